	.target	sm_103a

	.elftype	@"ET_EXEC"


//--------------------- .note.nv.tkinfo           --------------------------
	.section	.note.nv.tkinfo,"",@"SHT_NOTE"
	.sectionflags	@"SHF_NOTE_NV_TKINFO"
	.tkinfo
        /*0018*/ 	.word	0x00000002
        /*0030*/ 	.string	""
        /*0030*/ 	.string	"ptxas"
        /*0030*/ 	.string	"Cuda compilation tools, release 13.0, V13.0.88"
        /*0030*/ 	.string	"Build cuda_13.0.r13.0/compiler.36424714_0"
        /*0030*/ 	.string	"-arch sm_103a -m 64 "



//--------------------- .note.nv.cuinfo           --------------------------
	.section	.note.nv.cuinfo,"",@"SHT_NOTE"
	.sectionflags	@"SHF_NOTE_NV_CUINFO"
        /*0018*/ 	.short	0x0002
        /*001a*/ 	.short	0x0067
        /*001c*/ 	.short	0x0082
	.zero		2


//--------------------- .nv.info                  --------------------------
	.section	.nv.info,"",@"SHT_CUDA_INFO"
	.align	4


	//----- nvinfo : EIATTR_REGCOUNT
	.align		4
        /*0000*/ 	.byte	0x04, 0x2f
        /*0002*/ 	.short	(.L_12 - .L_11)
	.align		4
.L_11:
        /*0004*/ 	.word	index@(_ZN7cutlass13device_kernelIN5flash19enable_sm80_to_sm89INS1_16FlashAttnFwdSm80INS1_25CollectiveMainloopFwdSm80ILi8ELi2ELb0EN4cute5tupleIJNS5_1CILi128EEENS7_ILi64EEENS7_ILi192EEEEEELi192ENS_6half_tEfNS_4arch4Sm80ELb1ELb0ELb0ELb1ELb0ELb1ELb1ELb1EEENS1_21CollectiveEpilogueFwdINS6_IJS8_SA_S9_EEENS6_IJNS7_ILi1EEESI_SI_EEESC_SE_Li256ELb1ELb1ELb1ELb0EEENS1_36VarlenDynamicPersistentTileSchedulerILi128ELi64ELi256ELi256ELb1ELb1ELb0ELb1ELb1ELb1EEEEEEEEEvNT_6ParamsE)
        /*0008*/ 	.word	0x00000004


	//----- nvinfo : EIATTR_FRAME_SIZE
	.align		4
.L_12:
        /*000c*/ 	.byte	0x04, 0x11
        /*000e*/ 	.short	(.L_14 - .L_13)
	.align		4
.L_13:
        /*0010*/ 	.word	index@(_ZN7cutlass13device_kernelIN5flash19enable_sm80_to_sm89INS1_16FlashAttnFwdSm80INS1_25CollectiveMainloopFwdSm80ILi8ELi2ELb0EN4cute5tupleIJNS5_1CILi128EEENS7_ILi64EEENS7_ILi192EEEEEELi192ENS_6half_tEfNS_4arch4Sm80ELb1ELb0ELb0ELb1ELb0ELb1ELb1ELb1EEENS1_21CollectiveEpilogueFwdINS6_IJS8_SA_S9_EEENS6_IJNS7_ILi1EEESI_SI_EEESC_SE_Li256ELb1ELb1ELb1ELb0EEENS1_36VarlenDynamicPersistentTileSchedulerILi128ELi64ELi256ELi256ELb1ELb1ELb0ELb1ELb1ELb1EEEEEEEEEvNT_6ParamsE)
        /*0014*/ 	.word	0x00000000


	//----- nvinfo : EIATTR_REGCOUNT
	.align		4
.L_14:
        /*0018*/ 	.byte	0x04, 0x2f
        /*001a*/ 	.short	(.L_16 - .L_15)
	.align		4
.L_15:
        /*001c*/ 	.word	index@(_ZN7cutlass13device_kernelIN5flash19enable_sm80_to_sm89INS1_16FlashAttnFwdSm80INS1_25CollectiveMainloopFwdSm80ILi8ELi2ELb0EN4cute5tupleIJNS5_1CILi128EEENS7_ILi64EEENS7_ILi192EEEEEELi192ENS_6half_tEfNS_4arch4Sm80ELb1ELb0ELb0ELb1ELb0ELb0ELb1ELb1EEENS1_21CollectiveEpilogueFwdINS6_IJS8_SA_S9_EEENS6_IJNS7_ILi1EEESI_SI_EEESC_SE_Li256ELb1ELb1ELb1ELb0EEENS1_36VarlenDynamicPersistentTileSchedulerILi128ELi64ELi256ELi256ELb1ELb1ELb0ELb1ELb1ELb1EEEEEEEEEvNT_6ParamsE)
        /*0020*/ 	.word	0x00000004


	//----- nvinfo : EIATTR_FRAME_SIZE
	.align		4
.L_16:
        /*0024*/ 	.byte	0x04, 0x11
        /*0026*/ 	.short	(.L_18 - .L_17)
	.align		4
.L_17:
        /*0028*/ 	.word	index@(_ZN7cutlass13device_kernelIN5flash19enable_sm80_to_sm89INS1_16FlashAttnFwdSm80INS1_25CollectiveMainloopFwdSm80ILi8ELi2ELb0EN4cute5tupleIJNS5_1CILi128EEENS7_ILi64EEENS7_ILi192EEEEEELi192ENS_6half_tEfNS_4arch4Sm80ELb1ELb0ELb0ELb1ELb0ELb0ELb1ELb1EEENS1_21CollectiveEpilogueFwdINS6_IJS8_SA_S9_EEENS6_IJNS7_ILi1EEESI_SI_EEESC_SE_Li256ELb1ELb1ELb1ELb0EEENS1_36VarlenDynamicPersistentTileSchedulerILi128ELi64ELi256ELi256ELb1ELb1ELb0ELb1ELb1ELb1EEEEEEEEEvNT_6ParamsE)
        /*002c*/ 	.word	0x00000000


	//----- nvinfo : EIATTR_REGCOUNT
	.align		4
.L_18:
        /*0030*/ 	.byte	0x04, 0x2f
        /*0032*/ 	.short	(.L_20 - .L_19)
	.align		4
.L_19:
        /*0034*/ 	.word	index@(_ZN7cutlass13device_kernelIN5flash19enable_sm80_to_sm89INS1_16FlashAttnFwdSm80INS1_25CollectiveMainloopFwdSm80ILi8ELi2ELb1EN4cute5tupleIJNS5_1CILi128EEENS7_ILi96EEENS7_ILi192EEEEEELi192ENS_6half_tEfNS_4arch4Sm80ELb1ELb0ELb0ELb0ELb0ELb0ELb1ELb1EEENS1_21CollectiveEpilogueFwdINS6_IJS8_SA_S9_EEENS6_IJNS7_ILi1EEESI_SI_EEESC_SE_Li256ELb0ELb1ELb1ELb0EEENS1_30DynamicPersistentTileSchedulerILi256ELi256ELb1ELb1ELb0EEEEEEEEEvNT_6ParamsE)
        /*0038*/ 	.word	0x00000004


	//----- nvinfo : EIATTR_FRAME_SIZE
	.align		4
.L_20:
        /*003c*/ 	.byte	0x04, 0x11
        /*003e*/ 	.short	(.L_22 - .L_21)
	.align		4
.L_21:
        /*0040*/ 	.word	index@(_ZN7cutlass13device_kernelIN5flash19enable_sm80_to_sm89INS1_16FlashAttnFwdSm80INS1_25CollectiveMainloopFwdSm80ILi8ELi2ELb1EN4cute5tupleIJNS5_1CILi128EEENS7_ILi96EEENS7_ILi192EEEEEELi192ENS_6half_tEfNS_4arch4Sm80ELb1ELb0ELb0ELb0ELb0ELb0ELb1ELb1EEENS1_21CollectiveEpilogueFwdINS6_IJS8_SA_S9_EEENS6_IJNS7_ILi1EEESI_SI_EEESC_SE_Li256ELb0ELb1ELb1ELb0EEENS1_30DynamicPersistentTileSchedulerILi256ELi256ELb1ELb1ELb0EEEEEEEEEvNT_6ParamsE)
        /*0044*/ 	.word	0x00000000


	//----- nvinfo : EIATTR_REGCOUNT
	.align		4
.L_22:
        /*0048*/ 	.byte	0x04, 0x2f
        /*004a*/ 	.short	(.L_24 - .L_23)
	.align		4
.L_23:
        /*004c*/ 	.word	index@(_ZN7cutlass13device_kernelIN5flash19enable_sm80_to_sm89INS1_16FlashAttnFwdSm80INS1_25CollectiveMainloopFwdSm80ILi8ELi2ELb0EN4cute5tupleIJNS5_1CILi128EEENS7_ILi64EEENS7_ILi192EEEEEELi192ENS_6half_tEfNS_4arch4Sm80ELb0ELb1ELb0ELb1ELb0ELb1ELb1ELb1EEENS1_21CollectiveEpilogueFwdINS6_IJS8_SA_S9_EEENS6_IJNS7_ILi1EEESI_SI_EEESC_SE_Li256ELb1ELb1ELb1ELb0EEENS1_36VarlenDynamicPersistentTileSchedulerILi128ELi64ELi256ELi256ELb1ELb1ELb0ELb1ELb0ELb1EEEEEEEEEvNT_6ParamsE)
        /*0050*/ 	.word	0x00000004


	//----- nvinfo : EIATTR_FRAME_SIZE
	.align		4
.L_24:
        /*0054*/ 	.byte	0x04, 0x11
        /*0056*/ 	.short	(.L_26 - .L_25)
	.align		4
.L_25:
        /*0058*/ 	.word	index@(_ZN7cutlass13device_kernelIN5flash19enable_sm80_to_sm89INS1_16FlashAttnFwdSm80INS1_25CollectiveMainloopFwdSm80ILi8ELi2ELb0EN4cute5tupleIJNS5_1CILi128EEENS7_ILi64EEENS7_ILi192EEEEEELi192ENS_6half_tEfNS_4arch4Sm80ELb0ELb1ELb0ELb1ELb0ELb1ELb1ELb1EEENS1_21CollectiveEpilogueFwdINS6_IJS8_SA_S9_EEENS6_IJNS7_ILi1EEESI_SI_EEESC_SE_Li256ELb1ELb1ELb1ELb0EEENS1_36VarlenDynamicPersistentTileSchedulerILi128ELi64ELi256ELi256ELb1ELb1ELb0ELb1ELb0ELb1EEEEEEEEEvNT_6ParamsE)
        /*005c*/ 	.word	0x00000000


	//----- nvinfo : EIATTR_REGCOUNT
	.align		4
.L_26:
        /*0060*/ 	.byte	0x04, 0x2f
        /*0062*/ 	.short	(.L_28 - .L_27)
	.align		4
.L_27:
        /*0064*/ 	.word	index@(_ZN7cutlass13device_kernelIN5flash19enable_sm80_to_sm89INS1_16FlashAttnFwdSm80INS1_25CollectiveMainloopFwdSm80ILi8ELi2ELb0EN4cute5tupleIJNS5_1CILi128EEENS7_ILi64EEENS7_ILi192EEEEEELi192ENS_6half_tEfNS_4arch4Sm80ELb0ELb1ELb0ELb1ELb0ELb0ELb1ELb1EEENS1_21CollectiveEpilogueFwdINS6_IJS8_SA_S9_EEENS6_IJNS7_ILi1EEESI_SI_EEESC_SE_Li256ELb1ELb1ELb1ELb0EEENS1_36VarlenDynamicPersistentTileSchedulerILi128ELi64ELi256ELi256ELb1ELb1ELb0ELb1ELb0ELb1EEEEEEEEEvNT_6ParamsE)
        /*0068*/ 	.word	0x00000004


	//----- nvinfo : EIATTR_FRAME_SIZE
	.align		4
.L_28:
        /*006c*/ 	.byte	0x04, 0x11
        /*006e*/ 	.short	(.L_30 - .L_29)
	.align		4
.L_29:
        /*0070*/ 	.word	index@(_ZN7cutlass13device_kernelIN5flash19enable_sm80_to_sm89INS1_16FlashAttnFwdSm80INS1_25CollectiveMainloopFwdSm80ILi8ELi2ELb0EN4cute5tupleIJNS5_1CILi128EEENS7_ILi64EEENS7_ILi192EEEEEELi192ENS_6half_tEfNS_4arch4Sm80ELb0ELb1ELb0ELb1ELb0ELb0ELb1ELb1EEENS1_21CollectiveEpilogueFwdINS6_IJS8_SA_S9_EEENS6_IJNS7_ILi1EEESI_SI_EEESC_SE_Li256ELb1ELb1ELb1ELb0EEENS1_36VarlenDynamicPersistentTileSchedulerILi128ELi64ELi256ELi256ELb1ELb1ELb0ELb1ELb0ELb1EEEEEEEEEvNT_6ParamsE)
        /*0074*/ 	.word	0x00000000


	//----- nvinfo : EIATTR_REGCOUNT
	.align		4
.L_30:
        /*0078*/ 	.byte	0x04, 0x2f
        /*007a*/ 	.short	(.L_32 - .L_31)
	.align		4
.L_31:
        /*007c*/ 	.word	index@(_ZN7cutlass13device_kernelIN5flash19enable_sm80_to_sm89INS1_16FlashAttnFwdSm80INS1_25CollectiveMainloopFwdSm80ILi8ELi2ELb0EN4cute5tupleIJNS5_1CILi128EEENS7_ILi64EEENS7_ILi192EEEEEELi192ENS_6half_tEfNS_4arch4Sm80ELb0ELb1ELb0ELb0ELb0ELb0ELb1ELb1EEENS1_21CollectiveEpilogueFwdINS6_IJS8_SA_S9_EEENS6_IJNS7_ILi1EEESI_SI_EEESC_SE_Li256ELb0ELb1ELb1ELb0EEENS1_19SingleTileSchedulerILb0ELb1ELb1ELi128EEEEEEEEEvNT_6ParamsE)
        /*0080*/ 	.word	0x00000004


	//----- nvinfo : EIATTR_FRAME_SIZE
	.align		4
.L_32:
        /*0084*/ 	.byte	0x04, 0x11
        /*0086*/ 	.short	(.L_34 - .L_33)
	.align		4
.L_33:
        /*0088*/ 	.word	index@(_ZN7cutlass13device_kernelIN5flash19enable_sm80_to_sm89INS1_16FlashAttnFwdSm80INS1_25CollectiveMainloopFwdSm80ILi8ELi2ELb0EN4cute5tupleIJNS5_1CILi128EEENS7_ILi64EEENS7_ILi192EEEEEELi192ENS_6half_tEfNS_4arch4Sm80ELb0ELb1ELb0ELb0ELb0ELb0ELb1ELb1EEENS1_21CollectiveEpilogueFwdINS6_IJS8_SA_S9_EEENS6_IJNS7_ILi1EEESI_SI_EEESC_SE_Li256ELb0ELb1ELb1ELb0EEENS1_19SingleTileSchedulerILb0ELb1ELb1ELi128EEEEEEEEEvNT_6ParamsE)
        /*008c*/ 	.word	0x00000000


	//----- nvinfo : EIATTR_REGCOUNT
	.align		4
.L_34:
        /*0090*/ 	.byte	0x04, 0x2f
        /*0092*/ 	.short	(.L_36 - .L_35)
	.align		4
.L_35:
        /*0094*/ 	.word	index@(_ZN7cutlass13device_kernelIN5flash19enable_sm80_to_sm89INS1_16FlashAttnFwdSm80INS1_25CollectiveMainloopFwdSm80ILi8ELi2ELb0EN4cute5tupleIJNS5_1CILi128EEENS7_ILi64EEENS7_ILi192EEEEEELi192ENS_6half_tEfNS_4arch4Sm80ELb0ELb0ELb0ELb1ELb0ELb1ELb1ELb1EEENS1_21CollectiveEpilogueFwdINS6_IJS8_SA_S9_EEENS6_IJNS7_ILi1EEESI_SI_EEESC_SE_Li256ELb1ELb1ELb1ELb0EEENS1_36VarlenDynamicPersistentTileSchedulerILi128ELi64ELi256ELi256ELb1ELb1ELb0ELb0ELb1ELb1EEEEEEEEEvNT_6ParamsE)
        /*0098*/ 	.word	0x00000004


	//----- nvinfo : EIATTR_FRAME_SIZE
	.align		4
.L_36:
        /*009c*/ 	.byte	0x04, 0x11
        /*009e*/ 	.short	(.L_38 - .L_37)
	.align		4
.L_37:
        /*00a0*/ 	.word	index@(_ZN7cutlass13device_kernelIN5flash19enable_sm80_to_sm89INS1_16FlashAttnFwdSm80INS1_25CollectiveMainloopFwdSm80ILi8ELi2ELb0EN4cute5tupleIJNS5_1CILi128EEENS7_ILi64EEENS7_ILi192EEEEEELi192ENS_6half_tEfNS_4arch4Sm80ELb0ELb0ELb0ELb1ELb0ELb1ELb1ELb1EEENS1_21CollectiveEpilogueFwdINS6_IJS8_SA_S9_EEENS6_IJNS7_ILi1EEESI_SI_EEESC_SE_Li256ELb1ELb1ELb1ELb0EEENS1_36VarlenDynamicPersistentTileSchedulerILi128ELi64ELi256ELi256ELb1ELb1ELb0ELb0ELb1ELb1EEEEEEEEEvNT_6ParamsE)
        /*00a4*/ 	.word	0x00000000


	//----- nvinfo : EIATTR_REGCOUNT
	.align		4
.L_38:
        /*00a8*/ 	.byte	0x04, 0x2f
        /*00aa*/ 	.short	(.L_40 - .L_39)
	.align		4
.L_39:
        /*00ac*/ 	.word	index@(_ZN7cutlass13device_kernelIN5flash19enable_sm80_to_sm89INS1_16FlashAttnFwdSm80INS1_25CollectiveMainloopFwdSm80ILi8ELi2ELb0EN4cute5tupleIJNS5_1CILi128EEENS7_ILi64EEENS7_ILi192EEEEEELi192ENS_6half_tEfNS_4arch4Sm80ELb0ELb0ELb0ELb1ELb0ELb0ELb1ELb1EEENS1_21CollectiveEpilogueFwdINS6_IJS8_SA_S9_EEENS6_IJNS7_ILi1EEESI_SI_EEESC_SE_Li256ELb1ELb1ELb1ELb0EEENS1_36VarlenDynamicPersistentTileSchedulerILi128ELi64ELi256ELi256ELb1ELb1ELb0ELb0ELb1ELb1EEEEEEEEEvNT_6ParamsE)
        /*00b0*/ 	.word	0x00000004


	//----- nvinfo : EIATTR_FRAME_SIZE
	.align		4
.L_40:
        /*00b4*/ 	.byte	0x04, 0x11
        /*00b6*/ 	.short	(.L_42 - .L_41)
	.align		4
.L_41:
        /*00b8*/ 	.word	index@(_ZN7cutlass13device_kernelIN5flash19enable_sm80_to_sm89INS1_16FlashAttnFwdSm80INS1_25CollectiveMainloopFwdSm80ILi8ELi2ELb0EN4cute5tupleIJNS5_1CILi128EEENS7_ILi64EEENS7_ILi192EEEEEELi192ENS_6half_tEfNS_4arch4Sm80ELb0ELb0ELb0ELb1ELb0ELb0ELb1ELb1EEENS1_21CollectiveEpilogueFwdINS6_IJS8_SA_S9_EEENS6_IJNS7_ILi1EEESI_SI_EEESC_SE_Li256ELb1ELb1ELb1ELb0EEENS1_36VarlenDynamicPersistentTileSchedulerILi128ELi64ELi256ELi256ELb1ELb1ELb0ELb0ELb1ELb1EEEEEEEEEvNT_6ParamsE)
        /*00bc*/ 	.word	0x00000000


	//----- nvinfo : EIATTR_REGCOUNT
	.align		4
.L_42:
        /*00c0*/ 	.byte	0x04, 0x2f
        /*00c2*/ 	.short	(.L_44 - .L_43)
	.align		4
.L_43:
        /*00c4*/ 	.word	index@(_ZN7cutlass13device_kernelIN5flash19enable_sm80_to_sm89INS1_16FlashAttnFwdSm80INS1_25CollectiveMainloopFwdSm80ILi8ELi2ELb1EN4cute5tupleIJNS5_1CILi128EEENS7_ILi96EEENS7_ILi192EEEEEELi192ENS_6half_tEfNS_4arch4Sm80ELb0ELb0ELb0ELb0ELb0ELb0ELb1ELb1EEENS1_21CollectiveEpilogueFwdINS6_IJS8_SA_S9_EEENS6_IJNS7_ILi1EEESI_SI_EEESC_SE_Li256ELb0ELb1ELb1ELb0EEENS1_19SingleTileSchedulerILb0ELb1ELb1ELi128EEEEEEEEEvNT_6ParamsE)
        /*00c8*/ 	.word	0x00000004


	//----- nvinfo : EIATTR_FRAME_SIZE
	.align		4
.L_44:
        /*00cc*/ 	.byte	0x04, 0x11
        /*00ce*/ 	.short	(.L_46 - .L_45)
	.align		4
.L_45:
        /*00d0*/ 	.word	index@(_ZN7cutlass13device_kernelIN5flash19enable_sm80_to_sm89INS1_16FlashAttnFwdSm80INS1_25CollectiveMainloopFwdSm80ILi8ELi2ELb1EN4cute5tupleIJNS5_1CILi128EEENS7_ILi96EEENS7_ILi192EEEEEELi192ENS_6half_tEfNS_4arch4Sm80ELb0ELb0ELb0ELb0ELb0ELb0ELb1ELb1EEENS1_21CollectiveEpilogueFwdINS6_IJS8_SA_S9_EEENS6_IJNS7_ILi1EEESI_SI_EEESC_SE_Li256ELb0ELb1ELb1ELb0EEENS1_19SingleTileSchedulerILb0ELb1ELb1ELi128EEEEEEEEEvNT_6ParamsE)
        /*00d4*/ 	.word	0x00000000


	//----- nvinfo : EIATTR_REGCOUNT
	.align		4
.L_46:
        /*00d8*/ 	.byte	0x04, 0x2f
        /*00da*/ 	.short	(.L_48 - .L_47)
	.align		4
.L_47:
        /*00dc*/ 	.word	index@(_ZN7cutlass13device_kernelIN5flash19enable_sm80_to_sm89INS1_16FlashAttnFwdSm80INS1_25CollectiveMainloopFwdSm80ILi8ELi1ELb0EN4cute5tupleIJNS5_1CILi128EEENS7_ILi64EEENS7_ILi192EEEEEELi192ENS_6half_tEfNS_4arch4Sm80ELb1ELb0ELb0ELb1ELb0ELb1ELb1ELb1EEENS1_21CollectiveEpilogueFwdINS6_IJS8_SA_S9_EEENS6_IJNS7_ILi1EEESI_SI_EEESC_SE_Li256ELb1ELb1ELb1ELb0EEENS1_36VarlenDynamicPersistentTileSchedulerILi128ELi64ELi256ELi256ELb1ELb1ELb0ELb1ELb1ELb1EEEEEEEEEvNT_6ParamsE)
        /*00e0*/ 	.word	0x00000004


	//----- nvinfo : EIATTR_FRAME_SIZE
	.align		4
.L_48:
        /*00e4*/ 	.byte	0x04, 0x11
        /*00e6*/ 	.short	(.L_50 - .L_49)
	.align		4
.L_49:
        /*00e8*/ 	.word	index@(_ZN7cutlass13device_kernelIN5flash19enable_sm80_to_sm89INS1_16FlashAttnFwdSm80INS1_25CollectiveMainloopFwdSm80ILi8ELi1ELb0EN4cute5tupleIJNS5_1CILi128EEENS7_ILi64EEENS7_ILi192EEEEEELi192ENS_6half_tEfNS_4arch4Sm80ELb1ELb0ELb0ELb1ELb0ELb1ELb1ELb1EEENS1_21CollectiveEpilogueFwdINS6_IJS8_SA_S9_EEENS6_IJNS7_ILi1EEESI_SI_EEESC_SE_Li256ELb1ELb1ELb1ELb0EEENS1_36VarlenDynamicPersistentTileSchedulerILi128ELi64ELi256ELi256ELb1ELb1ELb0ELb1ELb1ELb1EEEEEEEEEvNT_6ParamsE)
        /*00ec*/ 	.word	0x00000000


	//----- nvinfo : EIATTR_REGCOUNT
	.align		4
.L_50:
        /*00f0*/ 	.byte	0x04, 0x2f
        /*00f2*/ 	.short	(.L_52 - .L_51)
	.align		4
.L_51:
        /*00f4*/ 	.word	index@(_ZN7cutlass13device_kernelIN5flash19enable_sm80_to_sm89INS1_16FlashAttnFwdSm80INS1_25CollectiveMainloopFwdSm80ILi8ELi1ELb0EN4cute5tupleIJNS5_1CILi128EEENS7_ILi64EEENS7_ILi192EEEEEELi192ENS_6half_tEfNS_4arch4Sm80ELb1ELb0ELb0ELb1ELb0ELb0ELb1ELb1EEENS1_21CollectiveEpilogueFwdINS6_IJS8_SA_S9_EEENS6_IJNS7_ILi1EEESI_SI_EEESC_SE_Li256ELb1ELb1ELb1ELb0EEENS1_36VarlenDynamicPersistentTileSchedulerILi128ELi64ELi256ELi256ELb1ELb1ELb0ELb1ELb1ELb1EEEEEEEEEvNT_6ParamsE)
        /*00f8*/ 	.word	0x00000004


	//----- nvinfo : EIATTR_FRAME_SIZE
	.align		4
.L_52:
        /*00fc*/ 	.byte	0x04, 0x11
        /*00fe*/ 	.short	(.L_54 - .L_53)
	.align		4
.L_53:
        /*0100*/ 	.word	index@(_ZN7cutlass13device_kernelIN5flash19enable_sm80_to_sm89INS1_16FlashAttnFwdSm80INS1_25CollectiveMainloopFwdSm80ILi8ELi1ELb0EN4cute5tupleIJNS5_1CILi128EEENS7_ILi64EEENS7_ILi192EEEEEELi192ENS_6half_tEfNS_4arch4Sm80ELb1ELb0ELb0ELb1ELb0ELb0ELb1ELb1EEENS1_21CollectiveEpilogueFwdINS6_IJS8_SA_S9_EEENS6_IJNS7_ILi1EEESI_SI_EEESC_SE_Li256ELb1ELb1ELb1ELb0EEENS1_36VarlenDynamicPersistentTileSchedulerILi128ELi64ELi256ELi256ELb1ELb1ELb0ELb1ELb1ELb1EEEEEEEEEvNT_6ParamsE)
        /*0104*/ 	.word	0x00000000


	//----- nvinfo : EIATTR_REGCOUNT
	.align		4
.L_54:
        /*0108*/ 	.byte	0x04, 0x2f
        /*010a*/ 	.short	(.L_56 - .L_55)
	.align		4
.L_55:
        /*010c*/ 	.word	index@(_ZN7cutlass13device_kernelIN5flash19enable_sm80_to_sm89INS1_16FlashAttnFwdSm80INS1_25CollectiveMainloopFwdSm80ILi8ELi1ELb1EN4cute5tupleIJNS5_1CILi128EEENS7_ILi96EEENS7_ILi192EEEEEELi192ENS_6half_tEfNS_4arch4Sm80ELb1ELb0ELb0ELb0ELb0ELb0ELb1ELb1EEENS1_21CollectiveEpilogueFwdINS6_IJS8_SA_S9_EEENS6_IJNS7_ILi1EEESI_SI_EEESC_SE_Li256ELb0ELb1ELb1ELb0EEENS1_30DynamicPersistentTileSchedulerILi256ELi256ELb1ELb1ELb0EEEEEEEEEvNT_6ParamsE)
        /*0110*/ 	.word	0x00000004


	//----- nvinfo : EIATTR_FRAME_SIZE
	.align		4
.L_56:
        /*0114*/ 	.byte	0x04, 0x11
        /*0116*/ 	.short	(.L_58 - .L_57)
	.align		4
.L_57:
        /*0118*/ 	.word	index@(_ZN7cutlass13device_kernelIN5flash19enable_sm80_to_sm89INS1_16FlashAttnFwdSm80INS1_25CollectiveMainloopFwdSm80ILi8ELi1ELb1EN4cute5tupleIJNS5_1CILi128EEENS7_ILi96EEENS7_ILi192EEEEEELi192ENS_6half_tEfNS_4arch4Sm80ELb1ELb0ELb0ELb0ELb0ELb0ELb1ELb1EEENS1_21CollectiveEpilogueFwdINS6_IJS8_SA_S9_EEENS6_IJNS7_ILi1EEESI_SI_EEESC_SE_Li256ELb0ELb1ELb1ELb0EEENS1_30DynamicPersistentTileSchedulerILi256ELi256ELb1ELb1ELb0EEEEEEEEEvNT_6ParamsE)
        /*011c*/ 	.word	0x00000000


	//----- nvinfo : EIATTR_REGCOUNT
	.align		4
.L_58:
        /*0120*/ 	.byte	0x04, 0x2f
        /*0122*/ 	.short	(.L_60 - .L_59)
	.align		4
.L_59:
        /*0124*/ 	.word	index@(_ZN7cutlass13device_kernelIN5flash19enable_sm80_to_sm89INS1_16FlashAttnFwdSm80INS1_25CollectiveMainloopFwdSm80ILi8ELi1ELb0EN4cute5tupleIJNS5_1CILi128EEENS7_ILi64EEENS7_ILi192EEEEEELi192ENS_6half_tEfNS_4arch4Sm80ELb0ELb1ELb0ELb1ELb0ELb1ELb1ELb1EEENS1_21CollectiveEpilogueFwdINS6_IJS8_SA_S9_EEENS6_IJNS7_ILi1EEESI_SI_EEESC_SE_Li256ELb1ELb1ELb1ELb0EEENS1_36VarlenDynamicPersistentTileSchedulerILi128ELi64ELi256ELi256ELb1ELb1ELb0ELb1ELb0ELb1EEEEEEEEEvNT_6ParamsE)
        /*0128*/ 	.word	0x00000004


	//----- nvinfo : EIATTR_FRAME_SIZE
	.align		4
.L_60:
        /*012c*/ 	.byte	0x04, 0x11
        /*012e*/ 	.short	(.L_62 - .L_61)
	.align		4
.L_61:
        /*0130*/ 	.word	index@(_ZN7cutlass13device_kernelIN5flash19enable_sm80_to_sm89INS1_16FlashAttnFwdSm80INS1_25CollectiveMainloopFwdSm80ILi8ELi1ELb0EN4cute5tupleIJNS5_1CILi128EEENS7_ILi64EEENS7_ILi192EEEEEELi192ENS_6half_tEfNS_4arch4Sm80ELb0ELb1ELb0ELb1ELb0ELb1ELb1ELb1EEENS1_21CollectiveEpilogueFwdINS6_IJS8_SA_S9_EEENS6_IJNS7_ILi1EEESI_SI_EEESC_SE_Li256ELb1ELb1ELb1ELb0EEENS1_36VarlenDynamicPersistentTileSchedulerILi128ELi64ELi256ELi256ELb1ELb1ELb0ELb1ELb0ELb1EEEEEEEEEvNT_6ParamsE)
        /*0134*/ 	.word	0x00000000


	//----- nvinfo : EIATTR_REGCOUNT
	.align		4
.L_62:
        /*0138*/ 	.byte	0x04, 0x2f
        /*013a*/ 	.short	(.L_64 - .L_63)
	.align		4
.L_63:
        /*013c*/ 	.word	index@(_ZN7cutlass13device_kernelIN5flash19enable_sm80_to_sm89INS1_16FlashAttnFwdSm80INS1_25CollectiveMainloopFwdSm80ILi8ELi1ELb0EN4cute5tupleIJNS5_1CILi128EEENS7_ILi64EEENS7_ILi192EEEEEELi192ENS_6half_tEfNS_4arch4Sm80ELb0ELb1ELb0ELb1ELb0ELb0ELb1ELb1EEENS1_21CollectiveEpilogueFwdINS6_IJS8_SA_S9_EEENS6_IJNS7_ILi1EEESI_SI_EEESC_SE_Li256ELb1ELb1ELb1ELb0EEENS1_36VarlenDynamicPersistentTileSchedulerILi128ELi64ELi256ELi256ELb1ELb1ELb0ELb1ELb0ELb1EEEEEEEEEvNT_6ParamsE)
        /*0140*/ 	.word	0x00000004


	//----- nvinfo : EIATTR_FRAME_SIZE
	.align		4
.L_64:
        /*0144*/ 	.byte	0x04, 0x11
        /*0146*/ 	.short	(.L_66 - .L_65)
	.align		4
.L_65:
        /*0148*/ 	.word	index@(_ZN7cutlass13device_kernelIN5flash19enable_sm80_to_sm89INS1_16FlashAttnFwdSm80INS1_25CollectiveMainloopFwdSm80ILi8ELi1ELb0EN4cute5tupleIJNS5_1CILi128EEENS7_ILi64EEENS7_ILi192EEEEEELi192ENS_6half_tEfNS_4arch4Sm80ELb0ELb1ELb0ELb1ELb0ELb0ELb1ELb1EEENS1_21CollectiveEpilogueFwdINS6_IJS8_SA_S9_EEENS6_IJNS7_ILi1EEESI_SI_EEESC_SE_Li256ELb1ELb1ELb1ELb0EEENS1_36VarlenDynamicPersistentTileSchedulerILi128ELi64ELi256ELi256ELb1ELb1ELb0ELb1ELb0ELb1EEEEEEEEEvNT_6ParamsE)
        /*014c*/ 	.word	0x00000000


	//----- nvinfo : EIATTR_REGCOUNT
	.align		4
.L_66:
        /*0150*/ 	.byte	0x04, 0x2f
        /*0152*/ 	.short	(.L_68 - .L_67)
	.align		4
.L_67:
        /*0154*/ 	.word	index@(_ZN7cutlass13device_kernelIN5flash19enable_sm80_to_sm89INS1_16FlashAttnFwdSm80INS1_25CollectiveMainloopFwdSm80ILi8ELi1ELb0EN4cute5tupleIJNS5_1CILi128EEENS7_ILi64EEENS7_ILi192EEEEEELi192ENS_6half_tEfNS_4arch4Sm80ELb0ELb1ELb0ELb0ELb0ELb0ELb1ELb1EEENS1_21CollectiveEpilogueFwdINS6_IJS8_SA_S9_EEENS6_IJNS7_ILi1EEESI_SI_EEESC_SE_Li256ELb0ELb1ELb1ELb0EEENS1_19SingleTileSchedulerILb0ELb1ELb1ELi128EEEEEEEEEvNT_6ParamsE)
        /*0158*/ 	.word	0x00000004


	//----- nvinfo : EIATTR_FRAME_SIZE
	.align		4
.L_68:
        /*015c*/ 	.byte	0x04, 0x11
        /*015e*/ 	.short	(.L_70 - .L_69)
	.align		4
.L_69:
        /*0160*/ 	.word	index@(_ZN7cutlass13device_kernelIN5flash19enable_sm80_to_sm89INS1_16FlashAttnFwdSm80INS1_25CollectiveMainloopFwdSm80ILi8ELi1ELb0EN4cute5tupleIJNS5_1CILi128EEENS7_ILi64EEENS7_ILi192EEEEEELi192ENS_6half_tEfNS_4arch4Sm80ELb0ELb1ELb0ELb0ELb0ELb0ELb1ELb1EEENS1_21CollectiveEpilogueFwdINS6_IJS8_SA_S9_EEENS6_IJNS7_ILi1EEESI_SI_EEESC_SE_Li256ELb0ELb1ELb1ELb0EEENS1_19SingleTileSchedulerILb0ELb1ELb1ELi128EEEEEEEEEvNT_6ParamsE)
        /*0164*/ 	.word	0x00000000


	//----- nvinfo : EIATTR_REGCOUNT
	.align		4
.L_70:
        /*0168*/ 	.byte	0x04, 0x2f
        /*016a*/ 	.short	(.L_72 - .L_71)
	.align		4
.L_71:
        /*016c*/ 	.word	index@(_ZN7cutlass13device_kernelIN5flash19enable_sm80_to_sm89INS1_16FlashAttnFwdSm80INS1_25CollectiveMainloopFwdSm80ILi8ELi1ELb0EN4cute5tupleIJNS5_1CILi128EEENS7_ILi64EEENS7_ILi192EEEEEELi192ENS_6half_tEfNS_4arch4Sm80ELb0ELb0ELb0ELb1ELb0ELb1ELb1ELb1EEENS1_21CollectiveEpilogueFwdINS6_IJS8_SA_S9_EEENS6_IJNS7_ILi1EEESI_SI_EEESC_SE_Li256ELb1ELb1ELb1ELb0EEENS1_36VarlenDynamicPersistentTileSchedulerILi128ELi64ELi256ELi256ELb1ELb1ELb0ELb0ELb1ELb1EEEEEEEEEvNT_6ParamsE)
        /*0170*/ 	.word	0x00000004


	//----- nvinfo : EIATTR_FRAME_SIZE
	.align		4
.L_72:
        /*0174*/ 	.byte	0x04, 0x11
        /*0176*/ 	.short	(.L_74 - .L_73)
	.align		4
.L_73:
        /*0178*/ 	.word	index@(_ZN7cutlass13device_kernelIN5flash19enable_sm80_to_sm89INS1_16FlashAttnFwdSm80INS1_25CollectiveMainloopFwdSm80ILi8ELi1ELb0EN4cute5tupleIJNS5_1CILi128EEENS7_ILi64EEENS7_ILi192EEEEEELi192ENS_6half_tEfNS_4arch4Sm80ELb0ELb0ELb0ELb1ELb0ELb1ELb1ELb1EEENS1_21CollectiveEpilogueFwdINS6_IJS8_SA_S9_EEENS6_IJNS7_ILi1EEESI_SI_EEESC_SE_Li256ELb1ELb1ELb1ELb0EEENS1_36VarlenDynamicPersistentTileSchedulerILi128ELi64ELi256ELi256ELb1ELb1ELb0ELb0ELb1ELb1EEEEEEEEEvNT_6ParamsE)
        /*017c*/ 	.word	0x00000000


	//----- nvinfo : EIATTR_REGCOUNT
	.align		4
.L_74:
        /*0180*/ 	.byte	0x04, 0x2f
        /*0182*/ 	.short	(.L_76 - .L_75)
	.align		4
.L_75:
        /*0184*/ 	.word	index@(_ZN7cutlass13device_kernelIN5flash19enable_sm80_to_sm89INS1_16FlashAttnFwdSm80INS1_25CollectiveMainloopFwdSm80ILi8ELi1ELb0EN4cute5tupleIJNS5_1CILi128EEENS7_ILi64EEENS7_ILi192EEEEEELi192ENS_6half_tEfNS_4arch4Sm80ELb0ELb0ELb0ELb1ELb0ELb0ELb1ELb1EEENS1_21CollectiveEpilogueFwdINS6_IJS8_SA_S9_EEENS6_IJNS7_ILi1EEESI_SI_EEESC_SE_Li256ELb1ELb1ELb1ELb0EEENS1_36VarlenDynamicPersistentTileSchedulerILi128ELi64ELi256ELi256ELb1ELb1ELb0ELb0ELb1ELb1EEEEEEEEEvNT_6ParamsE)
        /*0188*/ 	.word	0x00000004


	//----- nvinfo : EIATTR_FRAME_SIZE
	.align		4
.L_76:
        /*018c*/ 	.byte	0x04, 0x11
        /*018e*/ 	.short	(.L_78 - .L_77)
	.align		4
.L_77:
        /*0190*/ 	.word	index@(_ZN7cutlass13device_kernelIN5flash19enable_sm80_to_sm89INS1_16FlashAttnFwdSm80INS1_25CollectiveMainloopFwdSm80ILi8ELi1ELb0EN4cute5tupleIJNS5_1CILi128EEENS7_ILi64EEENS7_ILi192EEEEEELi192ENS_6half_tEfNS_4arch4Sm80ELb0ELb0ELb0ELb1ELb0ELb0ELb1ELb1EEENS1_21CollectiveEpilogueFwdINS6_IJS8_SA_S9_EEENS6_IJNS7_ILi1EEESI_SI_EEESC_SE_Li256ELb1ELb1ELb1ELb0EEENS1_36VarlenDynamicPersistentTileSchedulerILi128ELi64ELi256ELi256ELb1ELb1ELb0ELb0ELb1ELb1EEEEEEEEEvNT_6ParamsE)
        /*0194*/ 	.word	0x00000000


	//----- nvinfo : EIATTR_REGCOUNT
	.align		4
.L_78:
        /*0198*/ 	.byte	0x04, 0x2f
        /*019a*/ 	.short	(.L_80 - .L_79)
	.align		4
.L_79:
        /*019c*/ 	.word	index@(_ZN7cutlass13device_kernelIN5flash19enable_sm80_to_sm89INS1_16FlashAttnFwdSm80INS1_25CollectiveMainloopFwdSm80ILi8ELi1ELb1EN4cute5tupleIJNS5_1CILi128EEENS7_ILi96EEENS7_ILi192EEEEEELi192ENS_6half_tEfNS_4arch4Sm80ELb0ELb0ELb0ELb0ELb0ELb0ELb1ELb1EEENS1_21CollectiveEpilogueFwdINS6_IJS8_SA_S9_EEENS6_IJNS7_ILi1EEESI_SI_EEESC_SE_Li256ELb0ELb1ELb1ELb0EEENS1_19SingleTileSchedulerILb0ELb1ELb1ELi128EEEEEEEEEvNT_6ParamsE)
        /*01a0*/ 	.word	0x00000004


	//----- nvinfo : EIATTR_FRAME_SIZE
	.align		4
.L_80:
        /*01a4*/ 	.byte	0x04, 0x11
        /*01a6*/ 	.short	(.L_82 - .L_81)
	.align		4
.L_81:
        /*01a8*/ 	.word	index@(_ZN7cutlass13device_kernelIN5flash19enable_sm80_to_sm89INS1_16FlashAttnFwdSm80INS1_25CollectiveMainloopFwdSm80ILi8ELi1ELb1EN4cute5tupleIJNS5_1CILi128EEENS7_ILi96EEENS7_ILi192EEEEEELi192ENS_6half_tEfNS_4arch4Sm80ELb0ELb0ELb0ELb0ELb0ELb0ELb1ELb1EEENS1_21CollectiveEpilogueFwdINS6_IJS8_SA_S9_EEENS6_IJNS7_ILi1EEESI_SI_EEESC_SE_Li256ELb0ELb1ELb1ELb0EEENS1_19SingleTileSchedulerILb0ELb1ELb1ELi128EEEEEEEEEvNT_6ParamsE)
        /*01ac*/ 	.word	0x00000000


	//----- nvinfo : EIATTR_REGCOUNT
	.align		4
.L_82:
        /*01b0*/ 	.byte	0x04, 0x2f
        /*01b2*/ 	.short	(.L_84 - .L_83)
	.align		4
.L_83:
        /*01b4*/ 	.word	index@(_ZN7cutlass13device_kernelIN5flash19enable_sm80_to_sm89INS1_16FlashAttnFwdSm80INS1_25CollectiveMainloopFwdSm80ILi8ELi2ELb0EN4cute5tupleIJNS5_1CILi128EEENS7_ILi64EEENS7_ILi192EEEEEELi192ENS_6half_tEfNS_4arch4Sm80ELb1ELb0ELb1ELb1ELb0ELb1ELb1ELb1EEENS1_21CollectiveEpilogueFwdINS6_IJS8_SA_S9_EEENS6_IJNS7_ILi1EEESI_SI_EEESC_SE_Li256ELb1ELb1ELb1ELb0EEENS1_36VarlenDynamicPersistentTileSchedulerILi128ELi64ELi256ELi256ELb1ELb1ELb0ELb1ELb1ELb1EEEEEEEEEvNT_6ParamsE)
        /*01b8*/ 	.word	0x00000004


	//----- nvinfo : EIATTR_FRAME_SIZE
	.align		4
.L_84:
        /*01bc*/ 	.byte	0x04, 0x11
        /*01be*/ 	.short	(.L_86 - .L_85)
	.align		4
.L_85:
        /*01c0*/ 	.word	index@(_ZN7cutlass13device_kernelIN5flash19enable_sm80_to_sm89INS1_16FlashAttnFwdSm80INS1_25CollectiveMainloopFwdSm80ILi8ELi2ELb0EN4cute5tupleIJNS5_1CILi128EEENS7_ILi64EEENS7_ILi192EEEEEELi192ENS_6half_tEfNS_4arch4Sm80ELb1ELb0ELb1ELb1ELb0ELb1ELb1ELb1EEENS1_21CollectiveEpilogueFwdINS6_IJS8_SA_S9_EEENS6_IJNS7_ILi1EEESI_SI_EEESC_SE_Li256ELb1ELb1ELb1ELb0EEENS1_36VarlenDynamicPersistentTileSchedulerILi128ELi64ELi256ELi256ELb1ELb1ELb0ELb1ELb1ELb1EEEEEEEEEvNT_6ParamsE)
        /*01c4*/ 	.word	0x00000000


	//----- nvinfo : EIATTR_REGCOUNT
	.align		4
.L_86:
        /*01c8*/ 	.byte	0x04, 0x2f
        /*01ca*/ 	.short	(.L_88 - .L_87)
	.align		4
.L_87:
        /*01cc*/ 	.word	index@(_ZN7cutlass13device_kernelIN5flash19enable_sm80_to_sm89INS1_16FlashAttnFwdSm80INS1_25CollectiveMainloopFwdSm80ILi8ELi2ELb0EN4cute5tupleIJNS5_1CILi128EEENS7_ILi64EEENS7_ILi192EEEEEELi192ENS_6half_tEfNS_4arch4Sm80ELb1ELb0ELb1ELb1ELb0ELb0ELb1ELb1EEENS1_21CollectiveEpilogueFwdINS6_IJS8_SA_S9_EEENS6_IJNS7_ILi1EEESI_SI_EEESC_SE_Li256ELb1ELb1ELb1ELb0EEENS1_36VarlenDynamicPersistentTileSchedulerILi128ELi64ELi256ELi256ELb1ELb1ELb0ELb1ELb1ELb1EEEEEEEEEvNT_6ParamsE)
        /*01d0*/ 	.word	0x00000004


	//----- nvinfo : EIATTR_FRAME_SIZE
	.align		4
.L_88:
        /*01d4*/ 	.byte	0x04, 0x11
        /*01d6*/ 	.short	(.L_90 - .L_89)
	.align		4
.L_89:
        /*01d8*/ 	.word	index@(_ZN7cutlass13device_kernelIN5flash19enable_sm80_to_sm89INS1_16FlashAttnFwdSm80INS1_25CollectiveMainloopFwdSm80ILi8ELi2ELb0EN4cute5tupleIJNS5_1CILi128EEENS7_ILi64EEENS7_ILi192EEEEEELi192ENS_6half_tEfNS_4arch4Sm80ELb1ELb0ELb1ELb1ELb0ELb0ELb1ELb1EEENS1_21CollectiveEpilogueFwdINS6_IJS8_SA_S9_EEENS6_IJNS7_ILi1EEESI_SI_EEESC_SE_Li256ELb1ELb1ELb1ELb0EEENS1_36VarlenDynamicPersistentTileSchedulerILi128ELi64ELi256ELi256ELb1ELb1ELb0ELb1ELb1ELb1EEEEEEEEEvNT_6ParamsE)
        /*01dc*/ 	.word	0x00000000


	//----- nvinfo : EIATTR_REGCOUNT
	.align		4
.L_90:
        /*01e0*/ 	.byte	0x04, 0x2f
        /*01e2*/ 	.short	(.L_92 - .L_91)
	.align		4
.L_91:
        /*01e4*/ 	.word	index@(_ZN7cutlass13device_kernelIN5flash19enable_sm80_to_sm89INS1_16FlashAttnFwdSm80INS1_25CollectiveMainloopFwdSm80ILi8ELi2ELb1EN4cute5tupleIJNS5_1CILi128EEENS7_ILi96EEENS7_ILi192EEEEEELi192ENS_6half_tEfNS_4arch4Sm80ELb1ELb0ELb1ELb0ELb0ELb0ELb1ELb1EEENS1_21CollectiveEpilogueFwdINS6_IJS8_SA_S9_EEENS6_IJNS7_ILi1EEESI_SI_EEESC_SE_Li256ELb0ELb1ELb1ELb0EEENS1_30DynamicPersistentTileSchedulerILi256ELi256ELb1ELb1ELb0EEEEEEEEEvNT_6ParamsE)
        /*01e8*/ 	.word	0x00000004


	//----- nvinfo : EIATTR_FRAME_SIZE
	.align		4
.L_92:
        /*01ec*/ 	.byte	0x04, 0x11
        /*01ee*/ 	.short	(.L_94 - .L_93)
	.align		4
.L_93:
        /*01f0*/ 	.word	index@(_ZN7cutlass13device_kernelIN5flash19enable_sm80_to_sm89INS1_16FlashAttnFwdSm80INS1_25CollectiveMainloopFwdSm80ILi8ELi2ELb1EN4cute5tupleIJNS5_1CILi128EEENS7_ILi96EEENS7_ILi192EEEEEELi192ENS_6half_tEfNS_4arch4Sm80ELb1ELb0ELb1ELb0ELb0ELb0ELb1ELb1EEENS1_21CollectiveEpilogueFwdINS6_IJS8_SA_S9_EEENS6_IJNS7_ILi1EEESI_SI_EEESC_SE_Li256ELb0ELb1ELb1ELb0EEENS1_30DynamicPersistentTileSchedulerILi256ELi256ELb1ELb1ELb0EEEEEEEEEvNT_6ParamsE)
        /*01f4*/ 	.word	0x00000000


	//----- nvinfo : EIATTR_REGCOUNT
	.align		4
.L_94:
        /*01f8*/ 	.byte	0x04, 0x2f
        /*01fa*/ 	.short	(.L_96 - .L_95)
	.align		4
.L_95:
        /*01fc*/ 	.word	index@(_ZN7cutlass13device_kernelIN5flash19enable_sm80_to_sm89INS1_16FlashAttnFwdSm80INS1_25CollectiveMainloopFwdSm80ILi8ELi2ELb0EN4cute5tupleIJNS5_1CILi128EEENS7_ILi64EEENS7_ILi192EEEEEELi192ENS_6half_tEfNS_4arch4Sm80ELb0ELb1ELb1ELb1ELb0ELb1ELb1ELb1EEENS1_21CollectiveEpilogueFwdINS6_IJS8_SA_S9_EEENS6_IJNS7_ILi1EEESI_SI_EEESC_SE_Li256ELb1ELb1ELb1ELb0EEENS1_36VarlenDynamicPersistentTileSchedulerILi128ELi64ELi256ELi256ELb1ELb1ELb0ELb1ELb0ELb1EEEEEEEEEvNT_6ParamsE)
        /*0200*/ 	.word	0x00000004


	//----- nvinfo : EIATTR_FRAME_SIZE
	.align		4
.L_96:
        /*0204*/ 	.byte	0x04, 0x11
        /*0206*/ 	.short	(.L_98 - .L_97)
	.align		4
.L_97:
        /*0208*/ 	.word	index@(_ZN7cutlass13device_kernelIN5flash19enable_sm80_to_sm89INS1_16FlashAttnFwdSm80INS1_25CollectiveMainloopFwdSm80ILi8ELi2ELb0EN4cute5tupleIJNS5_1CILi128EEENS7_ILi64EEENS7_ILi192EEEEEELi192ENS_6half_tEfNS_4arch4Sm80ELb0ELb1ELb1ELb1ELb0ELb1ELb1ELb1EEENS1_21CollectiveEpilogueFwdINS6_IJS8_SA_S9_EEENS6_IJNS7_ILi1EEESI_SI_EEESC_SE_Li256ELb1ELb1ELb1ELb0EEENS1_36VarlenDynamicPersistentTileSchedulerILi128ELi64ELi256ELi256ELb1ELb1ELb0ELb1ELb0ELb1EEEEEEEEEvNT_6ParamsE)
        /*020c*/ 	.word	0x00000000


	//----- nvinfo : EIATTR_REGCOUNT
	.align		4
.L_98:
        /*0210*/ 	.byte	0x04, 0x2f
        /*0212*/ 	.short	(.L_100 - .L_99)
	.align		4
.L_99:
        /*0214*/ 	.word	index@(_ZN7cutlass13device_kernelIN5flash19enable_sm80_to_sm89INS1_16FlashAttnFwdSm80INS1_25CollectiveMainloopFwdSm80ILi8ELi2ELb0EN4cute5tupleIJNS5_1CILi128EEENS7_ILi64EEENS7_ILi192EEEEEELi192ENS_6half_tEfNS_4arch4Sm80ELb0ELb1ELb1ELb1ELb0ELb0ELb1ELb1EEENS1_21CollectiveEpilogueFwdINS6_IJS8_SA_S9_EEENS6_IJNS7_ILi1EEESI_SI_EEESC_SE_Li256ELb1ELb1ELb1ELb0EEENS1_36VarlenDynamicPersistentTileSchedulerILi128ELi64ELi256ELi256ELb1ELb1ELb0ELb1ELb0ELb1EEEEEEEEEvNT_6ParamsE)
        /*0218*/ 	.word	0x00000004


	//----- nvinfo : EIATTR_FRAME_SIZE
	.align		4
.L_100:
        /*021c*/ 	.byte	0x04, 0x11
        /*021e*/ 	.short	(.L_102 - .L_101)
	.align		4
.L_101:
        /*0220*/ 	.word	index@(_ZN7cutlass13device_kernelIN5flash19enable_sm80_to_sm89INS1_16FlashAttnFwdSm80INS1_25CollectiveMainloopFwdSm80ILi8ELi2ELb0EN4cute5tupleIJNS5_1CILi128EEENS7_ILi64EEENS7_ILi192EEEEEELi192ENS_6half_tEfNS_4arch4Sm80ELb0ELb1ELb1ELb1ELb0ELb0ELb1ELb1EEENS1_21CollectiveEpilogueFwdINS6_IJS8_SA_S9_EEENS6_IJNS7_ILi1EEESI_SI_EEESC_SE_Li256ELb1ELb1ELb1ELb0EEENS1_36VarlenDynamicPersistentTileSchedulerILi128ELi64ELi256ELi256ELb1ELb1ELb0ELb1ELb0ELb1EEEEEEEEEvNT_6ParamsE)
        /*0224*/ 	.word	0x00000000


	//----- nvinfo : EIATTR_REGCOUNT
	.align		4
.L_102:
        /*0228*/ 	.byte	0x04, 0x2f
        /*022a*/ 	.short	(.L_104 - .L_103)
	.align		4
.L_103:
        /*022c*/ 	.word	index@(_ZN7cutlass13device_kernelIN5flash19enable_sm80_to_sm89INS1_16FlashAttnFwdSm80INS1_25CollectiveMainloopFwdSm80ILi8ELi2ELb0EN4cute5tupleIJNS5_1CILi128EEENS7_ILi64EEENS7_ILi192EEEEEELi192ENS_6half_tEfNS_4arch4Sm80ELb0ELb1ELb1ELb0ELb0ELb0ELb1ELb1EEENS1_21CollectiveEpilogueFwdINS6_IJS8_SA_S9_EEENS6_IJNS7_ILi1EEESI_SI_EEESC_SE_Li256ELb0ELb1ELb1ELb0EEENS1_19SingleTileSchedulerILb0ELb1ELb1ELi128EEEEEEEEEvNT_6ParamsE)
        /*0230*/ 	.word	0x00000004


	//----- nvinfo : EIATTR_FRAME_SIZE
	.align		4
.L_104:
        /*0234*/ 	.byte	0x04, 0x11
        /*0236*/ 	.short	(.L_106 - .L_105)
	.align		4
.L_105:
        /*0238*/ 	.word	index@(_ZN7cutlass13device_kernelIN5flash19enable_sm80_to_sm89INS1_16FlashAttnFwdSm80INS1_25CollectiveMainloopFwdSm80ILi8ELi2ELb0EN4cute5tupleIJNS5_1CILi128EEENS7_ILi64EEENS7_ILi192EEEEEELi192ENS_6half_tEfNS_4arch4Sm80ELb0ELb1ELb1ELb0ELb0ELb0ELb1ELb1EEENS1_21CollectiveEpilogueFwdINS6_IJS8_SA_S9_EEENS6_IJNS7_ILi1EEESI_SI_EEESC_SE_Li256ELb0ELb1ELb1ELb0EEENS1_19SingleTileSchedulerILb0ELb1ELb1ELi128EEEEEEEEEvNT_6ParamsE)
        /*023c*/ 	.word	0x00000000


	//----- nvinfo : EIATTR_REGCOUNT
	.align		4
.L_106:
        /*0240*/ 	.byte	0x04, 0x2f
        /*0242*/ 	.short	(.L_108 - .L_107)
	.align		4
.L_107:
        /*0244*/ 	.word	index@(_ZN7cutlass13device_kernelIN5flash19enable_sm80_to_sm89INS1_16FlashAttnFwdSm80INS1_25CollectiveMainloopFwdSm80ILi8ELi2ELb0EN4cute5tupleIJNS5_1CILi128EEENS7_ILi64EEENS7_ILi192EEEEEELi192ENS_6half_tEfNS_4arch4Sm80ELb0ELb0ELb1ELb1ELb0ELb1ELb1ELb1EEENS1_21CollectiveEpilogueFwdINS6_IJS8_SA_S9_EEENS6_IJNS7_ILi1EEESI_SI_EEESC_SE_Li256ELb1ELb1ELb1ELb0EEENS1_36VarlenDynamicPersistentTileSchedulerILi128ELi64ELi256ELi256ELb1ELb1ELb0ELb0ELb1ELb1EEEEEEEEEvNT_6ParamsE)
        /*0248*/ 	.word	0x00000004


	//----- nvinfo : EIATTR_FRAME_SIZE
	.align		4
.L_108:
        /*024c*/ 	.byte	0x04, 0x11
        /*024e*/ 	.short	(.L_110 - .L_109)
	.align		4
.L_109:
        /*0250*/ 	.word	index@(_ZN7cutlass13device_kernelIN5flash19enable_sm80_to_sm89INS1_16FlashAttnFwdSm80INS1_25CollectiveMainloopFwdSm80ILi8ELi2ELb0EN4cute5tupleIJNS5_1CILi128EEENS7_ILi64EEENS7_ILi192EEEEEELi192ENS_6half_tEfNS_4arch4Sm80ELb0ELb0ELb1ELb1ELb0ELb1ELb1ELb1EEENS1_21CollectiveEpilogueFwdINS6_IJS8_SA_S9_EEENS6_IJNS7_ILi1EEESI_SI_EEESC_SE_Li256ELb1ELb1ELb1ELb0EEENS1_36VarlenDynamicPersistentTileSchedulerILi128ELi64ELi256ELi256ELb1ELb1ELb0ELb0ELb1ELb1EEEEEEEEEvNT_6ParamsE)
        /*0254*/ 	.word	0x00000000


	//----- nvinfo : EIATTR_REGCOUNT
	.align		4
.L_110:
        /*0258*/ 	.byte	0x04, 0x2f
        /*025a*/ 	.short	(.L_112 - .L_111)
	.align		4
.L_111:
        /*025c*/ 	.word	index@(_ZN7cutlass13device_kernelIN5flash19enable_sm80_to_sm89INS1_16FlashAttnFwdSm80INS1_25CollectiveMainloopFwdSm80ILi8ELi2ELb0EN4cute5tupleIJNS5_1CILi128EEENS7_ILi64EEENS7_ILi192EEEEEELi192ENS_6half_tEfNS_4arch4Sm80ELb0ELb0ELb1ELb1ELb0ELb0ELb1ELb1EEENS1_21CollectiveEpilogueFwdINS6_IJS8_SA_S9_EEENS6_IJNS7_ILi1EEESI_SI_EEESC_SE_Li256ELb1ELb1ELb1ELb0EEENS1_36VarlenDynamicPersistentTileSchedulerILi128ELi64ELi256ELi256ELb1ELb1ELb0ELb0ELb1ELb1EEEEEEEEEvNT_6ParamsE)
        /*0260*/ 	.word	0x00000004


	//----- nvinfo : EIATTR_FRAME_SIZE
	.align		4
.L_112:
        /*0264*/ 	.byte	0x04, 0x11
        /*0266*/ 	.short	(.L_114 - .L_113)
	.align		4
.L_113:
        /*0268*/ 	.word	index@(_ZN7cutlass13device_kernelIN5flash19enable_sm80_to_sm89INS1_16FlashAttnFwdSm80INS1_25CollectiveMainloopFwdSm80ILi8ELi2ELb0EN4cute5tupleIJNS5_1CILi128EEENS7_ILi64EEENS7_ILi192EEEEEELi192ENS_6half_tEfNS_4arch4Sm80ELb0ELb0ELb1ELb1ELb0ELb0ELb1ELb1EEENS1_21CollectiveEpilogueFwdINS6_IJS8_SA_S9_EEENS6_IJNS7_ILi1EEESI_SI_EEESC_SE_Li256ELb1ELb1ELb1ELb0EEENS1_36VarlenDynamicPersistentTileSchedulerILi128ELi64ELi256ELi256ELb1ELb1ELb0ELb0ELb1ELb1EEEEEEEEEvNT_6ParamsE)
        /*026c*/ 	.word	0x00000000


	//----- nvinfo : EIATTR_REGCOUNT
	.align		4
.L_114:
        /*0270*/ 	.byte	0x04, 0x2f
        /*0272*/ 	.short	(.L_116 - .L_115)
	.align		4
.L_115:
        /*0274*/ 	.word	index@(_ZN7cutlass13device_kernelIN5flash19enable_sm80_to_sm89INS1_16FlashAttnFwdSm80INS1_25CollectiveMainloopFwdSm80ILi8ELi2ELb1EN4cute5tupleIJNS5_1CILi128EEENS7_ILi96EEENS7_ILi192EEEEEELi192ENS_6half_tEfNS_4arch4Sm80ELb0ELb0ELb1ELb0ELb0ELb0ELb1ELb1EEENS1_21CollectiveEpilogueFwdINS6_IJS8_SA_S9_EEENS6_IJNS7_ILi1EEESI_SI_EEESC_SE_Li256ELb0ELb1ELb1ELb0EEENS1_19SingleTileSchedulerILb0ELb1ELb1ELi128EEEEEEEEEvNT_6ParamsE)
        /*0278*/ 	.word	0x00000004


	//----- nvinfo : EIATTR_FRAME_SIZE
	.align		4
.L_116:
        /*027c*/ 	.byte	0x04, 0x11
        /*027e*/ 	.short	(.L_118 - .L_117)
	.align		4
.L_117:
        /*0280*/ 	.word	index@(_ZN7cutlass13device_kernelIN5flash19enable_sm80_to_sm89INS1_16FlashAttnFwdSm80INS1_25CollectiveMainloopFwdSm80ILi8ELi2ELb1EN4cute5tupleIJNS5_1CILi128EEENS7_ILi96EEENS7_ILi192EEEEEELi192ENS_6half_tEfNS_4arch4Sm80ELb0ELb0ELb1ELb0ELb0ELb0ELb1ELb1EEENS1_21CollectiveEpilogueFwdINS6_IJS8_SA_S9_EEENS6_IJNS7_ILi1EEESI_SI_EEESC_SE_Li256ELb0ELb1ELb1ELb0EEENS1_19SingleTileSchedulerILb0ELb1ELb1ELi128EEEEEEEEEvNT_6ParamsE)
        /*0284*/ 	.word	0x00000000


	//----- nvinfo : EIATTR_REGCOUNT
	.align		4
.L_118:
        /*0288*/ 	.byte	0x04, 0x2f
        /*028a*/ 	.short	(.L_120 - .L_119)
	.align		4
.L_119:
        /*028c*/ 	.word	index@(_ZN7cutlass13device_kernelIN5flash19enable_sm80_to_sm89INS1_16FlashAttnFwdSm80INS1_25CollectiveMainloopFwdSm80ILi8ELi1ELb0EN4cute5tupleIJNS5_1CILi128EEENS7_ILi64EEENS7_ILi192EEEEEELi192ENS_6half_tEfNS_4arch4Sm80ELb1ELb0ELb1ELb1ELb0ELb1ELb1ELb1EEENS1_21CollectiveEpilogueFwdINS6_IJS8_SA_S9_EEENS6_IJNS7_ILi1EEESI_SI_EEESC_SE_Li256ELb1ELb1ELb1ELb0EEENS1_36VarlenDynamicPersistentTileSchedulerILi128ELi64ELi256ELi256ELb1ELb1ELb0ELb1ELb1ELb1EEEEEEEEEvNT_6ParamsE)
        /*0290*/ 	.word	0x00000004


	//----- nvinfo : EIATTR_FRAME_SIZE
	.align		4
.L_120:
        /*0294*/ 	.byte	0x04, 0x11
        /*0296*/ 	.short	(.L_122 - .L_121)
	.align		4
.L_121:
        /*0298*/ 	.word	index@(_ZN7cutlass13device_kernelIN5flash19enable_sm80_to_sm89INS1_16FlashAttnFwdSm80INS1_25CollectiveMainloopFwdSm80ILi8ELi1ELb0EN4cute5tupleIJNS5_1CILi128EEENS7_ILi64EEENS7_ILi192EEEEEELi192ENS_6half_tEfNS_4arch4Sm80ELb1ELb0ELb1ELb1ELb0ELb1ELb1ELb1EEENS1_21CollectiveEpilogueFwdINS6_IJS8_SA_S9_EEENS6_IJNS7_ILi1EEESI_SI_EEESC_SE_Li256ELb1ELb1ELb1ELb0EEENS1_36VarlenDynamicPersistentTileSchedulerILi128ELi64ELi256ELi256ELb1ELb1ELb0ELb1ELb1ELb1EEEEEEEEEvNT_6ParamsE)
        /*029c*/ 	.word	0x00000000


	//----- nvinfo : EIATTR_REGCOUNT
	.align		4
.L_122:
        /*02a0*/ 	.byte	0x04, 0x2f
        /*02a2*/ 	.short	(.L_124 - .L_123)
	.align		4
.L_123:
        /*02a4*/ 	.word	index@(_ZN7cutlass13device_kernelIN5flash19enable_sm80_to_sm89INS1_16FlashAttnFwdSm80INS1_25CollectiveMainloopFwdSm80ILi8ELi1ELb0EN4cute5tupleIJNS5_1CILi128EEENS7_ILi64EEENS7_ILi192EEEEEELi192ENS_6half_tEfNS_4arch4Sm80ELb1ELb0ELb1ELb1ELb0ELb0ELb1ELb1EEENS1_21CollectiveEpilogueFwdINS6_IJS8_SA_S9_EEENS6_IJNS7_ILi1EEESI_SI_EEESC_SE_Li256ELb1ELb1ELb1ELb0EEENS1_36VarlenDynamicPersistentTileSchedulerILi128ELi64ELi256ELi256ELb1ELb1ELb0ELb1ELb1ELb1EEEEEEEEEvNT_6ParamsE)
        /*02a8*/ 	.word	0x00000004


	//----- nvinfo : EIATTR_FRAME_SIZE
	.align		4
.L_124:
        /*02ac*/ 	.byte	0x04, 0x11
        /*02ae*/ 	.short	(.L_126 - .L_125)
	.align		4
.L_125:
        /*02b0*/ 	.word	index@(_ZN7cutlass13device_kernelIN5flash19enable_sm80_to_sm89INS1_16FlashAttnFwdSm80INS1_25CollectiveMainloopFwdSm80ILi8ELi1ELb0EN4cute5tupleIJNS5_1CILi128EEENS7_ILi64EEENS7_ILi192EEEEEELi192ENS_6half_tEfNS_4arch4Sm80ELb1ELb0ELb1ELb1ELb0ELb0ELb1ELb1EEENS1_21CollectiveEpilogueFwdINS6_IJS8_SA_S9_EEENS6_IJNS7_ILi1EEESI_SI_EEESC_SE_Li256ELb1ELb1ELb1ELb0EEENS1_36VarlenDynamicPersistentTileSchedulerILi128ELi64ELi256ELi256ELb1ELb1ELb0ELb1ELb1ELb1EEEEEEEEEvNT_6ParamsE)
        /*02b4*/ 	.word	0x00000000


	//----- nvinfo : EIATTR_REGCOUNT
	.align		4
.L_126:
        /*02b8*/ 	.byte	0x04, 0x2f
        /*02ba*/ 	.short	(.L_128 - .L_127)
	.align		4
.L_127:
        /*02bc*/ 	.word	index@(_ZN7cutlass13device_kernelIN5flash19enable_sm80_to_sm89INS1_16FlashAttnFwdSm80INS1_25CollectiveMainloopFwdSm80ILi8ELi1ELb1EN4cute5tupleIJNS5_1CILi128EEENS7_ILi96EEENS7_ILi192EEEEEELi192ENS_6half_tEfNS_4arch4Sm80ELb1ELb0ELb1ELb0ELb0ELb0ELb1ELb1EEENS1_21CollectiveEpilogueFwdINS6_IJS8_SA_S9_EEENS6_IJNS7_ILi1EEESI_SI_EEESC_SE_Li256ELb0ELb1ELb1ELb0EEENS1_30DynamicPersistentTileSchedulerILi256ELi256ELb1ELb1ELb0EEEEEEEEEvNT_6ParamsE)
        /*02c0*/ 	.word	0x00000004


	//----- nvinfo : EIATTR_FRAME_SIZE
	.align		4
.L_128:
        /*02c4*/ 	.byte	0x04, 0x11
        /*02c6*/ 	.short	(.L_130 - .L_129)
	.align		4
.L_129:
        /*02c8*/ 	.word	index@(_ZN7cutlass13device_kernelIN5flash19enable_sm80_to_sm89INS1_16FlashAttnFwdSm80INS1_25CollectiveMainloopFwdSm80ILi8ELi1ELb1EN4cute5tupleIJNS5_1CILi128EEENS7_ILi96EEENS7_ILi192EEEEEELi192ENS_6half_tEfNS_4arch4Sm80ELb1ELb0ELb1ELb0ELb0ELb0ELb1ELb1EEENS1_21CollectiveEpilogueFwdINS6_IJS8_SA_S9_EEENS6_IJNS7_ILi1EEESI_SI_EEESC_SE_Li256ELb0ELb1ELb1ELb0EEENS1_30DynamicPersistentTileSchedulerILi256ELi256ELb1ELb1ELb0EEEEEEEEEvNT_6ParamsE)
        /*02cc*/ 	.word	0x00000000


	//----- nvinfo : EIATTR_REGCOUNT
	.align		4
.L_130:
        /*02d0*/ 	.byte	0x04, 0x2f
        /*02d2*/ 	.short	(.L_132 - .L_131)
	.align		4
.L_131:
        /*02d4*/ 	.word	index@(_ZN7cutlass13device_kernelIN5flash19enable_sm80_to_sm89INS1_16FlashAttnFwdSm80INS1_25CollectiveMainloopFwdSm80ILi8ELi1ELb0EN4cute5tupleIJNS5_1CILi128EEENS7_ILi64EEENS7_ILi192EEEEEELi192ENS_6half_tEfNS_4arch4Sm80ELb0ELb1ELb1ELb1ELb0ELb1ELb1ELb1EEENS1_21CollectiveEpilogueFwdINS6_IJS8_SA_S9_EEENS6_IJNS7_ILi1EEESI_SI_EEESC_SE_Li256ELb1ELb1ELb1ELb0EEENS1_36VarlenDynamicPersistentTileSchedulerILi128ELi64ELi256ELi256ELb1ELb1ELb0ELb1ELb0ELb1EEEEEEEEEvNT_6ParamsE)
        /*02d8*/ 	.word	0x00000004


	//----- nvinfo : EIATTR_FRAME_SIZE
	.align		4
.L_132:
        /*02dc*/ 	.byte	0x04, 0x11
        /*02de*/ 	.short	(.L_134 - .L_133)
	.align		4
.L_133:
        /*02e0*/ 	.word	index@(_ZN7cutlass13device_kernelIN5flash19enable_sm80_to_sm89INS1_16FlashAttnFwdSm80INS1_25CollectiveMainloopFwdSm80ILi8ELi1ELb0EN4cute5tupleIJNS5_1CILi128EEENS7_ILi64EEENS7_ILi192EEEEEELi192ENS_6half_tEfNS_4arch4Sm80ELb0ELb1ELb1ELb1ELb0ELb1ELb1ELb1EEENS1_21CollectiveEpilogueFwdINS6_IJS8_SA_S9_EEENS6_IJNS7_ILi1EEESI_SI_EEESC_SE_Li256ELb1ELb1ELb1ELb0EEENS1_36VarlenDynamicPersistentTileSchedulerILi128ELi64ELi256ELi256ELb1ELb1ELb0ELb1ELb0ELb1EEEEEEEEEvNT_6ParamsE)
        /*02e4*/ 	.word	0x00000000


	//----- nvinfo : EIATTR_REGCOUNT
	.align		4
.L_134:
        /*02e8*/ 	.byte	0x04, 0x2f
        /*02ea*/ 	.short	(.L_136 - .L_135)
	.align		4
.L_135:
        /*02ec*/ 	.word	index@(_ZN7cutlass13device_kernelIN5flash19enable_sm80_to_sm89INS1_16FlashAttnFwdSm80INS1_25CollectiveMainloopFwdSm80ILi8ELi1ELb0EN4cute5tupleIJNS5_1CILi128EEENS7_ILi64EEENS7_ILi192EEEEEELi192ENS_6half_tEfNS_4arch4Sm80ELb0ELb1ELb1ELb1ELb0ELb0ELb1ELb1EEENS1_21CollectiveEpilogueFwdINS6_IJS8_SA_S9_EEENS6_IJNS7_ILi1EEESI_SI_EEESC_SE_Li256ELb1ELb1ELb1ELb0EEENS1_36VarlenDynamicPersistentTileSchedulerILi128ELi64ELi256ELi256ELb1ELb1ELb0ELb1ELb0ELb1EEEEEEEEEvNT_6ParamsE)
        /*02f0*/ 	.word	0x00000004


	//----- nvinfo : EIATTR_FRAME_SIZE
	.align		4
.L_136:
        /*02f4*/ 	.byte	0x04, 0x11
        /*02f6*/ 	.short	(.L_138 - .L_137)
	.align		4
.L_137:
        /*02f8*/ 	.word	index@(_ZN7cutlass13device_kernelIN5flash19enable_sm80_to_sm89INS1_16FlashAttnFwdSm80INS1_25CollectiveMainloopFwdSm80ILi8ELi1ELb0EN4cute5tupleIJNS5_1CILi128EEENS7_ILi64EEENS7_ILi192EEEEEELi192ENS_6half_tEfNS_4arch4Sm80ELb0ELb1ELb1ELb1ELb0ELb0ELb1ELb1EEENS1_21CollectiveEpilogueFwdINS6_IJS8_SA_S9_EEENS6_IJNS7_ILi1EEESI_SI_EEESC_SE_Li256ELb1ELb1ELb1ELb0EEENS1_36VarlenDynamicPersistentTileSchedulerILi128ELi64ELi256ELi256ELb1ELb1ELb0ELb1ELb0ELb1EEEEEEEEEvNT_6ParamsE)
        /*02fc*/ 	.word	0x00000000


	//----- nvinfo : EIATTR_REGCOUNT
	.align		4
.L_138:
        /*0300*/ 	.byte	0x04, 0x2f
        /*0302*/ 	.short	(.L_140 - .L_139)
	.align		4
.L_139:
        /*0304*/ 	.word	index@(_ZN7cutlass13device_kernelIN5flash19enable_sm80_to_sm89INS1_16FlashAttnFwdSm80INS1_25CollectiveMainloopFwdSm80ILi8ELi1ELb0EN4cute5tupleIJNS5_1CILi128EEENS7_ILi64EEENS7_ILi192EEEEEELi192ENS_6half_tEfNS_4arch4Sm80ELb0ELb1ELb1ELb0ELb0ELb0ELb1ELb1EEENS1_21CollectiveEpilogueFwdINS6_IJS8_SA_S9_EEENS6_IJNS7_ILi1EEESI_SI_EEESC_SE_Li256ELb0ELb1ELb1ELb0EEENS1_19SingleTileSchedulerILb0ELb1ELb1ELi128EEEEEEEEEvNT_6ParamsE)
        /*0308*/ 	.word	0x00000004


	//----- nvinfo : EIATTR_FRAME_SIZE
	.align		4
.L_140:
        /*030c*/ 	.byte	0x04, 0x11
        /*030e*/ 	.short	(.L_142 - .L_141)
	.align		4
.L_141:
        /*0310*/ 	.word	index@(_ZN7cutlass13device_kernelIN5flash19enable_sm80_to_sm89INS1_16FlashAttnFwdSm80INS1_25CollectiveMainloopFwdSm80ILi8ELi1ELb0EN4cute5tupleIJNS5_1CILi128EEENS7_ILi64EEENS7_ILi192EEEEEELi192ENS_6half_tEfNS_4arch4Sm80ELb0ELb1ELb1ELb0ELb0ELb0ELb1ELb1EEENS1_21CollectiveEpilogueFwdINS6_IJS8_SA_S9_EEENS6_IJNS7_ILi1EEESI_SI_EEESC_SE_Li256ELb0ELb1ELb1ELb0EEENS1_19SingleTileSchedulerILb0ELb1ELb1ELi128EEEEEEEEEvNT_6ParamsE)
        /*0314*/ 	.word	0x00000000


	//----- nvinfo : EIATTR_REGCOUNT
	.align		4
.L_142:
        /*0318*/ 	.byte	0x04, 0x2f
        /*031a*/ 	.short	(.L_144 - .L_143)
	.align		4
.L_143:
        /*031c*/ 	.word	index@(_ZN7cutlass13device_kernelIN5flash19enable_sm80_to_sm89INS1_16FlashAttnFwdSm80INS1_25CollectiveMainloopFwdSm80ILi8ELi1ELb0EN4cute5tupleIJNS5_1CILi128EEENS7_ILi64EEENS7_ILi192EEEEEELi192ENS_6half_tEfNS_4arch4Sm80ELb0ELb0ELb1ELb1ELb0ELb1ELb1ELb1EEENS1_21CollectiveEpilogueFwdINS6_IJS8_SA_S9_EEENS6_IJNS7_ILi1EEESI_SI_EEESC_SE_Li256ELb1ELb1ELb1ELb0EEENS1_36VarlenDynamicPersistentTileSchedulerILi128ELi64ELi256ELi256ELb1ELb1ELb0ELb0ELb1ELb1EEEEEEEEEvNT_6ParamsE)
        /*0320*/ 	.word	0x00000004


	//----- nvinfo : EIATTR_FRAME_SIZE
	.align		4
.L_144:
        /*0324*/ 	.byte	0x04, 0x11
        /*0326*/ 	.short	(.L_146 - .L_145)
	.align		4
.L_145:
        /*0328*/ 	.word	index@(_ZN7cutlass13device_kernelIN5flash19enable_sm80_to_sm89INS1_16FlashAttnFwdSm80INS1_25CollectiveMainloopFwdSm80ILi8ELi1ELb0EN4cute5tupleIJNS5_1CILi128EEENS7_ILi64EEENS7_ILi192EEEEEELi192ENS_6half_tEfNS_4arch4Sm80ELb0ELb0ELb1ELb1ELb0ELb1ELb1ELb1EEENS1_21CollectiveEpilogueFwdINS6_IJS8_SA_S9_EEENS6_IJNS7_ILi1EEESI_SI_EEESC_SE_Li256ELb1ELb1ELb1ELb0EEENS1_36VarlenDynamicPersistentTileSchedulerILi128ELi64ELi256ELi256ELb1ELb1ELb0ELb0ELb1ELb1EEEEEEEEEvNT_6ParamsE)
        /*032c*/ 	.word	0x00000000


	//----- nvinfo : EIATTR_REGCOUNT
	.align		4
.L_146:
        /*0330*/ 	.byte	0x04, 0x2f
        /*0332*/ 	.short	(.L_148 - .L_147)
	.align		4
.L_147:
        /*0334*/ 	.word	index@(_ZN7cutlass13device_kernelIN5flash19enable_sm80_to_sm89INS1_16FlashAttnFwdSm80INS1_25CollectiveMainloopFwdSm80ILi8ELi1ELb0EN4cute5tupleIJNS5_1CILi128EEENS7_ILi64EEENS7_ILi192EEEEEELi192ENS_6half_tEfNS_4arch4Sm80ELb0ELb0ELb1ELb1ELb0ELb0ELb1ELb1EEENS1_21CollectiveEpilogueFwdINS6_IJS8_SA_S9_EEENS6_IJNS7_ILi1EEESI_SI_EEESC_SE_Li256ELb1ELb1ELb1ELb0EEENS1_36VarlenDynamicPersistentTileSchedulerILi128ELi64ELi256ELi256ELb1ELb1ELb0ELb0ELb1ELb1EEEEEEEEEvNT_6ParamsE)
        /*0338*/ 	.word	0x00000004


	//----- nvinfo : EIATTR_FRAME_SIZE
	.align		4
.L_148:
        /*033c*/ 	.byte	0x04, 0x11
        /*033e*/ 	.short	(.L_150 - .L_149)
	.align		4
.L_149:
        /*0340*/ 	.word	index@(_ZN7cutlass13device_kernelIN5flash19enable_sm80_to_sm89INS1_16FlashAttnFwdSm80INS1_25CollectiveMainloopFwdSm80ILi8ELi1ELb0EN4cute5tupleIJNS5_1CILi128EEENS7_ILi64EEENS7_ILi192EEEEEELi192ENS_6half_tEfNS_4arch4Sm80ELb0ELb0ELb1ELb1ELb0ELb0ELb1ELb1EEENS1_21CollectiveEpilogueFwdINS6_IJS8_SA_S9_EEENS6_IJNS7_ILi1EEESI_SI_EEESC_SE_Li256ELb1ELb1ELb1ELb0EEENS1_36VarlenDynamicPersistentTileSchedulerILi128ELi64ELi256ELi256ELb1ELb1ELb0ELb0ELb1ELb1EEEEEEEEEvNT_6ParamsE)
        /*0344*/ 	.word	0x00000000


	//----- nvinfo : EIATTR_REGCOUNT
	.align		4
.L_150:
        /*0348*/ 	.byte	0x04, 0x2f
        /*034a*/ 	.short	(.L_152 - .L_151)
	.align		4
.L_151:
        /*034c*/ 	.word	index@(_ZN7cutlass13device_kernelIN5flash19enable_sm80_to_sm89INS1_16FlashAttnFwdSm80INS1_25CollectiveMainloopFwdSm80ILi8ELi1ELb1EN4cute5tupleIJNS5_1CILi128EEENS7_ILi96EEENS7_ILi192EEEEEELi192ENS_6half_tEfNS_4arch4Sm80ELb0ELb0ELb1ELb0ELb0ELb0ELb1ELb1EEENS1_21CollectiveEpilogueFwdINS6_IJS8_SA_S9_EEENS6_IJNS7_ILi1EEESI_SI_EEESC_SE_Li256ELb0ELb1ELb1ELb0EEENS1_19SingleTileSchedulerILb0ELb1ELb1ELi128EEEEEEEEEvNT_6ParamsE)
        /*0350*/ 	.word	0x00000004


	//----- nvinfo : EIATTR_FRAME_SIZE
	.align		4
.L_152:
        /*0354*/ 	.byte	0x04, 0x11
        /*0356*/ 	.short	(.L_154 - .L_153)
	.align		4
.L_153:
        /*0358*/ 	.word	index@(_ZN7cutlass13device_kernelIN5flash19enable_sm80_to_sm89INS1_16FlashAttnFwdSm80INS1_25CollectiveMainloopFwdSm80ILi8ELi1ELb1EN4cute5tupleIJNS5_1CILi128EEENS7_ILi96EEENS7_ILi192EEEEEELi192ENS_6half_tEfNS_4arch4Sm80ELb0ELb0ELb1ELb0ELb0ELb0ELb1ELb1EEENS1_21CollectiveEpilogueFwdINS6_IJS8_SA_S9_EEENS6_IJNS7_ILi1EEESI_SI_EEESC_SE_Li256ELb0ELb1ELb1ELb0EEENS1_19SingleTileSchedulerILb0ELb1ELb1ELi128EEEEEEEEEvNT_6ParamsE)
        /*035c*/ 	.word	0x00000000


	//----- nvinfo : EIATTR_MIN_STACK_SIZE
	.align		4
.L_154:
        /*0360*/ 	.byte	0x04, 0x12
        /*0362*/ 	.short	(.L_156 - .L_155)
	.align		4
.L_155:
        /*0364*/ 	.word	index@(_ZN7cutlass13device_kernelIN5flash19enable_sm80_to_sm89INS1_16FlashAttnFwdSm80INS1_25CollectiveMainloopFwdSm80ILi8ELi1ELb1EN4cute5tupleIJNS5_1CILi128EEENS7_ILi96EEENS7_ILi192EEEEEELi192ENS_6half_tEfNS_4arch4Sm80ELb0ELb0ELb1ELb0ELb0ELb0ELb1ELb1EEENS1_21CollectiveEpilogueFwdINS6_IJS8_SA_S9_EEENS6_IJNS7_ILi1EEESI_SI_EEESC_SE_Li256ELb0ELb1ELb1ELb0EEENS1_19SingleTileSchedulerILb0ELb1ELb1ELi128EEEEEEEEEvNT_6ParamsE)
        /*0368*/ 	.word	0x00000000


	//----- nvinfo : EIATTR_MIN_STACK_SIZE
	.align		4
.L_156:
        /*036c*/ 	.byte	0x04, 0x12
        /*036e*/ 	.short	(.L_158 - .L_157)
	.align		4
.L_157:
        /*0370*/ 	.word	index@(_ZN7cutlass13device_kernelIN5flash19enable_sm80_to_sm89INS1_16FlashAttnFwdSm80INS1_25CollectiveMainloopFwdSm80ILi8ELi1ELb0EN4cute5tupleIJNS5_1CILi128EEENS7_ILi64EEENS7_ILi192EEEEEELi192ENS_6half_tEfNS_4arch4Sm80ELb0ELb0ELb1ELb1ELb0ELb0ELb1ELb1EEENS1_21CollectiveEpilogueFwdINS6_IJS8_SA_S9_EEENS6_IJNS7_ILi1EEESI_SI_EEESC_SE_Li256ELb1ELb1ELb1ELb0EEENS1_36VarlenDynamicPersistentTileSchedulerILi128ELi64ELi256ELi256ELb1ELb1ELb0ELb0ELb1ELb1EEEEEEEEEvNT_6ParamsE)
        /*0374*/ 	.word	0x00000000


	//----- nvinfo : EIATTR_MIN_STACK_SIZE
	.align		4
.L_158:
        /*0378*/ 	.byte	0x04, 0x12
        /*037a*/ 	.short	(.L_160 - .L_159)
	.align		4
.L_159:
        /*037c*/ 	.word	index@(_ZN7cutlass13device_kernelIN5flash19enable_sm80_to_sm89INS1_16FlashAttnFwdSm80INS1_25CollectiveMainloopFwdSm80ILi8ELi1ELb0EN4cute5tupleIJNS5_1CILi128EEENS7_ILi64EEENS7_ILi192EEEEEELi192ENS_6half_tEfNS_4arch4Sm80ELb0ELb0ELb1ELb1ELb0ELb1ELb1ELb1EEENS1_21CollectiveEpilogueFwdINS6_IJS8_SA_S9_EEENS6_IJNS7_ILi1EEESI_SI_EEESC_SE_Li256ELb1ELb1ELb1ELb0EEENS1_36VarlenDynamicPersistentTileSchedulerILi128ELi64ELi256ELi256ELb1ELb1ELb0ELb0ELb1ELb1EEEEEEEEEvNT_6ParamsE)
        /*0380*/ 	.word	0x00000000


	//----- nvinfo : EIATTR_MIN_STACK_SIZE
	.align		4
.L_160:
        /*0384*/ 	.byte	0x04, 0x12
        /*0386*/ 	.short	(.L_162 - .L_161)
	.align		4
.L_161:
        /*0388*/ 	.word	index@(_ZN7cutlass13device_kernelIN5flash19enable_sm80_to_sm89INS1_16FlashAttnFwdSm80INS1_25CollectiveMainloopFwdSm80ILi8ELi1ELb0EN4cute5tupleIJNS5_1CILi128EEENS7_ILi64EEENS7_ILi192EEEEEELi192ENS_6half_tEfNS_4arch4Sm80ELb0ELb1ELb1ELb0ELb0ELb0ELb1ELb1EEENS1_21CollectiveEpilogueFwdINS6_IJS8_SA_S9_EEENS6_IJNS7_ILi1EEESI_SI_EEESC_SE_Li256ELb0ELb1ELb1ELb0EEENS1_19SingleTileSchedulerILb0ELb1ELb1ELi128EEEEEEEEEvNT_6ParamsE)
        /*038c*/ 	.word	0x00000000


	//----- nvinfo : EIATTR_MIN_STACK_SIZE
	.align		4
.L_162:
        /*0390*/ 	.byte	0x04, 0x12
        /*0392*/ 	.short	(.L_164 - .L_163)
	.align		4
.L_163:
        /*0394*/ 	.word	index@(_ZN7cutlass13device_kernelIN5flash19enable_sm80_to_sm89INS1_16FlashAttnFwdSm80INS1_25CollectiveMainloopFwdSm80ILi8ELi1ELb0EN4cute5tupleIJNS5_1CILi128EEENS7_ILi64EEENS7_ILi192EEEEEELi192ENS_6half_tEfNS_4arch4Sm80ELb0ELb1ELb1ELb1ELb0ELb0ELb1ELb1EEENS1_21CollectiveEpilogueFwdINS6_IJS8_SA_S9_EEENS6_IJNS7_ILi1EEESI_SI_EEESC_SE_Li256ELb1ELb1ELb1ELb0EEENS1_36VarlenDynamicPersistentTileSchedulerILi128ELi64ELi256ELi256ELb1ELb1ELb0ELb1ELb0ELb1EEEEEEEEEvNT_6ParamsE)
        /*0398*/ 	.word	0x00000000


	//----- nvinfo : EIATTR_MIN_STACK_SIZE
	.align		4
.L_164:
        /*039c*/ 	.byte	0x04, 0x12
        /*039e*/ 	.short	(.L_166 - .L_165)
	.align		4
.L_165:
        /*03a0*/ 	.word	index@(_ZN7cutlass13device_kernelIN5flash19enable_sm80_to_sm89INS1_16FlashAttnFwdSm80INS1_25CollectiveMainloopFwdSm80ILi8ELi1ELb0EN4cute5tupleIJNS5_1CILi128EEENS7_ILi64EEENS7_ILi192EEEEEELi192ENS_6half_tEfNS_4arch4Sm80ELb0ELb1ELb1ELb1ELb0ELb1ELb1ELb1EEENS1_21CollectiveEpilogueFwdINS6_IJS8_SA_S9_EEENS6_IJNS7_ILi1EEESI_SI_EEESC_SE_Li256ELb1ELb1ELb1ELb0EEENS1_36VarlenDynamicPersistentTileSchedulerILi128ELi64ELi256ELi256ELb1ELb1ELb0ELb1ELb0ELb1EEEEEEEEEvNT_6ParamsE)
        /*03a4*/ 	.word	0x00000000


	//----- nvinfo : EIATTR_MIN_STACK_SIZE
	.align		4
.L_166:
        /*03a8*/ 	.byte	0x04, 0x12
        /*03aa*/ 	.short	(.L_168 - .L_167)
	.align		4
.L_167:
        /*03ac*/ 	.word	index@(_ZN7cutlass13device_kernelIN5flash19enable_sm80_to_sm89INS1_16FlashAttnFwdSm80INS1_25CollectiveMainloopFwdSm80ILi8ELi1ELb1EN4cute5tupleIJNS5_1CILi128EEENS7_ILi96EEENS7_ILi192EEEEEELi192ENS_6half_tEfNS_4arch4Sm80ELb1ELb0ELb1ELb0ELb0ELb0ELb1ELb1EEENS1_21CollectiveEpilogueFwdINS6_IJS8_SA_S9_EEENS6_IJNS7_ILi1EEESI_SI_EEESC_SE_Li256ELb0ELb1ELb1ELb0EEENS1_30DynamicPersistentTileSchedulerILi256ELi256ELb1ELb1ELb0EEEEEEEEEvNT_6ParamsE)
        /*03b0*/ 	.word	0x00000000


	//----- nvinfo : EIATTR_MIN_STACK_SIZE
	.align		4
.L_168:
        /*03b4*/ 	.byte	0x04, 0x12
        /*03b6*/ 	.short	(.L_170 - .L_169)
	.align		4
.L_169:
        /*03b8*/ 	.word	index@(_ZN7cutlass13device_kernelIN5flash19enable_sm80_to_sm89INS1_16FlashAttnFwdSm80INS1_25CollectiveMainloopFwdSm80ILi8ELi1ELb0EN4cute5tupleIJNS5_1CILi128EEENS7_ILi64EEENS7_ILi192EEEEEELi192ENS_6half_tEfNS_4arch4Sm80ELb1ELb0ELb1ELb1ELb0ELb0ELb1ELb1EEENS1_21CollectiveEpilogueFwdINS6_IJS8_SA_S9_EEENS6_IJNS7_ILi1EEESI_SI_EEESC_SE_Li256ELb1ELb1ELb1ELb0EEENS1_36VarlenDynamicPersistentTileSchedulerILi128ELi64ELi256ELi256ELb1ELb1ELb0ELb1ELb1ELb1EEEEEEEEEvNT_6ParamsE)
        /*03bc*/ 	.word	0x00000000


	//----- nvinfo : EIATTR_MIN_STACK_SIZE
	.align		4
.L_170:
        /*03c0*/ 	.byte	0x04, 0x12
        /*03c2*/ 	.short	(.L_172 - .L_171)
	.align		4
.L_171:
        /*03c4*/ 	.word	index@(_ZN7cutlass13device_kernelIN5flash19enable_sm80_to_sm89INS1_16FlashAttnFwdSm80INS1_25CollectiveMainloopFwdSm80ILi8ELi1ELb0EN4cute5tupleIJNS5_1CILi128EEENS7_ILi64EEENS7_ILi192EEEEEELi192ENS_6half_tEfNS_4arch4Sm80ELb1ELb0ELb1ELb1ELb0ELb1ELb1ELb1EEENS1_21CollectiveEpilogueFwdINS6_IJS8_SA_S9_EEENS6_IJNS7_ILi1EEESI_SI_EEESC_SE_Li256ELb1ELb1ELb1ELb0EEENS1_36VarlenDynamicPersistentTileSchedulerILi128ELi64ELi256ELi256ELb1ELb1ELb0ELb1ELb1ELb1EEEEEEEEEvNT_6ParamsE)
        /*03c8*/ 	.word	0x00000000


	//----- nvinfo : EIATTR_MIN_STACK_SIZE
	.align		4
.L_172:
        /*03cc*/ 	.byte	0x04, 0x12
        /*03ce*/ 	.short	(.L_174 - .L_173)
	.align		4
.L_173:
        /*03d0*/ 	.word	index@(_ZN7cutlass13device_kernelIN5flash19enable_sm80_to_sm89INS1_16FlashAttnFwdSm80INS1_25CollectiveMainloopFwdSm80ILi8ELi2ELb1EN4cute5tupleIJNS5_1CILi128EEENS7_ILi96EEENS7_ILi192EEEEEELi192ENS_6half_tEfNS_4arch4Sm80ELb0ELb0ELb1ELb0ELb0ELb0ELb1ELb1EEENS1_21CollectiveEpilogueFwdINS6_IJS8_SA_S9_EEENS6_IJNS7_ILi1EEESI_SI_EEESC_SE_Li256ELb0ELb1ELb1ELb0EEENS1_19SingleTileSchedulerILb0ELb1ELb1ELi128EEEEEEEEEvNT_6ParamsE)
        /*03d4*/ 	.word	0x00000000


	//----- nvinfo : EIATTR_MIN_STACK_SIZE
	.align		4
.L_174:
        /*03d8*/ 	.byte	0x04, 0x12
        /*03da*/ 	.short	(.L_176 - .L_175)
	.align		4
.L_175:
        /*03dc*/ 	.word	index@(_ZN7cutlass13device_kernelIN5flash19enable_sm80_to_sm89INS1_16FlashAttnFwdSm80INS1_25CollectiveMainloopFwdSm80ILi8ELi2ELb0EN4cute5tupleIJNS5_1CILi128EEENS7_ILi64EEENS7_ILi192EEEEEELi192ENS_6half_tEfNS_4arch4Sm80ELb0ELb0ELb1ELb1ELb0ELb0ELb1ELb1EEENS1_21CollectiveEpilogueFwdINS6_IJS8_SA_S9_EEENS6_IJNS7_ILi1EEESI_SI_EEESC_SE_Li256ELb1ELb1ELb1ELb0EEENS1_36VarlenDynamicPersistentTileSchedulerILi128ELi64ELi256ELi256ELb1ELb1ELb0ELb0ELb1ELb1EEEEEEEEEvNT_6ParamsE)
        /*03e0*/ 	.word	0x00000000


	//----- nvinfo : EIATTR_MIN_STACK_SIZE
	.align		4
.L_176:
        /*03e4*/ 	.byte	0x04, 0x12
        /*03e6*/ 	.short	(.L_178 - .L_177)
	.align		4
.L_177:
        /*03e8*/ 	.word	index@(_ZN7cutlass13device_kernelIN5flash19enable_sm80_to_sm89INS1_16FlashAttnFwdSm80INS1_25CollectiveMainloopFwdSm80ILi8ELi2ELb0EN4cute5tupleIJNS5_1CILi128EEENS7_ILi64EEENS7_ILi192EEEEEELi192ENS_6half_tEfNS_4arch4Sm80ELb0ELb0ELb1ELb1ELb0ELb1ELb1ELb1EEENS1_21CollectiveEpilogueFwdINS6_IJS8_SA_S9_EEENS6_IJNS7_ILi1EEESI_SI_EEESC_SE_Li256ELb1ELb1ELb1ELb0EEENS1_36VarlenDynamicPersistentTileSchedulerILi128ELi64ELi256ELi256ELb1ELb1ELb0ELb0ELb1ELb1EEEEEEEEEvNT_6ParamsE)
        /*03ec*/ 	.word	0x00000000


	//----- nvinfo : EIATTR_MIN_STACK_SIZE
	.align		4
.L_178:
        /*03f0*/ 	.byte	0x04, 0x12
        /*03f2*/ 	.short	(.L_180 - .L_179)
	.align		4
.L_179:
        /*03f4*/ 	.word	index@(_ZN7cutlass13device_kernelIN5flash19enable_sm80_to_sm89INS1_16FlashAttnFwdSm80INS1_25CollectiveMainloopFwdSm80ILi8ELi2ELb0EN4cute5tupleIJNS5_1CILi128EEENS7_ILi64EEENS7_ILi192EEEEEELi192ENS_6half_tEfNS_4arch4Sm80ELb0ELb1ELb1ELb0ELb0ELb0ELb1ELb1EEENS1_21CollectiveEpilogueFwdINS6_IJS8_SA_S9_EEENS6_IJNS7_ILi1EEESI_SI_EEESC_SE_Li256ELb0ELb1ELb1ELb0EEENS1_19SingleTileSchedulerILb0ELb1ELb1ELi128EEEEEEEEEvNT_6ParamsE)
        /*03f8*/ 	.word	0x00000000


	//----- nvinfo : EIATTR_MIN_STACK_SIZE
	.align		4
.L_180:
        /*03fc*/ 	.byte	0x04, 0x12
        /*03fe*/ 	.short	(.L_182 - .L_181)
	.align		4
.L_181:
        /*0400*/ 	.word	index@(_ZN7cutlass13device_kernelIN5flash19enable_sm80_to_sm89INS1_16FlashAttnFwdSm80INS1_25CollectiveMainloopFwdSm80ILi8ELi2ELb0EN4cute5tupleIJNS5_1CILi128EEENS7_ILi64EEENS7_ILi192EEEEEELi192ENS_6half_tEfNS_4arch4Sm80ELb0ELb1ELb1ELb1ELb0ELb0ELb1ELb1EEENS1_21CollectiveEpilogueFwdINS6_IJS8_SA_S9_EEENS6_IJNS7_ILi1EEESI_SI_EEESC_SE_Li256ELb1ELb1ELb1ELb0EEENS1_36VarlenDynamicPersistentTileSchedulerILi128ELi64ELi256ELi256ELb1ELb1ELb0ELb1ELb0ELb1EEEEEEEEEvNT_6ParamsE)
        /*0404*/ 	.word	0x00000000


	//----- nvinfo : EIATTR_MIN_STACK_SIZE
	.align		4
.L_182:
        /*0408*/ 	.byte	0x04, 0x12
        /*040a*/ 	.short	(.L_184 - .L_183)
	.align		4
.L_183:
        /*040c*/ 	.word	index@(_ZN7cutlass13device_kernelIN5flash19enable_sm80_to_sm89INS1_16FlashAttnFwdSm80INS1_25CollectiveMainloopFwdSm80ILi8ELi2ELb0EN4cute5tupleIJNS5_1CILi128EEENS7_ILi64EEENS7_ILi192EEEEEELi192ENS_6half_tEfNS_4arch4Sm80ELb0ELb1ELb1ELb1ELb0ELb1ELb1ELb1EEENS1_21CollectiveEpilogueFwdINS6_IJS8_SA_S9_EEENS6_IJNS7_ILi1EEESI_SI_EEESC_SE_Li256ELb1ELb1ELb1ELb0EEENS1_36VarlenDynamicPersistentTileSchedulerILi128ELi64ELi256ELi256ELb1ELb1ELb0ELb1ELb0ELb1EEEEEEEEEvNT_6ParamsE)
        /*0410*/ 	.word	0x00000000


	//----- nvinfo : EIATTR_MIN_STACK_SIZE
	.align		4
.L_184:
        /*0414*/ 	.byte	0x04, 0x12
        /*0416*/ 	.short	(.L_186 - .L_185)
	.align		4
.L_185:
        /*0418*/ 	.word	index@(_ZN7cutlass13device_kernelIN5flash19enable_sm80_to_sm89INS1_16FlashAttnFwdSm80INS1_25CollectiveMainloopFwdSm80ILi8ELi2ELb1EN4cute5tupleIJNS5_1CILi128EEENS7_ILi96EEENS7_ILi192EEEEEELi192ENS_6half_tEfNS_4arch4Sm80ELb1ELb0ELb1ELb0ELb0ELb0ELb1ELb1EEENS1_21CollectiveEpilogueFwdINS6_IJS8_SA_S9_EEENS6_IJNS7_ILi1EEESI_SI_EEESC_SE_Li256ELb0ELb1ELb1ELb0EEENS1_30DynamicPersistentTileSchedulerILi256ELi256ELb1ELb1ELb0EEEEEEEEEvNT_6ParamsE)
        /*041c*/ 	.word	0x00000000


	//----- nvinfo : EIATTR_MIN_STACK_SIZE
	.align		4
.L_186:
        /*0420*/ 	.byte	0x04, 0x12
        /*0422*/ 	.short	(.L_188 - .L_187)
	.align		4
.L_187:
        /*0424*/ 	.word	index@(_ZN7cutlass13device_kernelIN5flash19enable_sm80_to_sm89INS1_16FlashAttnFwdSm80INS1_25CollectiveMainloopFwdSm80ILi8ELi2ELb0EN4cute5tupleIJNS5_1CILi128EEENS7_ILi64EEENS7_ILi192EEEEEELi192ENS_6half_tEfNS_4arch4Sm80ELb1ELb0ELb1ELb1ELb0ELb0ELb1ELb1EEENS1_21CollectiveEpilogueFwdINS6_IJS8_SA_S9_EEENS6_IJNS7_ILi1EEESI_SI_EEESC_SE_Li256ELb1ELb1ELb1ELb0EEENS1_36VarlenDynamicPersistentTileSchedulerILi128ELi64ELi256ELi256ELb1ELb1ELb0ELb1ELb1ELb1EEEEEEEEEvNT_6ParamsE)
        /*0428*/ 	.word	0x00000000


	//----- nvinfo : EIATTR_MIN_STACK_SIZE
	.align		4
.L_188:
        /*042c*/ 	.byte	0x04, 0x12
        /*042e*/ 	.short	(.L_190 - .L_189)
	.align		4
.L_189:
        /*0430*/ 	.word	index@(_ZN7cutlass13device_kernelIN5flash19enable_sm80_to_sm89INS1_16FlashAttnFwdSm80INS1_25CollectiveMainloopFwdSm80ILi8ELi2ELb0EN4cute5tupleIJNS5_1CILi128EEENS7_ILi64EEENS7_ILi192EEEEEELi192ENS_6half_tEfNS_4arch4Sm80ELb1ELb0ELb1ELb1ELb0ELb1ELb1ELb1EEENS1_21CollectiveEpilogueFwdINS6_IJS8_SA_S9_EEENS6_IJNS7_ILi1EEESI_SI_EEESC_SE_Li256ELb1ELb1ELb1ELb0EEENS1_36VarlenDynamicPersistentTileSchedulerILi128ELi64ELi256ELi256ELb1ELb1ELb0ELb1ELb1ELb1EEEEEEEEEvNT_6ParamsE)
        /*0434*/ 	.word	0x00000000


	//----- nvinfo : EIATTR_MIN_STACK_SIZE
	.align		4
.L_190:
        /*0438*/ 	.byte	0x04, 0x12
        /*043a*/ 	.short	(.L_192 - .L_191)
	.align		4
.L_191:
        /*043c*/ 	.word	index@(_ZN7cutlass13device_kernelIN5flash19enable_sm80_to_sm89INS1_16FlashAttnFwdSm80INS1_25CollectiveMainloopFwdSm80ILi8ELi1ELb1EN4cute5tupleIJNS5_1CILi128EEENS7_ILi96EEENS7_ILi192EEEEEELi192ENS_6half_tEfNS_4arch4Sm80ELb0ELb0ELb0ELb0ELb0ELb0ELb1ELb1EEENS1_21CollectiveEpilogueFwdINS6_IJS8_SA_S9_EEENS6_IJNS7_ILi1EEESI_SI_EEESC_SE_Li256ELb0ELb1ELb1ELb0EEENS1_19SingleTileSchedulerILb0ELb1ELb1ELi128EEEEEEEEEvNT_6ParamsE)
        /*0440*/ 	.word	0x00000000


	//----- nvinfo : EIATTR_MIN_STACK_SIZE
	.align		4
.L_192:
        /*0444*/ 	.byte	0x04, 0x12
        /*0446*/ 	.short	(.L_194 - .L_193)
	.align		4
.L_193:
        /*0448*/ 	.word	index@(_ZN7cutlass13device_kernelIN5flash19enable_sm80_to_sm89INS1_16FlashAttnFwdSm80INS1_25CollectiveMainloopFwdSm80ILi8ELi1ELb0EN4cute5tupleIJNS5_1CILi128EEENS7_ILi64EEENS7_ILi192EEEEEELi192ENS_6half_tEfNS_4arch4Sm80ELb0ELb0ELb0ELb1ELb0ELb0ELb1ELb1EEENS1_21CollectiveEpilogueFwdINS6_IJS8_SA_S9_EEENS6_IJNS7_ILi1EEESI_SI_EEESC_SE_Li256ELb1ELb1ELb1ELb0EEENS1_36VarlenDynamicPersistentTileSchedulerILi128ELi64ELi256ELi256ELb1ELb1ELb0ELb0ELb1ELb1EEEEEEEEEvNT_6ParamsE)
        /*044c*/ 	.word	0x00000000


	//----- nvinfo : EIATTR_MIN_STACK_SIZE
	.align		4
.L_194:
        /*0450*/ 	.byte	0x04, 0x12
        /*0452*/ 	.short	(.L_196 - .L_195)
	.align		4
.L_195:
        /*0454*/ 	.word	index@(_ZN7cutlass13device_kernelIN5flash19enable_sm80_to_sm89INS1_16FlashAttnFwdSm80INS1_25CollectiveMainloopFwdSm80ILi8ELi1ELb0EN4cute5tupleIJNS5_1CILi128EEENS7_ILi64EEENS7_ILi192EEEEEELi192ENS_6half_tEfNS_4arch4Sm80ELb0ELb0ELb0ELb1ELb0ELb1ELb1ELb1EEENS1_21CollectiveEpilogueFwdINS6_IJS8_SA_S9_EEENS6_IJNS7_ILi1EEESI_SI_EEESC_SE_Li256ELb1ELb1ELb1ELb0EEENS1_36VarlenDynamicPersistentTileSchedulerILi128ELi64ELi256ELi256ELb1ELb1ELb0ELb0ELb1ELb1EEEEEEEEEvNT_6ParamsE)
        /*0458*/ 	.word	0x00000000


	//----- nvinfo : EIATTR_MIN_STACK_SIZE
	.align		4
.L_196:
        /*045c*/ 	.byte	0x04, 0x12
        /*045e*/ 	.short	(.L_198 - .L_197)
	.align		4
.L_197:
        /*0460*/ 	.word	index@(_ZN7cutlass13device_kernelIN5flash19enable_sm80_to_sm89INS1_16FlashAttnFwdSm80INS1_25CollectiveMainloopFwdSm80ILi8ELi1ELb0EN4cute5tupleIJNS5_1CILi128EEENS7_ILi64EEENS7_ILi192EEEEEELi192ENS_6half_tEfNS_4arch4Sm80ELb0ELb1ELb0ELb0ELb0ELb0ELb1ELb1EEENS1_21CollectiveEpilogueFwdINS6_IJS8_SA_S9_EEENS6_IJNS7_ILi1EEESI_SI_EEESC_SE_Li256ELb0ELb1ELb1ELb0EEENS1_19SingleTileSchedulerILb0ELb1ELb1ELi128EEEEEEEEEvNT_6ParamsE)
        /*0464*/ 	.word	0x00000000


	//----- nvinfo : EIATTR_MIN_STACK_SIZE
	.align		4
.L_198:
        /*0468*/ 	.byte	0x04, 0x12
        /*046a*/ 	.short	(.L_200 - .L_199)
	.align		4
.L_199:
        /*046c*/ 	.word	index@(_ZN7cutlass13device_kernelIN5flash19enable_sm80_to_sm89INS1_16FlashAttnFwdSm80INS1_25CollectiveMainloopFwdSm80ILi8ELi1ELb0EN4cute5tupleIJNS5_1CILi128EEENS7_ILi64EEENS7_ILi192EEEEEELi192ENS_6half_tEfNS_4arch4Sm80ELb0ELb1ELb0ELb1ELb0ELb0ELb1ELb1EEENS1_21CollectiveEpilogueFwdINS6_IJS8_SA_S9_EEENS6_IJNS7_ILi1EEESI_SI_EEESC_SE_Li256ELb1ELb1ELb1ELb0EEENS1_36VarlenDynamicPersistentTileSchedulerILi128ELi64ELi256ELi256ELb1ELb1ELb0ELb1ELb0ELb1EEEEEEEEEvNT_6ParamsE)
        /*0470*/ 	.word	0x00000000


	//----- nvinfo : EIATTR_MIN_STACK_SIZE
	.align		4
.L_200:
        /*0474*/ 	.byte	0x04, 0x12
        /*0476*/ 	.short	(.L_202 - .L_201)
	.align		4
.L_201:
        /*0478*/ 	.word	index@(_ZN7cutlass13device_kernelIN5flash19enable_sm80_to_sm89INS1_16FlashAttnFwdSm80INS1_25CollectiveMainloopFwdSm80ILi8ELi1ELb0EN4cute5tupleIJNS5_1CILi128EEENS7_ILi64EEENS7_ILi192EEEEEELi192ENS_6half_tEfNS_4arch4Sm80ELb0ELb1ELb0ELb1ELb0ELb1ELb1ELb1EEENS1_21CollectiveEpilogueFwdINS6_IJS8_SA_S9_EEENS6_IJNS7_ILi1EEESI_SI_EEESC_SE_Li256ELb1ELb1ELb1ELb0EEENS1_36VarlenDynamicPersistentTileSchedulerILi128ELi64ELi256ELi256ELb1ELb1ELb0ELb1ELb0ELb1EEEEEEEEEvNT_6ParamsE)
        /*047c*/ 	.word	0x00000000


	//----- nvinfo : EIATTR_MIN_STACK_SIZE
	.align		4
.L_202:
        /*0480*/ 	.byte	0x04, 0x12
        /*0482*/ 	.short	(.L_204 - .L_203)
	.align		4
.L_203:
        /*0484*/ 	.word	index@(_ZN7cutlass13device_kernelIN5flash19enable_sm80_to_sm89INS1_16FlashAttnFwdSm80INS1_25CollectiveMainloopFwdSm80ILi8ELi1ELb1EN4cute5tupleIJNS5_1CILi128EEENS7_ILi96EEENS7_ILi192EEEEEELi192ENS_6half_tEfNS_4arch4Sm80ELb1ELb0ELb0ELb0ELb0ELb0ELb1ELb1EEENS1_21CollectiveEpilogueFwdINS6_IJS8_SA_S9_EEENS6_IJNS7_ILi1EEESI_SI_EEESC_SE_Li256ELb0ELb1ELb1ELb0EEENS1_30DynamicPersistentTileSchedulerILi256ELi256ELb1ELb1ELb0EEEEEEEEEvNT_6ParamsE)
        /*0488*/ 	.word	0x00000000


	//----- nvinfo : EIATTR_MIN_STACK_SIZE
	.align		4
.L_204:
        /*048c*/ 	.byte	0x04, 0x12
        /*048e*/ 	.short	(.L_206 - .L_205)
	.align		4
.L_205:
        /*0490*/ 	.word	index@(_ZN7cutlass13device_kernelIN5flash19enable_sm80_to_sm89INS1_16FlashAttnFwdSm80INS1_25CollectiveMainloopFwdSm80ILi8ELi1ELb0EN4cute5tupleIJNS5_1CILi128EEENS7_ILi64EEENS7_ILi192EEEEEELi192ENS_6half_tEfNS_4arch4Sm80ELb1ELb0ELb0ELb1ELb0ELb0ELb1ELb1EEENS1_21CollectiveEpilogueFwdINS6_IJS8_SA_S9_EEENS6_IJNS7_ILi1EEESI_SI_EEESC_SE_Li256ELb1ELb1ELb1ELb0EEENS1_36VarlenDynamicPersistentTileSchedulerILi128ELi64ELi256ELi256ELb1ELb1ELb0ELb1ELb1ELb1EEEEEEEEEvNT_6ParamsE)
        /*0494*/ 	.word	0x00000000


	//----- nvinfo : EIATTR_MIN_STACK_SIZE
	.align		4
.L_206:
        /*0498*/ 	.byte	0x04, 0x12
        /*049a*/ 	.short	(.L_208 - .L_207)
	.align		4
.L_207:
        /*049c*/ 	.word	index@(_ZN7cutlass13device_kernelIN5flash19enable_sm80_to_sm89INS1_16FlashAttnFwdSm80INS1_25CollectiveMainloopFwdSm80ILi8ELi1ELb0EN4cute5tupleIJNS5_1CILi128EEENS7_ILi64EEENS7_ILi192EEEEEELi192ENS_6half_tEfNS_4arch4Sm80ELb1ELb0ELb0ELb1ELb0ELb1ELb1ELb1EEENS1_21CollectiveEpilogueFwdINS6_IJS8_SA_S9_EEENS6_IJNS7_ILi1EEESI_SI_EEESC_SE_Li256ELb1ELb1ELb1ELb0EEENS1_36VarlenDynamicPersistentTileSchedulerILi128ELi64ELi256ELi256ELb1ELb1ELb0ELb1ELb1ELb1EEEEEEEEEvNT_6ParamsE)
        /*04a0*/ 	.word	0x00000000


	//----- nvinfo : EIATTR_MIN_STACK_SIZE
	.align		4
.L_208:
        /*04a4*/ 	.byte	0x04, 0x12
        /*04a6*/ 	.short	(.L_210 - .L_209)
	.align		4
.L_209:
        /*04a8*/ 	.word	index@(_ZN7cutlass13device_kernelIN5flash19enable_sm80_to_sm89INS1_16FlashAttnFwdSm80INS1_25CollectiveMainloopFwdSm80ILi8ELi2ELb1EN4cute5tupleIJNS5_1CILi128EEENS7_ILi96EEENS7_ILi192EEEEEELi192ENS_6half_tEfNS_4arch4Sm80ELb0ELb0ELb0ELb0ELb0ELb0ELb1ELb1EEENS1_21CollectiveEpilogueFwdINS6_IJS8_SA_S9_EEENS6_IJNS7_ILi1EEESI_SI_EEESC_SE_Li256ELb0ELb1ELb1ELb0EEENS1_19SingleTileSchedulerILb0ELb1ELb1ELi128EEEEEEEEEvNT_6ParamsE)
        /*04ac*/ 	.word	0x00000000


	//----- nvinfo : EIATTR_MIN_STACK_SIZE
	.align		4
.L_210:
        /*04b0*/ 	.byte	0x04, 0x12
        /*04b2*/ 	.short	(.L_212 - .L_211)
	.align		4
.L_211:
        /*04b4*/ 	.word	index@(_ZN7cutlass13device_kernelIN5flash19enable_sm80_to_sm89INS1_16FlashAttnFwdSm80INS1_25CollectiveMainloopFwdSm80ILi8ELi2ELb0EN4cute5tupleIJNS5_1CILi128EEENS7_ILi64EEENS7_ILi192EEEEEELi192ENS_6half_tEfNS_4arch4Sm80ELb0ELb0ELb0ELb1ELb0ELb0ELb1ELb1EEENS1_21CollectiveEpilogueFwdINS6_IJS8_SA_S9_EEENS6_IJNS7_ILi1EEESI_SI_EEESC_SE_Li256ELb1ELb1ELb1ELb0EEENS1_36VarlenDynamicPersistentTileSchedulerILi128ELi64ELi256ELi256ELb1ELb1ELb0ELb0ELb1ELb1EEEEEEEEEvNT_6ParamsE)
        /*04b8*/ 	.word	0x00000000


	//----- nvinfo : EIATTR_MIN_STACK_SIZE
	.align		4
.L_212:
        /*04bc*/ 	.byte	0x04, 0x12
        /*04be*/ 	.short	(.L_214 - .L_213)
	.align		4
.L_213:
        /*04c0*/ 	.word	index@(_ZN7cutlass13device_kernelIN5flash19enable_sm80_to_sm89INS1_16FlashAttnFwdSm80INS1_25CollectiveMainloopFwdSm80ILi8ELi2ELb0EN4cute5tupleIJNS5_1CILi128EEENS7_ILi64EEENS7_ILi192EEEEEELi192ENS_6half_tEfNS_4arch4Sm80ELb0ELb0ELb0ELb1ELb0ELb1ELb1ELb1EEENS1_21CollectiveEpilogueFwdINS6_IJS8_SA_S9_EEENS6_IJNS7_ILi1EEESI_SI_EEESC_SE_Li256ELb1ELb1ELb1ELb0EEENS1_36VarlenDynamicPersistentTileSchedulerILi128ELi64ELi256ELi256ELb1ELb1ELb0ELb0ELb1ELb1EEEEEEEEEvNT_6ParamsE)
        /*04c4*/ 	.word	0x00000000


	//----- nvinfo : EIATTR_MIN_STACK_SIZE
	.align		4
.L_214:
        /*04c8*/ 	.byte	0x04, 0x12
        /*04ca*/ 	.short	(.L_216 - .L_215)
	.align		4
.L_215:
        /*04cc*/ 	.word	index@(_ZN7cutlass13device_kernelIN5flash19enable_sm80_to_sm89INS1_16FlashAttnFwdSm80INS1_25CollectiveMainloopFwdSm80ILi8ELi2ELb0EN4cute5tupleIJNS5_1CILi128EEENS7_ILi64EEENS7_ILi192EEEEEELi192ENS_6half_tEfNS_4arch4Sm80ELb0ELb1ELb0ELb0ELb0ELb0ELb1ELb1EEENS1_21CollectiveEpilogueFwdINS6_IJS8_SA_S9_EEENS6_IJNS7_ILi1EEESI_SI_EEESC_SE_Li256ELb0ELb1ELb1ELb0EEENS1_19SingleTileSchedulerILb0ELb1ELb1ELi128EEEEEEEEEvNT_6ParamsE)
        /*04d0*/ 	.word	0x00000000


	//----- nvinfo : EIATTR_MIN_STACK_SIZE
	.align		4
.L_216:
        /*04d4*/ 	.byte	0x04, 0x12
        /*04d6*/ 	.short	(.L_218 - .L_217)
	.align		4
.L_217:
        /*04d8*/ 	.word	index@(_ZN7cutlass13device_kernelIN5flash19enable_sm80_to_sm89INS1_16FlashAttnFwdSm80INS1_25CollectiveMainloopFwdSm80ILi8ELi2ELb0EN4cute5tupleIJNS5_1CILi128EEENS7_ILi64EEENS7_ILi192EEEEEELi192ENS_6half_tEfNS_4arch4Sm80ELb0ELb1ELb0ELb1ELb0ELb0ELb1ELb1EEENS1_21CollectiveEpilogueFwdINS6_IJS8_SA_S9_EEENS6_IJNS7_ILi1EEESI_SI_EEESC_SE_Li256ELb1ELb1ELb1ELb0EEENS1_36VarlenDynamicPersistentTileSchedulerILi128ELi64ELi256ELi256ELb1ELb1ELb0ELb1ELb0ELb1EEEEEEEEEvNT_6ParamsE)
        /*04dc*/ 	.word	0x00000000


	//----- nvinfo : EIATTR_MIN_STACK_SIZE
	.align		4
.L_218:
        /*04e0*/ 	.byte	0x04, 0x12
        /*04e2*/ 	.short	(.L_220 - .L_219)
	.align		4
.L_219:
        /*04e4*/ 	.word	index@(_ZN7cutlass13device_kernelIN5flash19enable_sm80_to_sm89INS1_16FlashAttnFwdSm80INS1_25CollectiveMainloopFwdSm80ILi8ELi2ELb0EN4cute5tupleIJNS5_1CILi128EEENS7_ILi64EEENS7_ILi192EEEEEELi192ENS_6half_tEfNS_4arch4Sm80ELb0ELb1ELb0ELb1ELb0ELb1ELb1ELb1EEENS1_21CollectiveEpilogueFwdINS6_IJS8_SA_S9_EEENS6_IJNS7_ILi1EEESI_SI_EEESC_SE_Li256ELb1ELb1ELb1ELb0EEENS1_36VarlenDynamicPersistentTileSchedulerILi128ELi64ELi256ELi256ELb1ELb1ELb0ELb1ELb0ELb1EEEEEEEEEvNT_6ParamsE)
        /*04e8*/ 	.word	0x00000000


	//----- nvinfo : EIATTR_MIN_STACK_SIZE
	.align		4
.L_220:
        /*04ec*/ 	.byte	0x04, 0x12
        /*04ee*/ 	.short	(.L_222 - .L_221)
	.align		4
.L_221:
        /*04f0*/ 	.word	index@(_ZN7cutlass13device_kernelIN5flash19enable_sm80_to_sm89INS1_16FlashAttnFwdSm80INS1_25CollectiveMainloopFwdSm80ILi8ELi2ELb1EN4cute5tupleIJNS5_1CILi128EEENS7_ILi96EEENS7_ILi192EEEEEELi192ENS_6half_tEfNS_4arch4Sm80ELb1ELb0ELb0ELb0ELb0ELb0ELb1ELb1EEENS1_21CollectiveEpilogueFwdINS6_IJS8_SA_S9_EEENS6_IJNS7_ILi1EEESI_SI_EEESC_SE_Li256ELb0ELb1ELb1ELb0EEENS1_30DynamicPersistentTileSchedulerILi256ELi256ELb1ELb1ELb0EEEEEEEEEvNT_6ParamsE)
        /*04f4*/ 	.word	0x00000000


	//----- nvinfo : EIATTR_MIN_STACK_SIZE
	.align		4
.L_222:
        /*04f8*/ 	.byte	0x04, 0x12
        /*04fa*/ 	.short	(.L_224 - .L_223)
	.align		4
.L_223:
        /*04fc*/ 	.word	index@(_ZN7cutlass13device_kernelIN5flash19enable_sm80_to_sm89INS1_16FlashAttnFwdSm80INS1_25CollectiveMainloopFwdSm80ILi8ELi2ELb0EN4cute5tupleIJNS5_1CILi128EEENS7_ILi64EEENS7_ILi192EEEEEELi192ENS_6half_tEfNS_4arch4Sm80ELb1ELb0ELb0ELb1ELb0ELb0ELb1ELb1EEENS1_21CollectiveEpilogueFwdINS6_IJS8_SA_S9_EEENS6_IJNS7_ILi1EEESI_SI_EEESC_SE_Li256ELb1ELb1ELb1ELb0EEENS1_36VarlenDynamicPersistentTileSchedulerILi128ELi64ELi256ELi256ELb1ELb1ELb0ELb1ELb1ELb1EEEEEEEEEvNT_6ParamsE)
        /*0500*/ 	.word	0x00000000


	//----- nvinfo : EIATTR_MIN_STACK_SIZE
	.align		4
.L_224:
        /*0504*/ 	.byte	0x04, 0x12
        /*0506*/ 	.short	(.L_226 - .L_225)
	.align		4
.L_225:
        /*0508*/ 	.word	index@(_ZN7cutlass13device_kernelIN5flash19enable_sm80_to_sm89INS1_16FlashAttnFwdSm80INS1_25CollectiveMainloopFwdSm80ILi8ELi2ELb0EN4cute5tupleIJNS5_1CILi128EEENS7_ILi64EEENS7_ILi192EEEEEELi192ENS_6half_tEfNS_4arch4Sm80ELb1ELb0ELb0ELb1ELb0ELb1ELb1ELb1EEENS1_21CollectiveEpilogueFwdINS6_IJS8_SA_S9_EEENS6_IJNS7_ILi1EEESI_SI_EEESC_SE_Li256ELb1ELb1ELb1ELb0EEENS1_36VarlenDynamicPersistentTileSchedulerILi128ELi64ELi256ELi256ELb1ELb1ELb0ELb1ELb1ELb1EEEEEEEEEvNT_6ParamsE)
        /*050c*/ 	.word	0x00000000
.L_226:


//--------------------- .nv.compat                --------------------------
	.section	.nv.compat,"",@"SHT_CUDA_COMPAT_INFO"
	.align	4
        /*0000*/ 	.byte	0x02, 0x09, 0x01, 0x00, 0x02, 0x02, 0x01, 0x00, 0x02, 0x05, 0x05, 0x00, 0x03, 0x07, 0x01, 0x01
        /*0010*/ 	.byte	0x02, 0x03, 0x00, 0x00, 0x02, 0x06, 0x01, 0x00, 0x04, 0x0b, 0x08, 0x00, 0x00, 0x00, 0x00, 0x00
        /*0020*/ 	.byte	0x00, 0x00, 0x00, 0x00


//--------------------- .nv.info._ZN7cutlass13device_kernelIN5flash19enable_sm80_to_sm89INS1_16FlashAttnFwdSm80INS1_25CollectiveMainloopFwdSm80ILi8ELi1ELb1EN4cute5tupleIJNS5_1CILi128EEENS7_ILi96EEENS7_ILi192EEEEEELi192ENS_6half_tEfNS_4arch4Sm80ELb0ELb0ELb1ELb0ELb0ELb0ELb1ELb1EEENS1_21CollectiveEpilogueFwdINS6_IJS8_SA_S9_EEENS6_IJNS7_ILi1EEESI_SI_EEESC_SE_Li256ELb0ELb1ELb1ELb0EEENS1_19SingleTileSchedulerILb0ELb1ELb1ELi128EEEEEEEEEvNT_6ParamsE --------------------------
	.section	.nv.info._ZN7cutlass13device_kernelIN5flash19enable_sm80_to_sm89INS1_16FlashAttnFwdSm80INS1_25CollectiveMainloopFwdSm80ILi8ELi1ELb1EN4cute5tupleIJNS5_1CILi128EEENS7_ILi96EEENS7_ILi192EEEEEELi192ENS_6half_tEfNS_4arch4Sm80ELb0ELb0ELb1ELb0ELb0ELb0ELb1ELb1EEENS1_21CollectiveEpilogueFwdINS6_IJS8_SA_S9_EEENS6_IJNS7_ILi1EEESI_SI_EEESC_SE_Li256ELb0ELb1ELb1ELb0EEENS1_19SingleTileSchedulerILb0ELb1ELb1ELi128EEEEEEEEEvNT_6ParamsE,"",@"SHT_CUDA_INFO"
	.sectionflags	@""
	.align	4


	//----- nvinfo : EIATTR_CUDA_API_VERSION
	.align		4
        /*0000*/ 	.byte	0x04, 0x37
        /*0002*/ 	.short	(.L_228 - .L_227)
.L_227:
        /*0004*/ 	.word	0x00000082


	//----- nvinfo : EIATTR_KPARAM_INFO
	.align		4
.L_228:
        /*0008*/ 	.byte	0x04, 0x17
        /*000a*/ 	.short	(.L_230 - .L_229)
.L_229:
        /*000c*/ 	.word	0x00000000
        /*0010*/ 	.short	0x0000
        /*0012*/ 	.short	0x0000
        /*0014*/ 	.byte	0x00, 0xf0, 0x61, 0x10


	//----- nvinfo : EIATTR_SPARSE_MMA_MASK
	.align		4
.L_230:
        /*0018*/ 	.byte	0x03, 0x50
        /*001a*/ 	.short	0x0000


	//----- nvinfo : EIATTR_MAXREG_COUNT
	.align		4
        /*001c*/ 	.byte	0x03, 0x1b
        /*001e*/ 	.short	0x00ff


	//----- nvinfo : EIATTR_MERCURY_ISA_VERSION
	.align		4
        /*0020*/ 	.byte	0x03, 0x5f
        /*0022*/ 	.short	0x0101


	//----- nvinfo : EIATTR_VRC_CTA_INIT_COUNT
	.align		4
        /*0024*/ 	.byte	0x02, 0x4a
	.zero		1
	.zero		1


	//----- nvinfo : EIATTR_EXIT_INSTR_OFFSETS
	.align		4
        /*0028*/ 	.byte	0x04, 0x1c
        /*002a*/ 	.short	(.L_232 - .L_231)


	//   ....[0]....
.L_231:
        /*002c*/ 	.word	0x00000010


	//----- nvinfo : EIATTR_MAX_THREADS
	.align		4
.L_232:
        /*0030*/ 	.byte	0x04, 0x05
        /*0032*/ 	.short	(.L_234 - .L_233)
.L_233:
        /*0034*/ 	.word	0x00000100
        /*0038*/ 	.word	0x00000001
        /*003c*/ 	.word	0x00000001


	//----- nvinfo : EIATTR_CBANK_PARAM_SIZE
	.align		4
.L_234:
        /*0040*/ 	.byte	0x03, 0x19
        /*0042*/ 	.short	0x0418


	//----- nvinfo : EIATTR_PARAM_CBANK
	.align		4
        /*0044*/ 	.byte	0x04, 0x0a
        /*0046*/ 	.short	(.L_236 - .L_235)
	.align		4
.L_235:
        /*0048*/ 	.word	index@(.nv.constant0._ZN7cutlass13device_kernelIN5flash19enable_sm80_to_sm89INS1_16FlashAttnFwdSm80INS1_25CollectiveMainloopFwdSm80ILi8ELi1ELb1EN4cute5tupleIJNS5_1CILi128EEENS7_ILi96EEENS7_ILi192EEEEEELi192ENS_6half_tEfNS_4arch4Sm80ELb0ELb0ELb1ELb0ELb0ELb0ELb1ELb1EEENS1_21CollectiveEpilogueFwdINS6_IJS8_SA_S9_EEENS6_IJNS7_ILi1EEESI_SI_EEESC_SE_Li256ELb0ELb1ELb1ELb0EEENS1_19SingleTileSchedulerILb0ELb1ELb1ELi128EEEEEEEEEvNT_6ParamsE)
        /*004c*/ 	.short	0x0380
        /*004e*/ 	.short	0x0418


	//----- nvinfo : EIATTR_SW_WAR
	.align		4
.L_236:
        /*0050*/ 	.byte	0x04, 0x36
        /*0052*/ 	.short	(.L_238 - .L_237)
.L_237:
        /*0054*/ 	.word	0x00000008
.L_238:


//--------------------- .nv.info._ZN7cutlass13device_kernelIN5flash19enable_sm80_to_sm89INS1_16FlashAttnFwdSm80INS1_25CollectiveMainloopFwdSm80ILi8ELi1ELb0EN4cute5tupleIJNS5_1CILi128EEENS7_ILi64EEENS7_ILi192EEEEEELi192ENS_6half_tEfNS_4arch4Sm80ELb0ELb0ELb1ELb1ELb0ELb0ELb1ELb1EEENS1_21CollectiveEpilogueFwdINS6_IJS8_SA_S9_EEENS6_IJNS7_ILi1EEESI_SI_EEESC_SE_Li256ELb1ELb1ELb1ELb0EEENS1_36VarlenDynamicPersistentTileSchedulerILi128ELi64ELi256ELi256ELb1ELb1ELb0ELb0ELb1ELb1EEEEEEEEEvNT_6ParamsE --------------------------
	.section	.nv.info._ZN7cutlass13device_kernelIN5flash19enable_sm80_to_sm89INS1_16FlashAttnFwdSm80INS1_25CollectiveMainloopFwdSm80ILi8ELi1ELb0EN4cute5tupleIJNS5_1CILi128EEENS7_ILi64EEENS7_ILi192EEEEEELi192ENS_6half_tEfNS_4arch4Sm80ELb0ELb0ELb1ELb1ELb0ELb0ELb1ELb1EEENS1_21CollectiveEpilogueFwdINS6_IJS8_SA_S9_EEENS6_IJNS7_ILi1EEESI_SI_EEESC_SE_Li256ELb1ELb1ELb1ELb0EEENS1_36VarlenDynamicPersistentTileSchedulerILi128ELi64ELi256ELi256ELb1ELb1ELb0ELb0ELb1ELb1EEEEEEEEEvNT_6ParamsE,"",@"SHT_CUDA_INFO"
	.sectionflags	@""
	.align	4


	//----- nvinfo : EIATTR_CUDA_API_VERSION
	.align		4
        /*0000*/ 	.byte	0x04, 0x37
        /*0002*/ 	.short	(.L_240 - .L_239)
.L_239:
        /*0004*/ 	.word	0x00000082


	//----- nvinfo : EIATTR_KPARAM_INFO
	.align		4
.L_240:
        /*0008*/ 	.byte	0x04, 0x17
        /*000a*/ 	.short	(.L_242 - .L_241)
.L_241:
        /*000c*/ 	.word	0x00000000
        /*0010*/ 	.short	0x0000
        /*0012*/ 	.short	0x0000
        /*0014*/ 	.byte	0x00, 0xf0, 0xe1, 0x10


	//----- nvinfo : EIATTR_SPARSE_MMA_MASK
	.align		4
.L_242:
        /*0018*/ 	.byte	0x03, 0x50
        /*001a*/ 	.short	0x0000


	//----- nvinfo : EIATTR_MAXREG_COUNT
	.align		4
        /*001c*/ 	.byte	0x03, 0x1b
        /*001e*/ 	.short	0x00ff


	//----- nvinfo : EIATTR_MERCURY_ISA_VERSION
	.align		4
        /*0020*/ 	.byte	0x03, 0x5f
        /*0022*/ 	.short	0x0101


	//----- nvinfo : EIATTR_VRC_CTA_INIT_COUNT
	.align		4
        /*0024*/ 	.byte	0x02, 0x4a
	.zero		1
	.zero		1


	//----- nvinfo : EIATTR_EXIT_INSTR_OFFSETS
	.align		4
        /*0028*/ 	.byte	0x04, 0x1c
        /*002a*/ 	.short	(.L_244 - .L_243)


	//   ....[0]....
.L_243:
        /*002c*/ 	.word	0x00000010


	//----- nvinfo : EIATTR_MAX_THREADS
	.align		4
.L_244:
        /*0030*/ 	.byte	0x04, 0x05
        /*0032*/ 	.short	(.L_246 - .L_245)
.L_245:
        /*0034*/ 	.word	0x00000100
        /*0038*/ 	.word	0x00000001
        /*003c*/ 	.word	0x00000001


	//----- nvinfo : EIATTR_CBANK_PARAM_SIZE
	.align		4
.L_246:
        /*0040*/ 	.byte	0x03, 0x19
        /*0042*/ 	.short	0x0438


	//----- nvinfo : EIATTR_PARAM_CBANK
	.align		4
        /*0044*/ 	.byte	0x04, 0x0a
        /*0046*/ 	.short	(.L_248 - .L_247)
	.align		4
.L_247:
        /*0048*/ 	.word	index@(.nv.constant0._ZN7cutlass13device_kernelIN5flash19enable_sm80_to_sm89INS1_16FlashAttnFwdSm80INS1_25CollectiveMainloopFwdSm80ILi8ELi1ELb0EN4cute5tupleIJNS5_1CILi128EEENS7_ILi64EEENS7_ILi192EEEEEELi192ENS_6half_tEfNS_4arch4Sm80ELb0ELb0ELb1ELb1ELb0ELb0ELb1ELb1EEENS1_21CollectiveEpilogueFwdINS6_IJS8_SA_S9_EEENS6_IJNS7_ILi1EEESI_SI_EEESC_SE_Li256ELb1ELb1ELb1ELb0EEENS1_36VarlenDynamicPersistentTileSchedulerILi128ELi64ELi256ELi256ELb1ELb1ELb0ELb0ELb1ELb1EEEEEEEEEvNT_6ParamsE)
        /*004c*/ 	.short	0x0380
        /*004e*/ 	.short	0x0438


	//----- nvinfo : EIATTR_SW_WAR
	.align		4
.L_248:
        /*0050*/ 	.byte	0x04, 0x36
        /*0052*/ 	.short	(.L_250 - .L_249)
.L_249:
        /*0054*/ 	.word	0x00000008
.L_250:


//--------------------- .nv.info._ZN7cutlass13device_kernelIN5flash19enable_sm80_to_sm89INS1_16FlashAttnFwdSm80INS1_25CollectiveMainloopFwdSm80ILi8ELi1ELb0EN4cute5tupleIJNS5_1CILi128EEENS7_ILi64EEENS7_ILi192EEEEEELi192ENS_6half_tEfNS_4arch4Sm80ELb0ELb0ELb1ELb1ELb0ELb1ELb1ELb1EEENS1_21CollectiveEpilogueFwdINS6_IJS8_SA_S9_EEENS6_IJNS7_ILi1EEESI_SI_EEESC_SE_Li256ELb1ELb1ELb1ELb0EEENS1_36VarlenDynamicPersistentTileSchedulerILi128ELi64ELi256ELi256ELb1ELb1ELb0ELb0ELb1ELb1EEEEEEEEEvNT_6ParamsE --------------------------
	.section	.nv.info._ZN7cutlass13device_kernelIN5flash19enable_sm80_to_sm89INS1_16FlashAttnFwdSm80INS1_25CollectiveMainloopFwdSm80ILi8ELi1ELb0EN4cute5tupleIJNS5_1CILi128EEENS7_ILi64EEENS7_ILi192EEEEEELi192ENS_6half_tEfNS_4arch4Sm80ELb0ELb0ELb1ELb1ELb0ELb1ELb1ELb1EEENS1_21CollectiveEpilogueFwdINS6_IJS8_SA_S9_EEENS6_IJNS7_ILi1EEESI_SI_EEESC_SE_Li256ELb1ELb1ELb1ELb0EEENS1_36VarlenDynamicPersistentTileSchedulerILi128ELi64ELi256ELi256ELb1ELb1ELb0ELb0ELb1ELb1EEEEEEEEEvNT_6ParamsE,"",@"SHT_CUDA_INFO"
	.sectionflags	@""
	.align	4


	//----- nvinfo : EIATTR_CUDA_API_VERSION
	.align		4
        /*0000*/ 	.byte	0x04, 0x37
        /*0002*/ 	.short	(.L_252 - .L_251)
.L_251:
        /*0004*/ 	.word	0x00000082


	//----- nvinfo : EIATTR_KPARAM_INFO
	.align		4
.L_252:
        /*0008*/ 	.byte	0x04, 0x17
        /*000a*/ 	.short	(.L_254 - .L_253)
.L_253:
        /*000c*/ 	.word	0x00000000
        /*0010*/ 	.short	0x0000
        /*0012*/ 	.short	0x0000
        /*0014*/ 	.byte	0x00, 0xf0, 0xe1, 0x10


	//----- nvinfo : EIATTR_SPARSE_MMA_MASK
	.align		4
.L_254:
        /*0018*/ 	.byte	0x03, 0x50
        /*001a*/ 	.short	0x0000


	//----- nvinfo : EIATTR_MAXREG_COUNT
	.align		4
        /*001c*/ 	.byte	0x03, 0x1b
        /*001e*/ 	.short	0x00ff


	//----- nvinfo : EIATTR_MERCURY_ISA_VERSION
	.align		4
        /*0020*/ 	.byte	0x03, 0x5f
        /*0022*/ 	.short	0x0101


	//----- nvinfo : EIATTR_VRC_CTA_INIT_COUNT
	.align		4
        /*0024*/ 	.byte	0x02, 0x4a
	.zero		1
	.zero		1


	//----- nvinfo : EIATTR_EXIT_INSTR_OFFSETS
	.align		4
        /*0028*/ 	.byte	0x04, 0x1c
        /*002a*/ 	.short	(.L_256 - .L_255)


	//   ....[0]....
.L_255:
        /*002c*/ 	.word	0x00000010


	//----- nvinfo : EIATTR_MAX_THREADS
	.align		4
.L_256:
        /*0030*/ 	.byte	0x04, 0x05
        /*0032*/ 	.short	(.L_258 - .L_257)
.L_257:
        /*0034*/ 	.word	0x00000100
        /*0038*/ 	.word	0x00000001
        /*003c*/ 	.word	0x00000001


	//----- nvinfo : EIATTR_CBANK_PARAM_SIZE
	.align		4
.L_258:
        /*0040*/ 	.byte	0x03, 0x19
        /*0042*/ 	.short	0x0438


	//----- nvinfo : EIATTR_PARAM_CBANK
	.align		4
        /*0044*/ 	.byte	0x04, 0x0a
        /*0046*/ 	.short	(.L_260 - .L_259)
	.align		4
.L_259:
        /*0048*/ 	.word	index@(.nv.constant0._ZN7cutlass13device_kernelIN5flash19enable_sm80_to_sm89INS1_16FlashAttnFwdSm80INS1_25CollectiveMainloopFwdSm80ILi8ELi1ELb0EN4cute5tupleIJNS5_1CILi128EEENS7_ILi64EEENS7_ILi192EEEEEELi192ENS_6half_tEfNS_4arch4Sm80ELb0ELb0ELb1ELb1ELb0ELb1ELb1ELb1EEENS1_21CollectiveEpilogueFwdINS6_IJS8_SA_S9_EEENS6_IJNS7_ILi1EEESI_SI_EEESC_SE_Li256ELb1ELb1ELb1ELb0EEENS1_36VarlenDynamicPersistentTileSchedulerILi128ELi64ELi256ELi256ELb1ELb1ELb0ELb0ELb1ELb1EEEEEEEEEvNT_6ParamsE)
        /*004c*/ 	.short	0x0380
        /*004e*/ 	.short	0x0438


	//----- nvinfo : EIATTR_SW_WAR
	.align		4
.L_260:
        /*0050*/ 	.byte	0x04, 0x36
        /*0052*/ 	.short	(.L_262 - .L_261)
.L_261:
        /*0054*/ 	.word	0x00000008
.L_262:


//--------------------- .nv.info._ZN7cutlass13device_kernelIN5flash19enable_sm80_to_sm89INS1_16FlashAttnFwdSm80INS1_25CollectiveMainloopFwdSm80ILi8ELi1ELb0EN4cute5tupleIJNS5_1CILi128EEENS7_ILi64EEENS7_ILi192EEEEEELi192ENS_6half_tEfNS_4arch4Sm80ELb0ELb1ELb1ELb0ELb0ELb0ELb1ELb1EEENS1_21CollectiveEpilogueFwdINS6_IJS8_SA_S9_EEENS6_IJNS7_ILi1EEESI_SI_EEESC_SE_Li256ELb0ELb1ELb1ELb0EEENS1_19SingleTileSchedulerILb0ELb1ELb1ELi128EEEEEEEEEvNT_6ParamsE --------------------------
	.section	.nv.info._ZN7cutlass13device_kernelIN5flash19enable_sm80_to_sm89INS1_16FlashAttnFwdSm80INS1_25CollectiveMainloopFwdSm80ILi8ELi1ELb0EN4cute5tupleIJNS5_1CILi128EEENS7_ILi64EEENS7_ILi192EEEEEELi192ENS_6half_tEfNS_4arch4Sm80ELb0ELb1ELb1ELb0ELb0ELb0ELb1ELb1EEENS1_21CollectiveEpilogueFwdINS6_IJS8_SA_S9_EEENS6_IJNS7_ILi1EEESI_SI_EEESC_SE_Li256ELb0ELb1ELb1ELb0EEENS1_19SingleTileSchedulerILb0ELb1ELb1ELi128EEEEEEEEEvNT_6ParamsE,"",@"SHT_CUDA_INFO"
	.sectionflags	@""
	.align	4


	//----- nvinfo : EIATTR_CUDA_API_VERSION
	.align		4
        /*0000*/ 	.byte	0x04, 0x37
        /*0002*/ 	.short	(.L_264 - .L_263)
.L_263:
        /*0004*/ 	.word	0x00000082


	//----- nvinfo : EIATTR_KPARAM_INFO
	.align		4
.L_264:
        /*0008*/ 	.byte	0x04, 0x17
        /*000a*/ 	.short	(.L_266 - .L_265)
.L_265:
        /*000c*/ 	.word	0x00000000
        /*0010*/ 	.short	0x0000
        /*0012*/ 	.short	0x0000
        /*0014*/ 	.byte	0x00, 0xf0, 0x61, 0x10


	//----- nvinfo : EIATTR_SPARSE_MMA_MASK
	.align		4
.L_266:
        /*0018*/ 	.byte	0x03, 0x50
        /*001a*/ 	.short	0x0000


	//----- nvinfo : EIATTR_MAXREG_COUNT
	.align		4
        /*001c*/ 	.byte	0x03, 0x1b
        /*001e*/ 	.short	0x00ff


	//----- nvinfo : EIATTR_MERCURY_ISA_VERSION
	.align		4
        /*0020*/ 	.byte	0x03, 0x5f
        /*0022*/ 	.short	0x0101


	//----- nvinfo : EIATTR_VRC_CTA_INIT_COUNT
	.align		4
        /*0024*/ 	.byte	0x02, 0x4a
	.zero		1
	.zero		1


	//----- nvinfo : EIATTR_EXIT_INSTR_OFFSETS
	.align		4
        /*0028*/ 	.byte	0x04, 0x1c
        /*002a*/ 	.short	(.L_268 - .L_267)


	//   ....[0]....
.L_267:
        /*002c*/ 	.word	0x00000010


	//----- nvinfo : EIATTR_MAX_THREADS
	.align		4
.L_268:
        /*0030*/ 	.byte	0x04, 0x05
        /*0032*/ 	.short	(.L_270 - .L_269)
.L_269:
        /*0034*/ 	.word	0x00000100
        /*0038*/ 	.word	0x00000001
        /*003c*/ 	.word	0x00000001


	//----- nvinfo : EIATTR_CBANK_PARAM_SIZE
	.align		4
.L_270:
        /*0040*/ 	.byte	0x03, 0x19
        /*0042*/ 	.short	0x0418


	//----- nvinfo : EIATTR_PARAM_CBANK
	.align		4
        /*0044*/ 	.byte	0x04, 0x0a
        /*0046*/ 	.short	(.L_272 - .L_271)
	.align		4
.L_271:
        /*0048*/ 	.word	index@(.nv.constant0._ZN7cutlass13device_kernelIN5flash19enable_sm80_to_sm89INS1_16FlashAttnFwdSm80INS1_25CollectiveMainloopFwdSm80ILi8ELi1ELb0EN4cute5tupleIJNS5_1CILi128EEENS7_ILi64EEENS7_ILi192EEEEEELi192ENS_6half_tEfNS_4arch4Sm80ELb0ELb1ELb1ELb0ELb0ELb0ELb1ELb1EEENS1_21CollectiveEpilogueFwdINS6_IJS8_SA_S9_EEENS6_IJNS7_ILi1EEESI_SI_EEESC_SE_Li256ELb0ELb1ELb1ELb0EEENS1_19SingleTileSchedulerILb0ELb1ELb1ELi128EEEEEEEEEvNT_6ParamsE)
        /*004c*/ 	.short	0x0380
        /*004e*/ 	.short	0x0418


	//----- nvinfo : EIATTR_SW_WAR
	.align		4
.L_272:
        /*0050*/ 	.byte	0x04, 0x36
        /*0052*/ 	.short	(.L_274 - .L_273)
.L_273:
        /*0054*/ 	.word	0x00000008
.L_274:


//--------------------- .nv.info._ZN7cutlass13device_kernelIN5flash19enable_sm80_to_sm89INS1_16FlashAttnFwdSm80INS1_25CollectiveMainloopFwdSm80ILi8ELi1ELb0EN4cute5tupleIJNS5_1CILi128EEENS7_ILi64EEENS7_ILi192EEEEEELi192ENS_6half_tEfNS_4arch4Sm80ELb0ELb1ELb1ELb1ELb0ELb0ELb1ELb1EEENS1_21CollectiveEpilogueFwdINS6_IJS8_SA_S9_EEENS6_IJNS7_ILi1EEESI_SI_EEESC_SE_Li256ELb1ELb1ELb1ELb0EEENS1_36VarlenDynamicPersistentTileSchedulerILi128ELi64ELi256ELi256ELb1ELb1ELb0ELb1ELb0ELb1EEEEEEEEEvNT_6ParamsE --------------------------
	.section	.nv.info._ZN7cutlass13device_kernelIN5flash19enable_sm80_to_sm89INS1_16FlashAttnFwdSm80INS1_25CollectiveMainloopFwdSm80ILi8ELi1ELb0EN4cute5tupleIJNS5_1CILi128EEENS7_ILi64EEENS7_ILi192EEEEEELi192ENS_6half_tEfNS_4arch4Sm80ELb0ELb1ELb1ELb1ELb0ELb0ELb1ELb1EEENS1_21CollectiveEpilogueFwdINS6_IJS8_SA_S9_EEENS6_IJNS7_ILi1EEESI_SI_EEESC_SE_Li256ELb1ELb1ELb1ELb0EEENS1_36VarlenDynamicPersistentTileSchedulerILi128ELi64ELi256ELi256ELb1ELb1ELb0ELb1ELb0ELb1EEEEEEEEEvNT_6ParamsE,"",@"SHT_CUDA_INFO"
	.sectionflags	@""
	.align	4


	//----- nvinfo : EIATTR_CUDA_API_VERSION
	.align		4
        /*0000*/ 	.byte	0x04, 0x37
        /*0002*/ 	.short	(.L_276 - .L_275)
.L_275:
        /*0004*/ 	.word	0x00000082


	//----- nvinfo : EIATTR_KPARAM_INFO
	.align		4
.L_276:
        /*0008*/ 	.byte	0x04, 0x17
        /*000a*/ 	.short	(.L_278 - .L_277)
.L_277:
        /*000c*/ 	.word	0x00000000
        /*0010*/ 	.short	0x0000
        /*0012*/ 	.short	0x0000
        /*0014*/ 	.byte	0x00, 0xf0, 0xe1, 0x10


	//----- nvinfo : EIATTR_SPARSE_MMA_MASK
	.align		4
.L_278:
        /*0018*/ 	.byte	0x03, 0x50
        /*001a*/ 	.short	0x0000


	//----- nvinfo : EIATTR_MAXREG_COUNT
	.align		4
        /*001c*/ 	.byte	0x03, 0x1b
        /*001e*/ 	.short	0x00ff


	//----- nvinfo : EIATTR_MERCURY_ISA_VERSION
	.align		4
        /*0020*/ 	.byte	0x03, 0x5f
        /*0022*/ 	.short	0x0101


	//----- nvinfo : EIATTR_VRC_CTA_INIT_COUNT
	.align		4
        /*0024*/ 	.byte	0x02, 0x4a
	.zero		1
	.zero		1


	//----- nvinfo : EIATTR_EXIT_INSTR_OFFSETS
	.align		4
        /*0028*/ 	.byte	0x04, 0x1c
        /*002a*/ 	.short	(.L_280 - .L_279)


	//   ....[0]....
.L_279:
        /*002c*/ 	.word	0x00000010


	//----- nvinfo : EIATTR_MAX_THREADS
	.align		4
.L_280:
        /*0030*/ 	.byte	0x04, 0x05
        /*0032*/ 	.short	(.L_282 - .L_281)
.L_281:
        /*0034*/ 	.word	0x00000100
        /*0038*/ 	.word	0x00000001
        /*003c*/ 	.word	0x00000001


	//----- nvinfo : EIATTR_CBANK_PARAM_SIZE
	.align		4
.L_282:
        /*0040*/ 	.byte	0x03, 0x19
        /*0042*/ 	.short	0x0438


	//----- nvinfo : EIATTR_PARAM_CBANK
	.align		4
        /*0044*/ 	.byte	0x04, 0x0a
        /*0046*/ 	.short	(.L_284 - .L_283)
	.align		4
.L_283:
        /*0048*/ 	.word	index@(.nv.constant0._ZN7cutlass13device_kernelIN5flash19enable_sm80_to_sm89INS1_16FlashAttnFwdSm80INS1_25CollectiveMainloopFwdSm80ILi8ELi1ELb0EN4cute5tupleIJNS5_1CILi128EEENS7_ILi64EEENS7_ILi192EEEEEELi192ENS_6half_tEfNS_4arch4Sm80ELb0ELb1ELb1ELb1ELb0ELb0ELb1ELb1EEENS1_21CollectiveEpilogueFwdINS6_IJS8_SA_S9_EEENS6_IJNS7_ILi1EEESI_SI_EEESC_SE_Li256ELb1ELb1ELb1ELb0EEENS1_36VarlenDynamicPersistentTileSchedulerILi128ELi64ELi256ELi256ELb1ELb1ELb0ELb1ELb0ELb1EEEEEEEEEvNT_6ParamsE)
        /*004c*/ 	.short	0x0380
        /*004e*/ 	.short	0x0438


	//----- nvinfo : EIATTR_SW_WAR
	.align		4
.L_284:
        /*0050*/ 	.byte	0x04, 0x36
        /*0052*/ 	.short	(.L_286 - .L_285)
.L_285:
        /*0054*/ 	.word	0x00000008
.L_286:


//--------------------- .nv.info._ZN7cutlass13device_kernelIN5flash19enable_sm80_to_sm89INS1_16FlashAttnFwdSm80INS1_25CollectiveMainloopFwdSm80ILi8ELi1ELb0EN4cute5tupleIJNS5_1CILi128EEENS7_ILi64EEENS7_ILi192EEEEEELi192ENS_6half_tEfNS_4arch4Sm80ELb0ELb1ELb1ELb1ELb0ELb1ELb1ELb1EEENS1_21CollectiveEpilogueFwdINS6_IJS8_SA_S9_EEENS6_IJNS7_ILi1EEESI_SI_EEESC_SE_Li256ELb1ELb1ELb1ELb0EEENS1_36VarlenDynamicPersistentTileSchedulerILi128ELi64ELi256ELi256ELb1ELb1ELb0ELb1ELb0ELb1EEEEEEEEEvNT_6ParamsE --------------------------
	.section	.nv.info._ZN7cutlass13device_kernelIN5flash19enable_sm80_to_sm89INS1_16FlashAttnFwdSm80INS1_25CollectiveMainloopFwdSm80ILi8ELi1ELb0EN4cute5tupleIJNS5_1CILi128EEENS7_ILi64EEENS7_ILi192EEEEEELi192ENS_6half_tEfNS_4arch4Sm80ELb0ELb1ELb1ELb1ELb0ELb1ELb1ELb1EEENS1_21CollectiveEpilogueFwdINS6_IJS8_SA_S9_EEENS6_IJNS7_ILi1EEESI_SI_EEESC_SE_Li256ELb1ELb1ELb1ELb0EEENS1_36VarlenDynamicPersistentTileSchedulerILi128ELi64ELi256ELi256ELb1ELb1ELb0ELb1ELb0ELb1EEEEEEEEEvNT_6ParamsE,"",@"SHT_CUDA_INFO"
	.sectionflags	@""
	.align	4


	//----- nvinfo : EIATTR_CUDA_API_VERSION
	.align		4
        /*0000*/ 	.byte	0x04, 0x37
        /*0002*/ 	.short	(.L_288 - .L_287)
.L_287:
        /*0004*/ 	.word	0x00000082


	//----- nvinfo : EIATTR_KPARAM_INFO
	.align		4
.L_288:
        /*0008*/ 	.byte	0x04, 0x17
        /*000a*/ 	.short	(.L_290 - .L_289)
.L_289:
        /*000c*/ 	.word	0x00000000
        /*0010*/ 	.short	0x0000
        /*0012*/ 	.short	0x0000
        /*0014*/ 	.byte	0x00, 0xf0, 0xe1, 0x10


	//----- nvinfo : EIATTR_SPARSE_MMA_MASK
	.align		4
.L_290:
        /*0018*/ 	.byte	0x03, 0x50
        /*001a*/ 	.short	0x0000


	//----- nvinfo : EIATTR_MAXREG_COUNT
	.align		4
        /*001c*/ 	.byte	0x03, 0x1b
        /*001e*/ 	.short	0x00ff


	//----- nvinfo : EIATTR_MERCURY_ISA_VERSION
	.align		4
        /*0020*/ 	.byte	0x03, 0x5f
        /*0022*/ 	.short	0x0101


	//----- nvinfo : EIATTR_VRC_CTA_INIT_COUNT
	.align		4
        /*0024*/ 	.byte	0x02, 0x4a
	.zero		1
	.zero		1


	//----- nvinfo : EIATTR_EXIT_INSTR_OFFSETS
	.align		4
        /*0028*/ 	.byte	0x04, 0x1c
        /*002a*/ 	.short	(.L_292 - .L_291)


	//   ....[0]....
.L_291:
        /*002c*/ 	.word	0x00000010


	//----- nvinfo : EIATTR_MAX_THREADS
	.align		4
.L_292:
        /*0030*/ 	.byte	0x04, 0x05
        /*0032*/ 	.short	(.L_294 - .L_293)
.L_293:
        /*0034*/ 	.word	0x00000100
        /*0038*/ 	.word	0x00000001
        /*003c*/ 	.word	0x00000001


	//----- nvinfo : EIATTR_CBANK_PARAM_SIZE
	.align		4
.L_294:
        /*0040*/ 	.byte	0x03, 0x19
        /*0042*/ 	.short	0x0438


	//----- nvinfo : EIATTR_PARAM_CBANK
	.align		4
        /*0044*/ 	.byte	0x04, 0x0a
        /*0046*/ 	.short	(.L_296 - .L_295)
	.align		4
.L_295:
        /*0048*/ 	.word	index@(.nv.constant0._ZN7cutlass13device_kernelIN5flash19enable_sm80_to_sm89INS1_16FlashAttnFwdSm80INS1_25CollectiveMainloopFwdSm80ILi8ELi1ELb0EN4cute5tupleIJNS5_1CILi128EEENS7_ILi64EEENS7_ILi192EEEEEELi192ENS_6half_tEfNS_4arch4Sm80ELb0ELb1ELb1ELb1ELb0ELb1ELb1ELb1EEENS1_21CollectiveEpilogueFwdINS6_IJS8_SA_S9_EEENS6_IJNS7_ILi1EEESI_SI_EEESC_SE_Li256ELb1ELb1ELb1ELb0EEENS1_36VarlenDynamicPersistentTileSchedulerILi128ELi64ELi256ELi256ELb1ELb1ELb0ELb1ELb0ELb1EEEEEEEEEvNT_6ParamsE)
        /*004c*/ 	.short	0x0380
        /*004e*/ 	.short	0x0438


	//----- nvinfo : EIATTR_SW_WAR
	.align		4
.L_296:
        /*0050*/ 	.byte	0x04, 0x36
        /*0052*/ 	.short	(.L_298 - .L_297)
.L_297:
        /*0054*/ 	.word	0x00000008
.L_298:


//--------------------- .nv.info._ZN7cutlass13device_kernelIN5flash19enable_sm80_to_sm89INS1_16FlashAttnFwdSm80INS1_25CollectiveMainloopFwdSm80ILi8ELi1ELb1EN4cute5tupleIJNS5_1CILi128EEENS7_ILi96EEENS7_ILi192EEEEEELi192ENS_6half_tEfNS_4arch4Sm80ELb1ELb0ELb1ELb0ELb0ELb0ELb1ELb1EEENS1_21CollectiveEpilogueFwdINS6_IJS8_SA_S9_EEENS6_IJNS7_ILi1EEESI_SI_EEESC_SE_Li256ELb0ELb1ELb1ELb0EEENS1_30DynamicPersistentTileSchedulerILi256ELi256ELb1ELb1ELb0EEEEEEEEEvNT_6ParamsE --------------------------
	.section	.nv.info._ZN7cutlass13device_kernelIN5flash19enable_sm80_to_sm89INS1_16FlashAttnFwdSm80INS1_25CollectiveMainloopFwdSm80ILi8ELi1ELb1EN4cute5tupleIJNS5_1CILi128EEENS7_ILi96EEENS7_ILi192EEEEEELi192ENS_6half_tEfNS_4arch4Sm80ELb1ELb0ELb1ELb0ELb0ELb0ELb1ELb1EEENS1_21CollectiveEpilogueFwdINS6_IJS8_SA_S9_EEENS6_IJNS7_ILi1EEESI_SI_EEESC_SE_Li256ELb0ELb1ELb1ELb0EEENS1_30DynamicPersistentTileSchedulerILi256ELi256ELb1ELb1ELb0EEEEEEEEEvNT_6ParamsE,"",@"SHT_CUDA_INFO"
	.sectionflags	@""
	.align	4


	//----- nvinfo : EIATTR_CUDA_API_VERSION
	.align		4
        /*0000*/ 	.byte	0x04, 0x37
        /*0002*/ 	.short	(.L_300 - .L_299)
.L_299:
        /*0004*/ 	.word	0x00000082


	//----- nvinfo : EIATTR_KPARAM_INFO
	.align		4
.L_300:
        /*0008*/ 	.byte	0x04, 0x17
        /*000a*/ 	.short	(.L_302 - .L_301)
.L_301:
        /*000c*/ 	.word	0x00000000
        /*0010*/ 	.short	0x0000
        /*0012*/ 	.short	0x0000
        /*0014*/ 	.byte	0x00, 0xf0, 0xa1, 0x10


	//----- nvinfo : EIATTR_SPARSE_MMA_MASK
	.align		4
.L_302:
        /*0018*/ 	.byte	0x03, 0x50
        /*001a*/ 	.short	0x0000


	//----- nvinfo : EIATTR_MAXREG_COUNT
	.align		4
        /*001c*/ 	.byte	0x03, 0x1b
        /*001e*/ 	.short	0x00ff


	//----- nvinfo : EIATTR_MERCURY_ISA_VERSION
	.align		4
        /*0020*/ 	.byte	0x03, 0x5f
        /*0022*/ 	.short	0x0101


	//----- nvinfo : EIATTR_VRC_CTA_INIT_COUNT
	.align		4
        /*0024*/ 	.byte	0x02, 0x4a
	.zero		1
	.zero		1


	//----- nvinfo : EIATTR_EXIT_INSTR_OFFSETS
	.align		4
        /*0028*/ 	.byte	0x04, 0x1c
        /*002a*/ 	.short	(.L_304 - .L_303)


	//   ....[0]....
.L_303:
        /*002c*/ 	.word	0x00000010


	//----- nvinfo : EIATTR_MAX_THREADS
	.align		4
.L_304:
        /*0030*/ 	.byte	0x04, 0x05
        /*0032*/ 	.short	(.L_306 - .L_305)
.L_305:
        /*0034*/ 	.word	0x00000100
        /*0038*/ 	.word	0x00000001
        /*003c*/ 	.word	0x00000001


	//----- nvinfo : EIATTR_CBANK_PARAM_SIZE
	.align		4
.L_306:
        /*0040*/ 	.byte	0x03, 0x19
        /*0042*/ 	.short	0x0428


	//----- nvinfo : EIATTR_PARAM_CBANK
	.align		4
        /*0044*/ 	.byte	0x04, 0x0a
        /*0046*/ 	.short	(.L_308 - .L_307)
	.align		4
.L_307:
        /*0048*/ 	.word	index@(.nv.constant0._ZN7cutlass13device_kernelIN5flash19enable_sm80_to_sm89INS1_16FlashAttnFwdSm80INS1_25CollectiveMainloopFwdSm80ILi8ELi1ELb1EN4cute5tupleIJNS5_1CILi128EEENS7_ILi96EEENS7_ILi192EEEEEELi192ENS_6half_tEfNS_4arch4Sm80ELb1ELb0ELb1ELb0ELb0ELb0ELb1ELb1EEENS1_21CollectiveEpilogueFwdINS6_IJS8_SA_S9_EEENS6_IJNS7_ILi1EEESI_SI_EEESC_SE_Li256ELb0ELb1ELb1ELb0EEENS1_30DynamicPersistentTileSchedulerILi256ELi256ELb1ELb1ELb0EEEEEEEEEvNT_6ParamsE)
        /*004c*/ 	.short	0x0380
        /*004e*/ 	.short	0x0428


	//----- nvinfo : EIATTR_SW_WAR
	.align		4
.L_308:
        /*0050*/ 	.byte	0x04, 0x36
        /*0052*/ 	.short	(.L_310 - .L_309)
.L_309:
        /*0054*/ 	.word	0x00000008
.L_310:


//--------------------- .nv.info._ZN7cutlass13device_kernelIN5flash19enable_sm80_to_sm89INS1_16FlashAttnFwdSm80INS1_25CollectiveMainloopFwdSm80ILi8ELi1ELb0EN4cute5tupleIJNS5_1CILi128EEENS7_ILi64EEENS7_ILi192EEEEEELi192ENS_6half_tEfNS_4arch4Sm80ELb1ELb0ELb1ELb1ELb0ELb0ELb1ELb1EEENS1_21CollectiveEpilogueFwdINS6_IJS8_SA_S9_EEENS6_IJNS7_ILi1EEESI_SI_EEESC_SE_Li256ELb1ELb1ELb1ELb0EEENS1_36VarlenDynamicPersistentTileSchedulerILi128ELi64ELi256ELi256ELb1ELb1ELb0ELb1ELb1ELb1EEEEEEEEEvNT_6ParamsE --------------------------
	.section	.nv.info._ZN7cutlass13device_kernelIN5flash19enable_sm80_to_sm89INS1_16FlashAttnFwdSm80INS1_25CollectiveMainloopFwdSm80ILi8ELi1ELb0EN4cute5tupleIJNS5_1CILi128EEENS7_ILi64EEENS7_ILi192EEEEEELi192ENS_6half_tEfNS_4arch4Sm80ELb1ELb0ELb1ELb1ELb0ELb0ELb1ELb1EEENS1_21CollectiveEpilogueFwdINS6_IJS8_SA_S9_EEENS6_IJNS7_ILi1EEESI_SI_EEESC_SE_Li256ELb1ELb1ELb1ELb0EEENS1_36VarlenDynamicPersistentTileSchedulerILi128ELi64ELi256ELi256ELb1ELb1ELb0ELb1ELb1ELb1EEEEEEEEEvNT_6ParamsE,"",@"SHT_CUDA_INFO"
	.sectionflags	@""
	.align	4


	//----- nvinfo : EIATTR_CUDA_API_VERSION
	.align		4
        /*0000*/ 	.byte	0x04, 0x37
        /*0002*/ 	.short	(.L_312 - .L_311)
.L_311:
        /*0004*/ 	.word	0x00000082


	//----- nvinfo : EIATTR_KPARAM_INFO
	.align		4
.L_312:
        /*0008*/ 	.byte	0x04, 0x17
        /*000a*/ 	.short	(.L_314 - .L_313)
.L_313:
        /*000c*/ 	.word	0x00000000
        /*0010*/ 	.short	0x0000
        /*0012*/ 	.short	0x0000
        /*0014*/ 	.byte	0x00, 0xf0, 0xe1, 0x10


	//----- nvinfo : EIATTR_SPARSE_MMA_MASK
	.align		4
.L_314:
        /*0018*/ 	.byte	0x03, 0x50
        /*001a*/ 	.short	0x0000


	//----- nvinfo : EIATTR_MAXREG_COUNT
	.align		4
        /*001c*/ 	.byte	0x03, 0x1b
        /*001e*/ 	.short	0x00ff


	//----- nvinfo : EIATTR_MERCURY_ISA_VERSION
	.align		4
        /*0020*/ 	.byte	0x03, 0x5f
        /*0022*/ 	.short	0x0101


	//----- nvinfo : EIATTR_VRC_CTA_INIT_COUNT
	.align		4
        /*0024*/ 	.byte	0x02, 0x4a
	.zero		1
	.zero		1


	//----- nvinfo : EIATTR_EXIT_INSTR_OFFSETS
	.align		4
        /*0028*/ 	.byte	0x04, 0x1c
        /*002a*/ 	.short	(.L_316 - .L_315)


	//   ....[0]....
.L_315:
        /*002c*/ 	.word	0x00000010


	//----- nvinfo : EIATTR_MAX_THREADS
	.align		4
.L_316:
        /*0030*/ 	.byte	0x04, 0x05
        /*0032*/ 	.short	(.L_318 - .L_317)
.L_317:
        /*0034*/ 	.word	0x00000100
        /*0038*/ 	.word	0x00000001
        /*003c*/ 	.word	0x00000001


	//----- nvinfo : EIATTR_CBANK_PARAM_SIZE
	.align		4
.L_318:
        /*0040*/ 	.byte	0x03, 0x19
        /*0042*/ 	.short	0x0438


	//----- nvinfo : EIATTR_PARAM_CBANK
	.align		4
        /*0044*/ 	.byte	0x04, 0x0a
        /*0046*/ 	.short	(.L_320 - .L_319)
	.align		4
.L_319:
        /*0048*/ 	.word	index@(.nv.constant0._ZN7cutlass13device_kernelIN5flash19enable_sm80_to_sm89INS1_16FlashAttnFwdSm80INS1_25CollectiveMainloopFwdSm80ILi8ELi1ELb0EN4cute5tupleIJNS5_1CILi128EEENS7_ILi64EEENS7_ILi192EEEEEELi192ENS_6half_tEfNS_4arch4Sm80ELb1ELb0ELb1ELb1ELb0ELb0ELb1ELb1EEENS1_21CollectiveEpilogueFwdINS6_IJS8_SA_S9_EEENS6_IJNS7_ILi1EEESI_SI_EEESC_SE_Li256ELb1ELb1ELb1ELb0EEENS1_36VarlenDynamicPersistentTileSchedulerILi128ELi64ELi256ELi256ELb1ELb1ELb0ELb1ELb1ELb1EEEEEEEEEvNT_6ParamsE)
        /*004c*/ 	.short	0x0380
        /*004e*/ 	.short	0x0438


	//----- nvinfo : EIATTR_SW_WAR
	.align		4
.L_320:
        /*0050*/ 	.byte	0x04, 0x36
        /*0052*/ 	.short	(.L_322 - .L_321)
.L_321:
        /*0054*/ 	.word	0x00000008
.L_322:


//--------------------- .nv.info._ZN7cutlass13device_kernelIN5flash19enable_sm80_to_sm89INS1_16FlashAttnFwdSm80INS1_25CollectiveMainloopFwdSm80ILi8ELi1ELb0EN4cute5tupleIJNS5_1CILi128EEENS7_ILi64EEENS7_ILi192EEEEEELi192ENS_6half_tEfNS_4arch4Sm80ELb1ELb0ELb1ELb1ELb0ELb1ELb1ELb1EEENS1_21CollectiveEpilogueFwdINS6_IJS8_SA_S9_EEENS6_IJNS7_ILi1EEESI_SI_EEESC_SE_Li256ELb1ELb1ELb1ELb0EEENS1_36VarlenDynamicPersistentTileSchedulerILi128ELi64ELi256ELi256ELb1ELb1ELb0ELb1ELb1ELb1EEEEEEEEEvNT_6ParamsE --------------------------
	.section	.nv.info._ZN7cutlass13device_kernelIN5flash19enable_sm80_to_sm89INS1_16FlashAttnFwdSm80INS1_25CollectiveMainloopFwdSm80ILi8ELi1ELb0EN4cute5tupleIJNS5_1CILi128EEENS7_ILi64EEENS7_ILi192EEEEEELi192ENS_6half_tEfNS_4arch4Sm80ELb1ELb0ELb1ELb1ELb0ELb1ELb1ELb1EEENS1_21CollectiveEpilogueFwdINS6_IJS8_SA_S9_EEENS6_IJNS7_ILi1EEESI_SI_EEESC_SE_Li256ELb1ELb1ELb1ELb0EEENS1_36VarlenDynamicPersistentTileSchedulerILi128ELi64ELi256ELi256ELb1ELb1ELb0ELb1ELb1ELb1EEEEEEEEEvNT_6ParamsE,"",@"SHT_CUDA_INFO"
	.sectionflags	@""
	.align	4


	//----- nvinfo : EIATTR_CUDA_API_VERSION
	.align		4
        /*0000*/ 	.byte	0x04, 0x37
        /*0002*/ 	.short	(.L_324 - .L_323)
.L_323:
        /*0004*/ 	.word	0x00000082


	//----- nvinfo : EIATTR_KPARAM_INFO
	.align		4
.L_324:
        /*0008*/ 	.byte	0x04, 0x17
        /*000a*/ 	.short	(.L_326 - .L_325)
.L_325:
        /*000c*/ 	.word	0x00000000
        /*0010*/ 	.short	0x0000
        /*0012*/ 	.short	0x0000
        /*0014*/ 	.byte	0x00, 0xf0, 0xe1, 0x10


	//----- nvinfo : EIATTR_SPARSE_MMA_MASK
	.align		4
.L_326:
        /*0018*/ 	.byte	0x03, 0x50
        /*001a*/ 	.short	0x0000


	//----- nvinfo : EIATTR_MAXREG_COUNT
	.align		4
        /*001c*/ 	.byte	0x03, 0x1b
        /*001e*/ 	.short	0x00ff


	//----- nvinfo : EIATTR_MERCURY_ISA_VERSION
	.align		4
        /*0020*/ 	.byte	0x03, 0x5f
        /*0022*/ 	.short	0x0101


	//----- nvinfo : EIATTR_VRC_CTA_INIT_COUNT
	.align		4
        /*0024*/ 	.byte	0x02, 0x4a
	.zero		1
	.zero		1


	//----- nvinfo : EIATTR_EXIT_INSTR_OFFSETS
	.align		4
        /*0028*/ 	.byte	0x04, 0x1c
        /*002a*/ 	.short	(.L_328 - .L_327)


	//   ....[0]....
.L_327:
        /*002c*/ 	.word	0x00000010


	//----- nvinfo : EIATTR_MAX_THREADS
	.align		4
.L_328:
        /*0030*/ 	.byte	0x04, 0x05
        /*0032*/ 	.short	(.L_330 - .L_329)
.L_329:
        /*0034*/ 	.word	0x00000100
        /*0038*/ 	.word	0x00000001
        /*003c*/ 	.word	0x00000001


	//----- nvinfo : EIATTR_CBANK_PARAM_SIZE
	.align		4
.L_330:
        /*0040*/ 	.byte	0x03, 0x19
        /*0042*/ 	.short	0x0438


	//----- nvinfo : EIATTR_PARAM_CBANK
	.align		4
        /*0044*/ 	.byte	0x04, 0x0a
        /*0046*/ 	.short	(.L_332 - .L_331)
	.align		4
.L_331:
        /*0048*/ 	.word	index@(.nv.constant0._ZN7cutlass13device_kernelIN5flash19enable_sm80_to_sm89INS1_16FlashAttnFwdSm80INS1_25CollectiveMainloopFwdSm80ILi8ELi1ELb0EN4cute5tupleIJNS5_1CILi128EEENS7_ILi64EEENS7_ILi192EEEEEELi192ENS_6half_tEfNS_4arch4Sm80ELb1ELb0ELb1ELb1ELb0ELb1ELb1ELb1EEENS1_21CollectiveEpilogueFwdINS6_IJS8_SA_S9_EEENS6_IJNS7_ILi1EEESI_SI_EEESC_SE_Li256ELb1ELb1ELb1ELb0EEENS1_36VarlenDynamicPersistentTileSchedulerILi128ELi64ELi256ELi256ELb1ELb1ELb0ELb1ELb1ELb1EEEEEEEEEvNT_6ParamsE)
        /*004c*/ 	.short	0x0380
        /*004e*/ 	.short	0x0438


	//----- nvinfo : EIATTR_SW_WAR
	.align		4
.L_332:
        /*0050*/ 	.byte	0x04, 0x36
        /*0052*/ 	.short	(.L_334 - .L_333)
.L_333:
        /*0054*/ 	.word	0x00000008
.L_334:


//--------------------- .nv.info._ZN7cutlass13device_kernelIN5flash19enable_sm80_to_sm89INS1_16FlashAttnFwdSm80INS1_25CollectiveMainloopFwdSm80ILi8ELi2ELb1EN4cute5tupleIJNS5_1CILi128EEENS7_ILi96EEENS7_ILi192EEEEEELi192ENS_6half_tEfNS_4arch4Sm80ELb0ELb0ELb1ELb0ELb0ELb0ELb1ELb1EEENS1_21CollectiveEpilogueFwdINS6_IJS8_SA_S9_EEENS6_IJNS7_ILi1EEESI_SI_EEESC_SE_Li256ELb0ELb1ELb1ELb0EEENS1_19SingleTileSchedulerILb0ELb1ELb1ELi128EEEEEEEEEvNT_6ParamsE --------------------------
	.section	.nv.info._ZN7cutlass13device_kernelIN5flash19enable_sm80_to_sm89INS1_16FlashAttnFwdSm80INS1_25CollectiveMainloopFwdSm80ILi8ELi2ELb1EN4cute5tupleIJNS5_1CILi128EEENS7_ILi96EEENS7_ILi192EEEEEELi192ENS_6half_tEfNS_4arch4Sm80ELb0ELb0ELb1ELb0ELb0ELb0ELb1ELb1EEENS1_21CollectiveEpilogueFwdINS6_IJS8_SA_S9_EEENS6_IJNS7_ILi1EEESI_SI_EEESC_SE_Li256ELb0ELb1ELb1ELb0EEENS1_19SingleTileSchedulerILb0ELb1ELb1ELi128EEEEEEEEEvNT_6ParamsE,"",@"SHT_CUDA_INFO"
	.sectionflags	@""
	.align	4


	//----- nvinfo : EIATTR_CUDA_API_VERSION
	.align		4
        /*0000*/ 	.byte	0x04, 0x37
        /*0002*/ 	.short	(.L_336 - .L_335)
.L_335:
        /*0004*/ 	.word	0x00000082


	//----- nvinfo : EIATTR_KPARAM_INFO
	.align		4
.L_336:
        /*0008*/ 	.byte	0x04, 0x17
        /*000a*/ 	.short	(.L_338 - .L_337)
.L_337:
        /*000c*/ 	.word	0x00000000
        /*0010*/ 	.short	0x0000
        /*0012*/ 	.short	0x0000
        /*0014*/ 	.byte	0x00, 0xf0, 0x61, 0x10


	//----- nvinfo : EIATTR_SPARSE_MMA_MASK
	.align		4
.L_338:
        /*0018*/ 	.byte	0x03, 0x50
        /*001a*/ 	.short	0x0000


	//----- nvinfo : EIATTR_MAXREG_COUNT
	.align		4
        /*001c*/ 	.byte	0x03, 0x1b
        /*001e*/ 	.short	0x00ff


	//----- nvinfo : EIATTR_MERCURY_ISA_VERSION
	.align		4
        /*0020*/ 	.byte	0x03, 0x5f
        /*0022*/ 	.short	0x0101


	//----- nvinfo : EIATTR_VRC_CTA_INIT_COUNT
	.align		4
        /*0024*/ 	.byte	0x02, 0x4a
	.zero		1
	.zero		1


	//----- nvinfo : EIATTR_EXIT_INSTR_OFFSETS
	.align		4
        /*0028*/ 	.byte	0x04, 0x1c
        /*002a*/ 	.short	(.L_340 - .L_339)


	//   ....[0]....
.L_339:
        /*002c*/ 	.word	0x00000010


	//----- nvinfo : EIATTR_MAX_THREADS
	.align		4
.L_340:
        /*0030*/ 	.byte	0x04, 0x05
        /*0032*/ 	.short	(.L_342 - .L_341)
.L_341:
        /*0034*/ 	.word	0x00000100
        /*0038*/ 	.word	0x00000001
        /*003c*/ 	.word	0x00000001


	//----- nvinfo : EIATTR_CBANK_PARAM_SIZE
	.align		4
.L_342:
        /*0040*/ 	.byte	0x03, 0x19
        /*0042*/ 	.short	0x0418


	//----- nvinfo : EIATTR_PARAM_CBANK
	.align		4
        /*0044*/ 	.byte	0x04, 0x0a
        /*0046*/ 	.short	(.L_344 - .L_343)
	.align		4
.L_343:
        /*0048*/ 	.word	index@(.nv.constant0._ZN7cutlass13device_kernelIN5flash19enable_sm80_to_sm89INS1_16FlashAttnFwdSm80INS1_25CollectiveMainloopFwdSm80ILi8ELi2ELb1EN4cute5tupleIJNS5_1CILi128EEENS7_ILi96EEENS7_ILi192EEEEEELi192ENS_6half_tEfNS_4arch4Sm80ELb0ELb0ELb1ELb0ELb0ELb0ELb1ELb1EEENS1_21CollectiveEpilogueFwdINS6_IJS8_SA_S9_EEENS6_IJNS7_ILi1EEESI_SI_EEESC_SE_Li256ELb0ELb1ELb1ELb0EEENS1_19SingleTileSchedulerILb0ELb1ELb1ELi128EEEEEEEEEvNT_6ParamsE)
        /*004c*/ 	.short	0x0380
        /*004e*/ 	.short	0x0418


	//----- nvinfo : EIATTR_SW_WAR
	.align		4
.L_344:
        /*0050*/ 	.byte	0x04, 0x36
        /*0052*/ 	.short	(.L_346 - .L_345)
.L_345:
        /*0054*/ 	.word	0x00000008
.L_346:


//--------------------- .nv.info._ZN7cutlass13device_kernelIN5flash19enable_sm80_to_sm89INS1_16FlashAttnFwdSm80INS1_25CollectiveMainloopFwdSm80ILi8ELi2ELb0EN4cute5tupleIJNS5_1CILi128EEENS7_ILi64EEENS7_ILi192EEEEEELi192ENS_6half_tEfNS_4arch4Sm80ELb0ELb0ELb1ELb1ELb0ELb0ELb1ELb1EEENS1_21CollectiveEpilogueFwdINS6_IJS8_SA_S9_EEENS6_IJNS7_ILi1EEESI_SI_EEESC_SE_Li256ELb1ELb1ELb1ELb0EEENS1_36VarlenDynamicPersistentTileSchedulerILi128ELi64ELi256ELi256ELb1ELb1ELb0ELb0ELb1ELb1EEEEEEEEEvNT_6ParamsE --------------------------
	.section	.nv.info._ZN7cutlass13device_kernelIN5flash19enable_sm80_to_sm89INS1_16FlashAttnFwdSm80INS1_25CollectiveMainloopFwdSm80ILi8ELi2ELb0EN4cute5tupleIJNS5_1CILi128EEENS7_ILi64EEENS7_ILi192EEEEEELi192ENS_6half_tEfNS_4arch4Sm80ELb0ELb0ELb1ELb1ELb0ELb0ELb1ELb1EEENS1_21CollectiveEpilogueFwdINS6_IJS8_SA_S9_EEENS6_IJNS7_ILi1EEESI_SI_EEESC_SE_Li256ELb1ELb1ELb1ELb0EEENS1_36VarlenDynamicPersistentTileSchedulerILi128ELi64ELi256ELi256ELb1ELb1ELb0ELb0ELb1ELb1EEEEEEEEEvNT_6ParamsE,"",@"SHT_CUDA_INFO"
	.sectionflags	@""
	.align	4


	//----- nvinfo : EIATTR_CUDA_API_VERSION
	.align		4
        /*0000*/ 	.byte	0x04, 0x37
        /*0002*/ 	.short	(.L_348 - .L_347)
.L_347:
        /*0004*/ 	.word	0x00000082


	//----- nvinfo : EIATTR_KPARAM_INFO
	.align		4
.L_348:
        /*0008*/ 	.byte	0x04, 0x17
        /*000a*/ 	.short	(.L_350 - .L_349)
.L_349:
        /*000c*/ 	.word	0x00000000
        /*0010*/ 	.short	0x0000
        /*0012*/ 	.short	0x0000
        /*0014*/ 	.byte	0x00, 0xf0, 0xe1, 0x10


	//----- nvinfo : EIATTR_SPARSE_MMA_MASK
	.align		4
.L_350:
        /*0018*/ 	.byte	0x03, 0x50
        /*001a*/ 	.short	0x0000


	//----- nvinfo : EIATTR_MAXREG_COUNT
	.align		4
        /*001c*/ 	.byte	0x03, 0x1b
        /*001e*/ 	.short	0x00ff


	//----- nvinfo : EIATTR_MERCURY_ISA_VERSION
	.align		4
        /*0020*/ 	.byte	0x03, 0x5f
        /*0022*/ 	.short	0x0101


	//----- nvinfo : EIATTR_VRC_CTA_INIT_COUNT
	.align		4
        /*0024*/ 	.byte	0x02, 0x4a
	.zero		1
	.zero		1


	//----- nvinfo : EIATTR_EXIT_INSTR_OFFSETS
	.align		4
        /*0028*/ 	.byte	0x04, 0x1c
        /*002a*/ 	.short	(.L_352 - .L_351)


	//   ....[0]....
.L_351:
        /*002c*/ 	.word	0x00000010


	//----- nvinfo : EIATTR_MAX_THREADS
	.align		4
.L_352:
        /*0030*/ 	.byte	0x04, 0x05
        /*0032*/ 	.short	(.L_354 - .L_353)
.L_353:
        /*0034*/ 	.word	0x00000100
        /*0038*/ 	.word	0x00000001
        /*003c*/ 	.word	0x00000001


	//----- nvinfo : EIATTR_CBANK_PARAM_SIZE
	.align		4
.L_354:
        /*0040*/ 	.byte	0x03, 0x19
        /*0042*/ 	.short	0x0438


	//----- nvinfo : EIATTR_PARAM_CBANK
	.align		4
        /*0044*/ 	.byte	0x04, 0x0a
        /*0046*/ 	.short	(.L_356 - .L_355)
	.align		4
.L_355:
        /*0048*/ 	.word	index@(.nv.constant0._ZN7cutlass13device_kernelIN5flash19enable_sm80_to_sm89INS1_16FlashAttnFwdSm80INS1_25CollectiveMainloopFwdSm80ILi8ELi2ELb0EN4cute5tupleIJNS5_1CILi128EEENS7_ILi64EEENS7_ILi192EEEEEELi192ENS_6half_tEfNS_4arch4Sm80ELb0ELb0ELb1ELb1ELb0ELb0ELb1ELb1EEENS1_21CollectiveEpilogueFwdINS6_IJS8_SA_S9_EEENS6_IJNS7_ILi1EEESI_SI_EEESC_SE_Li256ELb1ELb1ELb1ELb0EEENS1_36VarlenDynamicPersistentTileSchedulerILi128ELi64ELi256ELi256ELb1ELb1ELb0ELb0ELb1ELb1EEEEEEEEEvNT_6ParamsE)
        /*004c*/ 	.short	0x0380
        /*004e*/ 	.short	0x0438


	//----- nvinfo : EIATTR_SW_WAR
	.align		4
.L_356:
        /*0050*/ 	.byte	0x04, 0x36
        /*0052*/ 	.short	(.L_358 - .L_357)
.L_357:
        /*0054*/ 	.word	0x00000008
.L_358:


//--------------------- .nv.info._ZN7cutlass13device_kernelIN5flash19enable_sm80_to_sm89INS1_16FlashAttnFwdSm80INS1_25CollectiveMainloopFwdSm80ILi8ELi2ELb0EN4cute5tupleIJNS5_1CILi128EEENS7_ILi64EEENS7_ILi192EEEEEELi192ENS_6half_tEfNS_4arch4Sm80ELb0ELb0ELb1ELb1ELb0ELb1ELb1ELb1EEENS1_21CollectiveEpilogueFwdINS6_IJS8_SA_S9_EEENS6_IJNS7_ILi1EEESI_SI_EEESC_SE_Li256ELb1ELb1ELb1ELb0EEENS1_36VarlenDynamicPersistentTileSchedulerILi128ELi64ELi256ELi256ELb1ELb1ELb0ELb0ELb1ELb1EEEEEEEEEvNT_6ParamsE --------------------------
	.section	.nv.info._ZN7cutlass13device_kernelIN5flash19enable_sm80_to_sm89INS1_16FlashAttnFwdSm80INS1_25CollectiveMainloopFwdSm80ILi8ELi2ELb0EN4cute5tupleIJNS5_1CILi128EEENS7_ILi64EEENS7_ILi192EEEEEELi192ENS_6half_tEfNS_4arch4Sm80ELb0ELb0ELb1ELb1ELb0ELb1ELb1ELb1EEENS1_21CollectiveEpilogueFwdINS6_IJS8_SA_S9_EEENS6_IJNS7_ILi1EEESI_SI_EEESC_SE_Li256ELb1ELb1ELb1ELb0EEENS1_36VarlenDynamicPersistentTileSchedulerILi128ELi64ELi256ELi256ELb1ELb1ELb0ELb0ELb1ELb1EEEEEEEEEvNT_6ParamsE,"",@"SHT_CUDA_INFO"
	.sectionflags	@""
	.align	4


	//----- nvinfo : EIATTR_CUDA_API_VERSION
	.align		4
        /*0000*/ 	.byte	0x04, 0x37
        /*0002*/ 	.short	(.L_360 - .L_359)
.L_359:
        /*0004*/ 	.word	0x00000082


	//----- nvinfo : EIATTR_KPARAM_INFO
	.align		4
.L_360:
        /*0008*/ 	.byte	0x04, 0x17
        /*000a*/ 	.short	(.L_362 - .L_361)
.L_361:
        /*000c*/ 	.word	0x00000000
        /*0010*/ 	.short	0x0000
        /*0012*/ 	.short	0x0000
        /*0014*/ 	.byte	0x00, 0xf0, 0xe1, 0x10


	//----- nvinfo : EIATTR_SPARSE_MMA_MASK
	.align		4
.L_362:
        /*0018*/ 	.byte	0x03, 0x50
        /*001a*/ 	.short	0x0000


	//----- nvinfo : EIATTR_MAXREG_COUNT
	.align		4
        /*001c*/ 	.byte	0x03, 0x1b
        /*001e*/ 	.short	0x00ff


	//----- nvinfo : EIATTR_MERCURY_ISA_VERSION
	.align		4
        /*0020*/ 	.byte	0x03, 0x5f
        /*0022*/ 	.short	0x0101


	//----- nvinfo : EIATTR_VRC_CTA_INIT_COUNT
	.align		4
        /*0024*/ 	.byte	0x02, 0x4a
	.zero		1
	.zero		1


	//----- nvinfo : EIATTR_EXIT_INSTR_OFFSETS
	.align		4
        /*0028*/ 	.byte	0x04, 0x1c
        /*002a*/ 	.short	(.L_364 - .L_363)


	//   ....[0]....
.L_363:
        /*002c*/ 	.word	0x00000010


	//----- nvinfo : EIATTR_MAX_THREADS
	.align		4
.L_364:
        /*0030*/ 	.byte	0x04, 0x05
        /*0032*/ 	.short	(.L_366 - .L_365)
.L_365:
        /*0034*/ 	.word	0x00000100
        /*0038*/ 	.word	0x00000001
        /*003c*/ 	.word	0x00000001


	//----- nvinfo : EIATTR_CBANK_PARAM_SIZE
	.align		4
.L_366:
        /*0040*/ 	.byte	0x03, 0x19
        /*0042*/ 	.short	0x0438


	//----- nvinfo : EIATTR_PARAM_CBANK
	.align		4
        /*0044*/ 	.byte	0x04, 0x0a
        /*0046*/ 	.short	(.L_368 - .L_367)
	.align		4
.L_367:
        /*0048*/ 	.word	index@(.nv.constant0._ZN7cutlass13device_kernelIN5flash19enable_sm80_to_sm89INS1_16FlashAttnFwdSm80INS1_25CollectiveMainloopFwdSm80ILi8ELi2ELb0EN4cute5tupleIJNS5_1CILi128EEENS7_ILi64EEENS7_ILi192EEEEEELi192ENS_6half_tEfNS_4arch4Sm80ELb0ELb0ELb1ELb1ELb0ELb1ELb1ELb1EEENS1_21CollectiveEpilogueFwdINS6_IJS8_SA_S9_EEENS6_IJNS7_ILi1EEESI_SI_EEESC_SE_Li256ELb1ELb1ELb1ELb0EEENS1_36VarlenDynamicPersistentTileSchedulerILi128ELi64ELi256ELi256ELb1ELb1ELb0ELb0ELb1ELb1EEEEEEEEEvNT_6ParamsE)
        /*004c*/ 	.short	0x0380
        /*004e*/ 	.short	0x0438


	//----- nvinfo : EIATTR_SW_WAR
	.align		4
.L_368:
        /*0050*/ 	.byte	0x04, 0x36
        /*0052*/ 	.short	(.L_370 - .L_369)
.L_369:
        /*0054*/ 	.word	0x00000008
.L_370:


//--------------------- .nv.info._ZN7cutlass13device_kernelIN5flash19enable_sm80_to_sm89INS1_16FlashAttnFwdSm80INS1_25CollectiveMainloopFwdSm80ILi8ELi2ELb0EN4cute5tupleIJNS5_1CILi128EEENS7_ILi64EEENS7_ILi192EEEEEELi192ENS_6half_tEfNS_4arch4Sm80ELb0ELb1ELb1ELb0ELb0ELb0ELb1ELb1EEENS1_21CollectiveEpilogueFwdINS6_IJS8_SA_S9_EEENS6_IJNS7_ILi1EEESI_SI_EEESC_SE_Li256ELb0ELb1ELb1ELb0EEENS1_19SingleTileSchedulerILb0ELb1ELb1ELi128EEEEEEEEEvNT_6ParamsE --------------------------
	.section	.nv.info._ZN7cutlass13device_kernelIN5flash19enable_sm80_to_sm89INS1_16FlashAttnFwdSm80INS1_25CollectiveMainloopFwdSm80ILi8ELi2ELb0EN4cute5tupleIJNS5_1CILi128EEENS7_ILi64EEENS7_ILi192EEEEEELi192ENS_6half_tEfNS_4arch4Sm80ELb0ELb1ELb1ELb0ELb0ELb0ELb1ELb1EEENS1_21CollectiveEpilogueFwdINS6_IJS8_SA_S9_EEENS6_IJNS7_ILi1EEESI_SI_EEESC_SE_Li256ELb0ELb1ELb1ELb0EEENS1_19SingleTileSchedulerILb0ELb1ELb1ELi128EEEEEEEEEvNT_6ParamsE,"",@"SHT_CUDA_INFO"
	.sectionflags	@""
	.align	4


	//----- nvinfo : EIATTR_CUDA_API_VERSION
	.align		4
        /*0000*/ 	.byte	0x04, 0x37
        /*0002*/ 	.short	(.L_372 - .L_371)
.L_371:
        /*0004*/ 	.word	0x00000082


	//----- nvinfo : EIATTR_KPARAM_INFO
	.align		4
.L_372:
        /*0008*/ 	.byte	0x04, 0x17
        /*000a*/ 	.short	(.L_374 - .L_373)
.L_373:
        /*000c*/ 	.word	0x00000000
        /*0010*/ 	.short	0x0000
        /*0012*/ 	.short	0x0000
        /*0014*/ 	.byte	0x00, 0xf0, 0x61, 0x10


	//----- nvinfo : EIATTR_SPARSE_MMA_MASK
	.align		4
.L_374:
        /*0018*/ 	.byte	0x03, 0x50
        /*001a*/ 	.short	0x0000


	//----- nvinfo : EIATTR_MAXREG_COUNT
	.align		4
        /*001c*/ 	.byte	0x03, 0x1b
        /*001e*/ 	.short	0x00ff


	//----- nvinfo : EIATTR_MERCURY_ISA_VERSION
	.align		4
        /*0020*/ 	.byte	0x03, 0x5f
        /*0022*/ 	.short	0x0101


	//----- nvinfo : EIATTR_VRC_CTA_INIT_COUNT
	.align		4
        /*0024*/ 	.byte	0x02, 0x4a
	.zero		1
	.zero		1


	//----- nvinfo : EIATTR_EXIT_INSTR_OFFSETS
	.align		4
        /*0028*/ 	.byte	0x04, 0x1c
        /*002a*/ 	.short	(.L_376 - .L_375)


	//   ....[0]....
.L_375:
        /*002c*/ 	.word	0x00000010


	//----- nvinfo : EIATTR_MAX_THREADS
	.align		4
.L_376:
        /*0030*/ 	.byte	0x04, 0x05
        /*0032*/ 	.short	(.L_378 - .L_377)
.L_377:
        /*0034*/ 	.word	0x00000100
        /*0038*/ 	.word	0x00000001
        /*003c*/ 	.word	0x00000001


	//----- nvinfo : EIATTR_CBANK_PARAM_SIZE
	.align		4
.L_378:
        /*0040*/ 	.byte	0x03, 0x19
        /*0042*/ 	.short	0x0418


	//----- nvinfo : EIATTR_PARAM_CBANK
	.align		4
        /*0044*/ 	.byte	0x04, 0x0a
        /*0046*/ 	.short	(.L_380 - .L_379)
	.align		4
.L_379:
        /*0048*/ 	.word	index@(.nv.constant0._ZN7cutlass13device_kernelIN5flash19enable_sm80_to_sm89INS1_16FlashAttnFwdSm80INS1_25CollectiveMainloopFwdSm80ILi8ELi2ELb0EN4cute5tupleIJNS5_1CILi128EEENS7_ILi64EEENS7_ILi192EEEEEELi192ENS_6half_tEfNS_4arch4Sm80ELb0ELb1ELb1ELb0ELb0ELb0ELb1ELb1EEENS1_21CollectiveEpilogueFwdINS6_IJS8_SA_S9_EEENS6_IJNS7_ILi1EEESI_SI_EEESC_SE_Li256ELb0ELb1ELb1ELb0EEENS1_19SingleTileSchedulerILb0ELb1ELb1ELi128EEEEEEEEEvNT_6ParamsE)
        /*004c*/ 	.short	0x0380
        /*004e*/ 	.short	0x0418


	//----- nvinfo : EIATTR_SW_WAR
	.align		4
.L_380:
        /*0050*/ 	.byte	0x04, 0x36
        /*0052*/ 	.short	(.L_382 - .L_381)
.L_381:
        /*0054*/ 	.word	0x00000008
.L_382:


//--------------------- .nv.info._ZN7cutlass13device_kernelIN5flash19enable_sm80_to_sm89INS1_16FlashAttnFwdSm80INS1_25CollectiveMainloopFwdSm80ILi8ELi2ELb0EN4cute5tupleIJNS5_1CILi128EEENS7_ILi64EEENS7_ILi192EEEEEELi192ENS_6half_tEfNS_4arch4Sm80ELb0ELb1ELb1ELb1ELb0ELb0ELb1ELb1EEENS1_21CollectiveEpilogueFwdINS6_IJS8_SA_S9_EEENS6_IJNS7_ILi1EEESI_SI_EEESC_SE_Li256ELb1ELb1ELb1ELb0EEENS1_36VarlenDynamicPersistentTileSchedulerILi128ELi64ELi256ELi256ELb1ELb1ELb0ELb1ELb0ELb1EEEEEEEEEvNT_6ParamsE --------------------------
	.section	.nv.info._ZN7cutlass13device_kernelIN5flash19enable_sm80_to_sm89INS1_16FlashAttnFwdSm80INS1_25CollectiveMainloopFwdSm80ILi8ELi2ELb0EN4cute5tupleIJNS5_1CILi128EEENS7_ILi64EEENS7_ILi192EEEEEELi192ENS_6half_tEfNS_4arch4Sm80ELb0ELb1ELb1ELb1ELb0ELb0ELb1ELb1EEENS1_21CollectiveEpilogueFwdINS6_IJS8_SA_S9_EEENS6_IJNS7_ILi1EEESI_SI_EEESC_SE_Li256ELb1ELb1ELb1ELb0EEENS1_36VarlenDynamicPersistentTileSchedulerILi128ELi64ELi256ELi256ELb1ELb1ELb0ELb1ELb0ELb1EEEEEEEEEvNT_6ParamsE,"",@"SHT_CUDA_INFO"
	.sectionflags	@""
	.align	4


	//----- nvinfo : EIATTR_CUDA_API_VERSION
	.align		4
        /*0000*/ 	.byte	0x04, 0x37
        /*0002*/ 	.short	(.L_384 - .L_383)
.L_383:
        /*0004*/ 	.word	0x00000082


	//----- nvinfo : EIATTR_KPARAM_INFO
	.align		4
.L_384:
        /*0008*/ 	.byte	0x04, 0x17
        /*000a*/ 	.short	(.L_386 - .L_385)
.L_385:
        /*000c*/ 	.word	0x00000000
        /*0010*/ 	.short	0x0000
        /*0012*/ 	.short	0x0000
        /*0014*/ 	.byte	0x00, 0xf0, 0xe1, 0x10


	//----- nvinfo : EIATTR_SPARSE_MMA_MASK
	.align		4
.L_386:
        /*0018*/ 	.byte	0x03, 0x50
        /*001a*/ 	.short	0x0000


	//----- nvinfo : EIATTR_MAXREG_COUNT
	.align		4
        /*001c*/ 	.byte	0x03, 0x1b
        /*001e*/ 	.short	0x00ff


	//----- nvinfo : EIATTR_MERCURY_ISA_VERSION
	.align		4
        /*0020*/ 	.byte	0x03, 0x5f
        /*0022*/ 	.short	0x0101


	//----- nvinfo : EIATTR_VRC_CTA_INIT_COUNT
	.align		4
        /*0024*/ 	.byte	0x02, 0x4a
	.zero		1
	.zero		1


	//----- nvinfo : EIATTR_EXIT_INSTR_OFFSETS
	.align		4
        /*0028*/ 	.byte	0x04, 0x1c
        /*002a*/ 	.short	(.L_388 - .L_387)


	//   ....[0]....
.L_387:
        /*002c*/ 	.word	0x00000010


	//----- nvinfo : EIATTR_MAX_THREADS
	.align		4
.L_388:
        /*0030*/ 	.byte	0x04, 0x05
        /*0032*/ 	.short	(.L_390 - .L_389)
.L_389:
        /*0034*/ 	.word	0x00000100
        /*0038*/ 	.word	0x00000001
        /*003c*/ 	.word	0x00000001


	//----- nvinfo : EIATTR_CBANK_PARAM_SIZE
	.align		4
.L_390:
        /*0040*/ 	.byte	0x03, 0x19
        /*0042*/ 	.short	0x0438


	//----- nvinfo : EIATTR_PARAM_CBANK
	.align		4
        /*0044*/ 	.byte	0x04, 0x0a
        /*0046*/ 	.short	(.L_392 - .L_391)
	.align		4
.L_391:
        /*0048*/ 	.word	index@(.nv.constant0._ZN7cutlass13device_kernelIN5flash19enable_sm80_to_sm89INS1_16FlashAttnFwdSm80INS1_25CollectiveMainloopFwdSm80ILi8ELi2ELb0EN4cute5tupleIJNS5_1CILi128EEENS7_ILi64EEENS7_ILi192EEEEEELi192ENS_6half_tEfNS_4arch4Sm80ELb0ELb1ELb1ELb1ELb0ELb0ELb1ELb1EEENS1_21CollectiveEpilogueFwdINS6_IJS8_SA_S9_EEENS6_IJNS7_ILi1EEESI_SI_EEESC_SE_Li256ELb1ELb1ELb1ELb0EEENS1_36VarlenDynamicPersistentTileSchedulerILi128ELi64ELi256ELi256ELb1ELb1ELb0ELb1ELb0ELb1EEEEEEEEEvNT_6ParamsE)
        /*004c*/ 	.short	0x0380
        /*004e*/ 	.short	0x0438


	//----- nvinfo : EIATTR_SW_WAR
	.align		4
.L_392:
        /*0050*/ 	.byte	0x04, 0x36
        /*0052*/ 	.short	(.L_394 - .L_393)
.L_393:
        /*0054*/ 	.word	0x00000008
.L_394:


//--------------------- .nv.info._ZN7cutlass13device_kernelIN5flash19enable_sm80_to_sm89INS1_16FlashAttnFwdSm80INS1_25CollectiveMainloopFwdSm80ILi8ELi2ELb0EN4cute5tupleIJNS5_1CILi128EEENS7_ILi64EEENS7_ILi192EEEEEELi192ENS_6half_tEfNS_4arch4Sm80ELb0ELb1ELb1ELb1ELb0ELb1ELb1ELb1EEENS1_21CollectiveEpilogueFwdINS6_IJS8_SA_S9_EEENS6_IJNS7_ILi1EEESI_SI_EEESC_SE_Li256ELb1ELb1ELb1ELb0EEENS1_36VarlenDynamicPersistentTileSchedulerILi128ELi64ELi256ELi256ELb1ELb1ELb0ELb1ELb0ELb1EEEEEEEEEvNT_6ParamsE --------------------------
	.section	.nv.info._ZN7cutlass13device_kernelIN5flash19enable_sm80_to_sm89INS1_16FlashAttnFwdSm80INS1_25CollectiveMainloopFwdSm80ILi8ELi2ELb0EN4cute5tupleIJNS5_1CILi128EEENS7_ILi64EEENS7_ILi192EEEEEELi192ENS_6half_tEfNS_4arch4Sm80ELb0ELb1ELb1ELb1ELb0ELb1ELb1ELb1EEENS1_21CollectiveEpilogueFwdINS6_IJS8_SA_S9_EEENS6_IJNS7_ILi1EEESI_SI_EEESC_SE_Li256ELb1ELb1ELb1ELb0EEENS1_36VarlenDynamicPersistentTileSchedulerILi128ELi64ELi256ELi256ELb1ELb1ELb0ELb1ELb0ELb1EEEEEEEEEvNT_6ParamsE,"",@"SHT_CUDA_INFO"
	.sectionflags	@""
	.align	4


	//----- nvinfo : EIATTR_CUDA_API_VERSION
	.align		4
        /*0000*/ 	.byte	0x04, 0x37
        /*0002*/ 	.short	(.L_396 - .L_395)
.L_395:
        /*0004*/ 	.word	0x00000082


	//----- nvinfo : EIATTR_KPARAM_INFO
	.align		4
.L_396:
        /*0008*/ 	.byte	0x04, 0x17
        /*000a*/ 	.short	(.L_398 - .L_397)
.L_397:
        /*000c*/ 	.word	0x00000000
        /*0010*/ 	.short	0x0000
        /*0012*/ 	.short	0x0000
        /*0014*/ 	.byte	0x00, 0xf0, 0xe1, 0x10


	//----- nvinfo : EIATTR_SPARSE_MMA_MASK
	.align		4
.L_398:
        /*0018*/ 	.byte	0x03, 0x50
        /*001a*/ 	.short	0x0000


	//----- nvinfo : EIATTR_MAXREG_COUNT
	.align		4
        /*001c*/ 	.byte	0x03, 0x1b
        /*001e*/ 	.short	0x00ff


	//----- nvinfo : EIATTR_MERCURY_ISA_VERSION
	.align		4
        /*0020*/ 	.byte	0x03, 0x5f
        /*0022*/ 	.short	0x0101


	//----- nvinfo : EIATTR_VRC_CTA_INIT_COUNT
	.align		4
        /*0024*/ 	.byte	0x02, 0x4a
	.zero		1
	.zero		1


	//----- nvinfo : EIATTR_EXIT_INSTR_OFFSETS
	.align		4
        /*0028*/ 	.byte	0x04, 0x1c
        /*002a*/ 	.short	(.L_400 - .L_399)


	//   ....[0]....
.L_399:
        /*002c*/ 	.word	0x00000010


	//----- nvinfo : EIATTR_MAX_THREADS
	.align		4
.L_400:
        /*0030*/ 	.byte	0x04, 0x05
        /*0032*/ 	.short	(.L_402 - .L_401)
.L_401:
        /*0034*/ 	.word	0x00000100
        /*0038*/ 	.word	0x00000001
        /*003c*/ 	.word	0x00000001


	//----- nvinfo : EIATTR_CBANK_PARAM_SIZE
	.align		4
.L_402:
        /*0040*/ 	.byte	0x03, 0x19
        /*0042*/ 	.short	0x0438


	//----- nvinfo : EIATTR_PARAM_CBANK
	.align		4
        /*0044*/ 	.byte	0x04, 0x0a
        /*0046*/ 	.short	(.L_404 - .L_403)
	.align		4
.L_403:
        /*0048*/ 	.word	index@(.nv.constant0._ZN7cutlass13device_kernelIN5flash19enable_sm80_to_sm89INS1_16FlashAttnFwdSm80INS1_25CollectiveMainloopFwdSm80ILi8ELi2ELb0EN4cute5tupleIJNS5_1CILi128EEENS7_ILi64EEENS7_ILi192EEEEEELi192ENS_6half_tEfNS_4arch4Sm80ELb0ELb1ELb1ELb1ELb0ELb1ELb1ELb1EEENS1_21CollectiveEpilogueFwdINS6_IJS8_SA_S9_EEENS6_IJNS7_ILi1EEESI_SI_EEESC_SE_Li256ELb1ELb1ELb1ELb0EEENS1_36VarlenDynamicPersistentTileSchedulerILi128ELi64ELi256ELi256ELb1ELb1ELb0ELb1ELb0ELb1EEEEEEEEEvNT_6ParamsE)
        /*004c*/ 	.short	0x0380
        /*004e*/ 	.short	0x0438


	//----- nvinfo : EIATTR_SW_WAR
	.align		4
.L_404:
        /*0050*/ 	.byte	0x04, 0x36
        /*0052*/ 	.short	(.L_406 - .L_405)
.L_405:
        /*0054*/ 	.word	0x00000008
.L_406:


//--------------------- .nv.info._ZN7cutlass13device_kernelIN5flash19enable_sm80_to_sm89INS1_16FlashAttnFwdSm80INS1_25CollectiveMainloopFwdSm80ILi8ELi2ELb1EN4cute5tupleIJNS5_1CILi128EEENS7_ILi96EEENS7_ILi192EEEEEELi192ENS_6half_tEfNS_4arch4Sm80ELb1ELb0ELb1ELb0ELb0ELb0ELb1ELb1EEENS1_21CollectiveEpilogueFwdINS6_IJS8_SA_S9_EEENS6_IJNS7_ILi1EEESI_SI_EEESC_SE_Li256ELb0ELb1ELb1ELb0EEENS1_30DynamicPersistentTileSchedulerILi256ELi256ELb1ELb1ELb0EEEEEEEEEvNT_6ParamsE --------------------------
	.section	.nv.info._ZN7cutlass13device_kernelIN5flash19enable_sm80_to_sm89INS1_16FlashAttnFwdSm80INS1_25CollectiveMainloopFwdSm80ILi8ELi2ELb1EN4cute5tupleIJNS5_1CILi128EEENS7_ILi96EEENS7_ILi192EEEEEELi192ENS_6half_tEfNS_4arch4Sm80ELb1ELb0ELb1ELb0ELb0ELb0ELb1ELb1EEENS1_21CollectiveEpilogueFwdINS6_IJS8_SA_S9_EEENS6_IJNS7_ILi1EEESI_SI_EEESC_SE_Li256ELb0ELb1ELb1ELb0EEENS1_30DynamicPersistentTileSchedulerILi256ELi256ELb1ELb1ELb0EEEEEEEEEvNT_6ParamsE,"",@"SHT_CUDA_INFO"
	.sectionflags	@""
	.align	4


	//----- nvinfo : EIATTR_CUDA_API_VERSION
	.align		4
        /*0000*/ 	.byte	0x04, 0x37
        /*0002*/ 	.short	(.L_408 - .L_407)
.L_407:
        /*0004*/ 	.word	0x00000082


	//----- nvinfo : EIATTR_KPARAM_INFO
	.align		4
.L_408:
        /*0008*/ 	.byte	0x04, 0x17
        /*000a*/ 	.short	(.L_410 - .L_409)
.L_409:
        /*000c*/ 	.word	0x00000000
        /*0010*/ 	.short	0x0000
        /*0012*/ 	.short	0x0000
        /*0014*/ 	.byte	0x00, 0xf0, 0xa1, 0x10


	//----- nvinfo : EIATTR_SPARSE_MMA_MASK
	.align		4
.L_410:
        /*0018*/ 	.byte	0x03, 0x50
        /*001a*/ 	.short	0x0000


	//----- nvinfo : EIATTR_MAXREG_COUNT
	.align		4
        /*001c*/ 	.byte	0x03, 0x1b
        /*001e*/ 	.short	0x00ff


	//----- nvinfo : EIATTR_MERCURY_ISA_VERSION
	.align		4
        /*0020*/ 	.byte	0x03, 0x5f
        /*0022*/ 	.short	0x0101


	//----- nvinfo : EIATTR_VRC_CTA_INIT_COUNT
	.align		4
        /*0024*/ 	.byte	0x02, 0x4a
	.zero		1
	.zero		1


	//----- nvinfo : EIATTR_EXIT_INSTR_OFFSETS
	.align		4
        /*0028*/ 	.byte	0x04, 0x1c
        /*002a*/ 	.short	(.L_412 - .L_411)


	//   ....[0]....
.L_411:
        /*002c*/ 	.word	0x00000010


	//----- nvinfo : EIATTR_MAX_THREADS
	.align		4
.L_412:
        /*0030*/ 	.byte	0x04, 0x05
        /*0032*/ 	.short	(.L_414 - .L_413)
.L_413:
        /*0034*/ 	.word	0x00000100
        /*0038*/ 	.word	0x00000001
        /*003c*/ 	.word	0x00000001


	//----- nvinfo : EIATTR_CBANK_PARAM_SIZE
	.align		4
.L_414:
        /*0040*/ 	.byte	0x03, 0x19
        /*0042*/ 	.short	0x0428


	//----- nvinfo : EIATTR_PARAM_CBANK
	.align		4
        /*0044*/ 	.byte	0x04, 0x0a
        /*0046*/ 	.short	(.L_416 - .L_415)
	.align		4
.L_415:
        /*0048*/ 	.word	index@(.nv.constant0._ZN7cutlass13device_kernelIN5flash19enable_sm80_to_sm89INS1_16FlashAttnFwdSm80INS1_25CollectiveMainloopFwdSm80ILi8ELi2ELb1EN4cute5tupleIJNS5_1CILi128EEENS7_ILi96EEENS7_ILi192EEEEEELi192ENS_6half_tEfNS_4arch4Sm80ELb1ELb0ELb1ELb0ELb0ELb0ELb1ELb1EEENS1_21CollectiveEpilogueFwdINS6_IJS8_SA_S9_EEENS6_IJNS7_ILi1EEESI_SI_EEESC_SE_Li256ELb0ELb1ELb1ELb0EEENS1_30DynamicPersistentTileSchedulerILi256ELi256ELb1ELb1ELb0EEEEEEEEEvNT_6ParamsE)
        /*004c*/ 	.short	0x0380
        /*004e*/ 	.short	0x0428


	//----- nvinfo : EIATTR_SW_WAR
	.align		4
.L_416:
        /*0050*/ 	.byte	0x04, 0x36
        /*0052*/ 	.short	(.L_418 - .L_417)
.L_417:
        /*0054*/ 	.word	0x00000008
.L_418:


//--------------------- .nv.info._ZN7cutlass13device_kernelIN5flash19enable_sm80_to_sm89INS1_16FlashAttnFwdSm80INS1_25CollectiveMainloopFwdSm80ILi8ELi2ELb0EN4cute5tupleIJNS5_1CILi128EEENS7_ILi64EEENS7_ILi192EEEEEELi192ENS_6half_tEfNS_4arch4Sm80ELb1ELb0ELb1ELb1ELb0ELb0ELb1ELb1EEENS1_21CollectiveEpilogueFwdINS6_IJS8_SA_S9_EEENS6_IJNS7_ILi1EEESI_SI_EEESC_SE_Li256ELb1ELb1ELb1ELb0EEENS1_36VarlenDynamicPersistentTileSchedulerILi128ELi64ELi256ELi256ELb1ELb1ELb0ELb1ELb1ELb1EEEEEEEEEvNT_6ParamsE --------------------------
	.section	.nv.info._ZN7cutlass13device_kernelIN5flash19enable_sm80_to_sm89INS1_16FlashAttnFwdSm80INS1_25CollectiveMainloopFwdSm80ILi8ELi2ELb0EN4cute5tupleIJNS5_1CILi128EEENS7_ILi64EEENS7_ILi192EEEEEELi192ENS_6half_tEfNS_4arch4Sm80ELb1ELb0ELb1ELb1ELb0ELb0ELb1ELb1EEENS1_21CollectiveEpilogueFwdINS6_IJS8_SA_S9_EEENS6_IJNS7_ILi1EEESI_SI_EEESC_SE_Li256ELb1ELb1ELb1ELb0EEENS1_36VarlenDynamicPersistentTileSchedulerILi128ELi64ELi256ELi256ELb1ELb1ELb0ELb1ELb1ELb1EEEEEEEEEvNT_6ParamsE,"",@"SHT_CUDA_INFO"
	.sectionflags	@""
	.align	4


	//----- nvinfo : EIATTR_CUDA_API_VERSION
	.align		4
        /*0000*/ 	.byte	0x04, 0x37
        /*0002*/ 	.short	(.L_420 - .L_419)
.L_419:
        /*0004*/ 	.word	0x00000082


	//----- nvinfo : EIATTR_KPARAM_INFO
	.align		4
.L_420:
        /*0008*/ 	.byte	0x04, 0x17
        /*000a*/ 	.short	(.L_422 - .L_421)
.L_421:
        /*000c*/ 	.word	0x00000000
        /*0010*/ 	.short	0x0000
        /*0012*/ 	.short	0x0000
        /*0014*/ 	.byte	0x00, 0xf0, 0xe1, 0x10


	//----- nvinfo : EIATTR_SPARSE_MMA_MASK
	.align		4
.L_422:
        /*0018*/ 	.byte	0x03, 0x50
        /*001a*/ 	.short	0x0000


	//----- nvinfo : EIATTR_MAXREG_COUNT
	.align		4
        /*001c*/ 	.byte	0x03, 0x1b
        /*001e*/ 	.short	0x00ff


	//----- nvinfo : EIATTR_MERCURY_ISA_VERSION
	.align		4
        /*0020*/ 	.byte	0x03, 0x5f
        /*0022*/ 	.short	0x0101


	//----- nvinfo : EIATTR_VRC_CTA_INIT_COUNT
	.align		4
        /*0024*/ 	.byte	0x02, 0x4a
	.zero		1
	.zero		1


	//----- nvinfo : EIATTR_EXIT_INSTR_OFFSETS
	.align		4
        /*0028*/ 	.byte	0x04, 0x1c
        /*002a*/ 	.short	(.L_424 - .L_423)


	//   ....[0]....
.L_423:
        /*002c*/ 	.word	0x00000010


	//----- nvinfo : EIATTR_MAX_THREADS
	.align		4
.L_424:
        /*0030*/ 	.byte	0x04, 0x05
        /*0032*/ 	.short	(.L_426 - .L_425)
.L_425:
        /*0034*/ 	.word	0x00000100
        /*0038*/ 	.word	0x00000001
        /*003c*/ 	.word	0x00000001


	//----- nvinfo : EIATTR_CBANK_PARAM_SIZE
	.align		4
.L_426:
        /*0040*/ 	.byte	0x03, 0x19
        /*0042*/ 	.short	0x0438


	//----- nvinfo : EIATTR_PARAM_CBANK
	.align		4
        /*0044*/ 	.byte	0x04, 0x0a
        /*0046*/ 	.short	(.L_428 - .L_427)
	.align		4
.L_427:
        /*0048*/ 	.word	index@(.nv.constant0._ZN7cutlass13device_kernelIN5flash19enable_sm80_to_sm89INS1_16FlashAttnFwdSm80INS1_25CollectiveMainloopFwdSm80ILi8ELi2ELb0EN4cute5tupleIJNS5_1CILi128EEENS7_ILi64EEENS7_ILi192EEEEEELi192ENS_6half_tEfNS_4arch4Sm80ELb1ELb0ELb1ELb1ELb0ELb0ELb1ELb1EEENS1_21CollectiveEpilogueFwdINS6_IJS8_SA_S9_EEENS6_IJNS7_ILi1EEESI_SI_EEESC_SE_Li256ELb1ELb1ELb1ELb0EEENS1_36VarlenDynamicPersistentTileSchedulerILi128ELi64ELi256ELi256ELb1ELb1ELb0ELb1ELb1ELb1EEEEEEEEEvNT_6ParamsE)
        /*004c*/ 	.short	0x0380
        /*004e*/ 	.short	0x0438


	//----- nvinfo : EIATTR_SW_WAR
	.align		4
.L_428:
        /*0050*/ 	.byte	0x04, 0x36
        /*0052*/ 	.short	(.L_430 - .L_429)
.L_429:
        /*0054*/ 	.word	0x00000008
.L_430:


//--------------------- .nv.info._ZN7cutlass13device_kernelIN5flash19enable_sm80_to_sm89INS1_16FlashAttnFwdSm80INS1_25CollectiveMainloopFwdSm80ILi8ELi2ELb0EN4cute5tupleIJNS5_1CILi128EEENS7_ILi64EEENS7_ILi192EEEEEELi192ENS_6half_tEfNS_4arch4Sm80ELb1ELb0ELb1ELb1ELb0ELb1ELb1ELb1EEENS1_21CollectiveEpilogueFwdINS6_IJS8_SA_S9_EEENS6_IJNS7_ILi1EEESI_SI_EEESC_SE_Li256ELb1ELb1ELb1ELb0EEENS1_36VarlenDynamicPersistentTileSchedulerILi128ELi64ELi256ELi256ELb1ELb1ELb0ELb1ELb1ELb1EEEEEEEEEvNT_6ParamsE --------------------------
	.section	.nv.info._ZN7cutlass13device_kernelIN5flash19enable_sm80_to_sm89INS1_16FlashAttnFwdSm80INS1_25CollectiveMainloopFwdSm80ILi8ELi2ELb0EN4cute5tupleIJNS5_1CILi128EEENS7_ILi64EEENS7_ILi192EEEEEELi192ENS_6half_tEfNS_4arch4Sm80ELb1ELb0ELb1ELb1ELb0ELb1ELb1ELb1EEENS1_21CollectiveEpilogueFwdINS6_IJS8_SA_S9_EEENS6_IJNS7_ILi1EEESI_SI_EEESC_SE_Li256ELb1ELb1ELb1ELb0EEENS1_36VarlenDynamicPersistentTileSchedulerILi128ELi64ELi256ELi256ELb1ELb1ELb0ELb1ELb1ELb1EEEEEEEEEvNT_6ParamsE,"",@"SHT_CUDA_INFO"
	.sectionflags	@""
	.align	4


	//----- nvinfo : EIATTR_CUDA_API_VERSION
	.align		4
        /*0000*/ 	.byte	0x04, 0x37
        /*0002*/ 	.short	(.L_432 - .L_431)
.L_431:
        /*0004*/ 	.word	0x00000082


	//----- nvinfo : EIATTR_KPARAM_INFO
	.align		4
.L_432:
        /*0008*/ 	.byte	0x04, 0x17
        /*000a*/ 	.short	(.L_434 - .L_433)
.L_433:
        /*000c*/ 	.word	0x00000000
        /*0010*/ 	.short	0x0000
        /*0012*/ 	.short	0x0000
        /*0014*/ 	.byte	0x00, 0xf0, 0xe1, 0x10


	//----- nvinfo : EIATTR_SPARSE_MMA_MASK
	.align		4
.L_434:
        /*0018*/ 	.byte	0x03, 0x50
        /*001a*/ 	.short	0x0000


	//----- nvinfo : EIATTR_MAXREG_COUNT
	.align		4
        /*001c*/ 	.byte	0x03, 0x1b
        /*001e*/ 	.short	0x00ff


	//----- nvinfo : EIATTR_MERCURY_ISA_VERSION
	.align		4
        /*0020*/ 	.byte	0x03, 0x5f
        /*0022*/ 	.short	0x0101


	//----- nvinfo : EIATTR_VRC_CTA_INIT_COUNT
	.align		4
        /*0024*/ 	.byte	0x02, 0x4a
	.zero		1
	.zero		1


	//----- nvinfo : EIATTR_EXIT_INSTR_OFFSETS
	.align		4
        /*0028*/ 	.byte	0x04, 0x1c
        /*002a*/ 	.short	(.L_436 - .L_435)


	//   ....[0]....
.L_435:
        /*002c*/ 	.word	0x00000010


	//----- nvinfo : EIATTR_MAX_THREADS
	.align		4
.L_436:
        /*0030*/ 	.byte	0x04, 0x05
        /*0032*/ 	.short	(.L_438 - .L_437)
.L_437:
        /*0034*/ 	.word	0x00000100
        /*0038*/ 	.word	0x00000001
        /*003c*/ 	.word	0x00000001


	//----- nvinfo : EIATTR_CBANK_PARAM_SIZE
	.align		4
.L_438:
        /*0040*/ 	.byte	0x03, 0x19
        /*0042*/ 	.short	0x0438


	//----- nvinfo : EIATTR_PARAM_CBANK
	.align		4
        /*0044*/ 	.byte	0x04, 0x0a
        /*0046*/ 	.short	(.L_440 - .L_439)
	.align		4
.L_439:
        /*0048*/ 	.word	index@(.nv.constant0._ZN7cutlass13device_kernelIN5flash19enable_sm80_to_sm89INS1_16FlashAttnFwdSm80INS1_25CollectiveMainloopFwdSm80ILi8ELi2ELb0EN4cute5tupleIJNS5_1CILi128EEENS7_ILi64EEENS7_ILi192EEEEEELi192ENS_6half_tEfNS_4arch4Sm80ELb1ELb0ELb1ELb1ELb0ELb1ELb1ELb1EEENS1_21CollectiveEpilogueFwdINS6_IJS8_SA_S9_EEENS6_IJNS7_ILi1EEESI_SI_EEESC_SE_Li256ELb1ELb1ELb1ELb0EEENS1_36VarlenDynamicPersistentTileSchedulerILi128ELi64ELi256ELi256ELb1ELb1ELb0ELb1ELb1ELb1EEEEEEEEEvNT_6ParamsE)
        /*004c*/ 	.short	0x0380
        /*004e*/ 	.short	0x0438


	//----- nvinfo : EIATTR_SW_WAR
	.align		4
.L_440:
        /*0050*/ 	.byte	0x04, 0x36
        /*0052*/ 	.short	(.L_442 - .L_441)
.L_441:
        /*0054*/ 	.word	0x00000008
.L_442:


//--------------------- .nv.info._ZN7cutlass13device_kernelIN5flash19enable_sm80_to_sm89INS1_16FlashAttnFwdSm80INS1_25CollectiveMainloopFwdSm80ILi8ELi1ELb1EN4cute5tupleIJNS5_1CILi128EEENS7_ILi96EEENS7_ILi192EEEEEELi192ENS_6half_tEfNS_4arch4Sm80ELb0ELb0ELb0ELb0ELb0ELb0ELb1ELb1EEENS1_21CollectiveEpilogueFwdINS6_IJS8_SA_S9_EEENS6_IJNS7_ILi1EEESI_SI_EEESC_SE_Li256ELb0ELb1ELb1ELb0EEENS1_19SingleTileSchedulerILb0ELb1ELb1ELi128EEEEEEEEEvNT_6ParamsE --------------------------
	.section	.nv.info._ZN7cutlass13device_kernelIN5flash19enable_sm80_to_sm89INS1_16FlashAttnFwdSm80INS1_25CollectiveMainloopFwdSm80ILi8ELi1ELb1EN4cute5tupleIJNS5_1CILi128EEENS7_ILi96EEENS7_ILi192EEEEEELi192ENS_6half_tEfNS_4arch4Sm80ELb0ELb0ELb0ELb0ELb0ELb0ELb1ELb1EEENS1_21CollectiveEpilogueFwdINS6_IJS8_SA_S9_EEENS6_IJNS7_ILi1EEESI_SI_EEESC_SE_Li256ELb0ELb1ELb1ELb0EEENS1_19SingleTileSchedulerILb0ELb1ELb1ELi128EEEEEEEEEvNT_6ParamsE,"",@"SHT_CUDA_INFO"
	.sectionflags	@""
	.align	4


	//----- nvinfo : EIATTR_CUDA_API_VERSION
	.align		4
        /*0000*/ 	.byte	0x04, 0x37
        /*0002*/ 	.short	(.L_444 - .L_443)
.L_443:
        /*0004*/ 	.word	0x00000082


	//----- nvinfo : EIATTR_KPARAM_INFO
	.align		4
.L_444:
        /*0008*/ 	.byte	0x04, 0x17
        /*000a*/ 	.short	(.L_446 - .L_445)
.L_445:
        /*000c*/ 	.word	0x00000000
        /*0010*/ 	.short	0x0000
        /*0012*/ 	.short	0x0000
        /*0014*/ 	.byte	0x00, 0xf0, 0x61, 0x10


	//----- nvinfo : EIATTR_SPARSE_MMA_MASK
	.align		4
.L_446:
        /*0018*/ 	.byte	0x03, 0x50
        /*001a*/ 	.short	0x0000


	//----- nvinfo : EIATTR_MAXREG_COUNT
	.align		4
        /*001c*/ 	.byte	0x03, 0x1b
        /*001e*/ 	.short	0x00ff


	//----- nvinfo : EIATTR_MERCURY_ISA_VERSION
	.align		4
        /*0020*/ 	.byte	0x03, 0x5f
        /*0022*/ 	.short	0x0101


	//----- nvinfo : EIATTR_VRC_CTA_INIT_COUNT
	.align		4
        /*0024*/ 	.byte	0x02, 0x4a
	.zero		1
	.zero		1


	//----- nvinfo : EIATTR_EXIT_INSTR_OFFSETS
	.align		4
        /*0028*/ 	.byte	0x04, 0x1c
        /*002a*/ 	.short	(.L_448 - .L_447)


	//   ....[0]....
.L_447:
        /*002c*/ 	.word	0x00000010


	//----- nvinfo : EIATTR_MAX_THREADS
	.align		4
.L_448:
        /*0030*/ 	.byte	0x04, 0x05
        /*0032*/ 	.short	(.L_450 - .L_449)
.L_449:
        /*0034*/ 	.word	0x00000100
        /*0038*/ 	.word	0x00000001
        /*003c*/ 	.word	0x00000001


	//----- nvinfo : EIATTR_CBANK_PARAM_SIZE
	.align		4
.L_450:
        /*0040*/ 	.byte	0x03, 0x19
        /*0042*/ 	.short	0x0418


	//----- nvinfo : EIATTR_PARAM_CBANK
	.align		4
        /*0044*/ 	.byte	0x04, 0x0a
        /*0046*/ 	.short	(.L_452 - .L_451)
	.align		4
.L_451:
        /*0048*/ 	.word	index@(.nv.constant0._ZN7cutlass13device_kernelIN5flash19enable_sm80_to_sm89INS1_16FlashAttnFwdSm80INS1_25CollectiveMainloopFwdSm80ILi8ELi1ELb1EN4cute5tupleIJNS5_1CILi128EEENS7_ILi96EEENS7_ILi192EEEEEELi192ENS_6half_tEfNS_4arch4Sm80ELb0ELb0ELb0ELb0ELb0ELb0ELb1ELb1EEENS1_21CollectiveEpilogueFwdINS6_IJS8_SA_S9_EEENS6_IJNS7_ILi1EEESI_SI_EEESC_SE_Li256ELb0ELb1ELb1ELb0EEENS1_19SingleTileSchedulerILb0ELb1ELb1ELi128EEEEEEEEEvNT_6ParamsE)
        /*004c*/ 	.short	0x0380
        /*004e*/ 	.short	0x0418


	//----- nvinfo : EIATTR_SW_WAR
	.align		4
.L_452:
        /*0050*/ 	.byte	0x04, 0x36
        /*0052*/ 	.short	(.L_454 - .L_453)
.L_453:
        /*0054*/ 	.word	0x00000008
.L_454:


//--------------------- .nv.info._ZN7cutlass13device_kernelIN5flash19enable_sm80_to_sm89INS1_16FlashAttnFwdSm80INS1_25CollectiveMainloopFwdSm80ILi8ELi1ELb0EN4cute5tupleIJNS5_1CILi128EEENS7_ILi64EEENS7_ILi192EEEEEELi192ENS_6half_tEfNS_4arch4Sm80ELb0ELb0ELb0ELb1ELb0ELb0ELb1ELb1EEENS1_21CollectiveEpilogueFwdINS6_IJS8_SA_S9_EEENS6_IJNS7_ILi1EEESI_SI_EEESC_SE_Li256ELb1ELb1ELb1ELb0EEENS1_36VarlenDynamicPersistentTileSchedulerILi128ELi64ELi256ELi256ELb1ELb1ELb0ELb0ELb1ELb1EEEEEEEEEvNT_6ParamsE --------------------------
	.section	.nv.info._ZN7cutlass13device_kernelIN5flash19enable_sm80_to_sm89INS1_16FlashAttnFwdSm80INS1_25CollectiveMainloopFwdSm80ILi8ELi1ELb0EN4cute5tupleIJNS5_1CILi128EEENS7_ILi64EEENS7_ILi192EEEEEELi192ENS_6half_tEfNS_4arch4Sm80ELb0ELb0ELb0ELb1ELb0ELb0ELb1ELb1EEENS1_21CollectiveEpilogueFwdINS6_IJS8_SA_S9_EEENS6_IJNS7_ILi1EEESI_SI_EEESC_SE_Li256ELb1ELb1ELb1ELb0EEENS1_36VarlenDynamicPersistentTileSchedulerILi128ELi64ELi256ELi256ELb1ELb1ELb0ELb0ELb1ELb1EEEEEEEEEvNT_6ParamsE,"",@"SHT_CUDA_INFO"
	.sectionflags	@""
	.align	4


	//----- nvinfo : EIATTR_CUDA_API_VERSION
	.align		4
        /*0000*/ 	.byte	0x04, 0x37
        /*0002*/ 	.short	(.L_456 - .L_455)
.L_455:
        /*0004*/ 	.word	0x00000082


	//----- nvinfo : EIATTR_KPARAM_INFO
	.align		4
.L_456:
        /*0008*/ 	.byte	0x04, 0x17
        /*000a*/ 	.short	(.L_458 - .L_457)
.L_457:
        /*000c*/ 	.word	0x00000000
        /*0010*/ 	.short	0x0000
        /*0012*/ 	.short	0x0000
        /*0014*/ 	.byte	0x00, 0xf0, 0xe1, 0x10


	//----- nvinfo : EIATTR_SPARSE_MMA_MASK
	.align		4
.L_458:
        /*0018*/ 	.byte	0x03, 0x50
        /*001a*/ 	.short	0x0000


	//----- nvinfo : EIATTR_MAXREG_COUNT
	.align		4
        /*001c*/ 	.byte	0x03, 0x1b
        /*001e*/ 	.short	0x00ff


	//----- nvinfo : EIATTR_MERCURY_ISA_VERSION
	.align		4
        /*0020*/ 	.byte	0x03, 0x5f
        /*0022*/ 	.short	0x0101


	//----- nvinfo : EIATTR_VRC_CTA_INIT_COUNT
	.align		4
        /*0024*/ 	.byte	0x02, 0x4a
	.zero		1
	.zero		1


	//----- nvinfo : EIATTR_EXIT_INSTR_OFFSETS
	.align		4
        /*0028*/ 	.byte	0x04, 0x1c
        /*002a*/ 	.short	(.L_460 - .L_459)


	//   ....[0]....
.L_459:
        /*002c*/ 	.word	0x00000010


	//----- nvinfo : EIATTR_MAX_THREADS
	.align		4
.L_460:
        /*0030*/ 	.byte	0x04, 0x05
        /*0032*/ 	.short	(.L_462 - .L_461)
.L_461:
        /*0034*/ 	.word	0x00000100
        /*0038*/ 	.word	0x00000001
        /*003c*/ 	.word	0x00000001


	//----- nvinfo : EIATTR_CBANK_PARAM_SIZE
	.align		4
.L_462:
        /*0040*/ 	.byte	0x03, 0x19
        /*0042*/ 	.short	0x0438


	//----- nvinfo : EIATTR_PARAM_CBANK
	.align		4
        /*0044*/ 	.byte	0x04, 0x0a
        /*0046*/ 	.short	(.L_464 - .L_463)
	.align		4
.L_463:
        /*0048*/ 	.word	index@(.nv.constant0._ZN7cutlass13device_kernelIN5flash19enable_sm80_to_sm89INS1_16FlashAttnFwdSm80INS1_25CollectiveMainloopFwdSm80ILi8ELi1ELb0EN4cute5tupleIJNS5_1CILi128EEENS7_ILi64EEENS7_ILi192EEEEEELi192ENS_6half_tEfNS_4arch4Sm80ELb0ELb0ELb0ELb1ELb0ELb0ELb1ELb1EEENS1_21CollectiveEpilogueFwdINS6_IJS8_SA_S9_EEENS6_IJNS7_ILi1EEESI_SI_EEESC_SE_Li256ELb1ELb1ELb1ELb0EEENS1_36VarlenDynamicPersistentTileSchedulerILi128ELi64ELi256ELi256ELb1ELb1ELb0ELb0ELb1ELb1EEEEEEEEEvNT_6ParamsE)
        /*004c*/ 	.short	0x0380
        /*004e*/ 	.short	0x0438


	//----- nvinfo : EIATTR_SW_WAR
	.align		4
.L_464:
        /*0050*/ 	.byte	0x04, 0x36
        /*0052*/ 	.short	(.L_466 - .L_465)
.L_465:
        /*0054*/ 	.word	0x00000008
.L_466:


//--------------------- .nv.info._ZN7cutlass13device_kernelIN5flash19enable_sm80_to_sm89INS1_16FlashAttnFwdSm80INS1_25CollectiveMainloopFwdSm80ILi8ELi1ELb0EN4cute5tupleIJNS5_1CILi128EEENS7_ILi64EEENS7_ILi192EEEEEELi192ENS_6half_tEfNS_4arch4Sm80ELb0ELb0ELb0ELb1ELb0ELb1ELb1ELb1EEENS1_21CollectiveEpilogueFwdINS6_IJS8_SA_S9_EEENS6_IJNS7_ILi1EEESI_SI_EEESC_SE_Li256ELb1ELb1ELb1ELb0EEENS1_36VarlenDynamicPersistentTileSchedulerILi128ELi64ELi256ELi256ELb1ELb1ELb0ELb0ELb1ELb1EEEEEEEEEvNT_6ParamsE --------------------------
	.section	.nv.info._ZN7cutlass13device_kernelIN5flash19enable_sm80_to_sm89INS1_16FlashAttnFwdSm80INS1_25CollectiveMainloopFwdSm80ILi8ELi1ELb0EN4cute5tupleIJNS5_1CILi128EEENS7_ILi64EEENS7_ILi192EEEEEELi192ENS_6half_tEfNS_4arch4Sm80ELb0ELb0ELb0ELb1ELb0ELb1ELb1ELb1EEENS1_21CollectiveEpilogueFwdINS6_IJS8_SA_S9_EEENS6_IJNS7_ILi1EEESI_SI_EEESC_SE_Li256ELb1ELb1ELb1ELb0EEENS1_36VarlenDynamicPersistentTileSchedulerILi128ELi64ELi256ELi256ELb1ELb1ELb0ELb0ELb1ELb1EEEEEEEEEvNT_6ParamsE,"",@"SHT_CUDA_INFO"
	.sectionflags	@""
	.align	4


	//----- nvinfo : EIATTR_CUDA_API_VERSION
	.align		4
        /*0000*/ 	.byte	0x04, 0x37
        /*0002*/ 	.short	(.L_468 - .L_467)
.L_467:
        /*0004*/ 	.word	0x00000082


	//----- nvinfo : EIATTR_KPARAM_INFO
	.align		4
.L_468:
        /*0008*/ 	.byte	0x04, 0x17
        /*000a*/ 	.short	(.L_470 - .L_469)
.L_469:
        /*000c*/ 	.word	0x00000000
        /*0010*/ 	.short	0x0000
        /*0012*/ 	.short	0x0000
        /*0014*/ 	.byte	0x00, 0xf0, 0xe1, 0x10


	//----- nvinfo : EIATTR_SPARSE_MMA_MASK
	.align		4
.L_470:
        /*0018*/ 	.byte	0x03, 0x50
        /*001a*/ 	.short	0x0000


	//----- nvinfo : EIATTR_MAXREG_COUNT
	.align		4
        /*001c*/ 	.byte	0x03, 0x1b
        /*001e*/ 	.short	0x00ff


	//----- nvinfo : EIATTR_MERCURY_ISA_VERSION
	.align		4
        /*0020*/ 	.byte	0x03, 0x5f
        /*0022*/ 	.short	0x0101


	//----- nvinfo : EIATTR_VRC_CTA_INIT_COUNT
	.align		4
        /*0024*/ 	.byte	0x02, 0x4a
	.zero		1
	.zero		1


	//----- nvinfo : EIATTR_EXIT_INSTR_OFFSETS
	.align		4
        /*0028*/ 	.byte	0x04, 0x1c
        /*002a*/ 	.short	(.L_472 - .L_471)


	//   ....[0]....
.L_471:
        /*002c*/ 	.word	0x00000010


	//----- nvinfo : EIATTR_MAX_THREADS
	.align		4
.L_472:
        /*0030*/ 	.byte	0x04, 0x05
        /*0032*/ 	.short	(.L_474 - .L_473)
.L_473:
        /*0034*/ 	.word	0x00000100
        /*0038*/ 	.word	0x00000001
        /*003c*/ 	.word	0x00000001


	//----- nvinfo : EIATTR_CBANK_PARAM_SIZE
	.align		4
.L_474:
        /*0040*/ 	.byte	0x03, 0x19
        /*0042*/ 	.short	0x0438


	//----- nvinfo : EIATTR_PARAM_CBANK
	.align		4
        /*0044*/ 	.byte	0x04, 0x0a
        /*0046*/ 	.short	(.L_476 - .L_475)
	.align		4
.L_475:
        /*0048*/ 	.word	index@(.nv.constant0._ZN7cutlass13device_kernelIN5flash19enable_sm80_to_sm89INS1_16FlashAttnFwdSm80INS1_25CollectiveMainloopFwdSm80ILi8ELi1ELb0EN4cute5tupleIJNS5_1CILi128EEENS7_ILi64EEENS7_ILi192EEEEEELi192ENS_6half_tEfNS_4arch4Sm80ELb0ELb0ELb0ELb1ELb0ELb1ELb1ELb1EEENS1_21CollectiveEpilogueFwdINS6_IJS8_SA_S9_EEENS6_IJNS7_ILi1EEESI_SI_EEESC_SE_Li256ELb1ELb1ELb1ELb0EEENS1_36VarlenDynamicPersistentTileSchedulerILi128ELi64ELi256ELi256ELb1ELb1ELb0ELb0ELb1ELb1EEEEEEEEEvNT_6ParamsE)
        /*004c*/ 	.short	0x0380
        /*004e*/ 	.short	0x0438


	//----- nvinfo : EIATTR_SW_WAR
	.align		4
.L_476:
        /*0050*/ 	.byte	0x04, 0x36
        /*0052*/ 	.short	(.L_478 - .L_477)
.L_477:
        /*0054*/ 	.word	0x00000008
.L_478:


//--------------------- .nv.info._ZN7cutlass13device_kernelIN5flash19enable_sm80_to_sm89INS1_16FlashAttnFwdSm80INS1_25CollectiveMainloopFwdSm80ILi8ELi1ELb0EN4cute5tupleIJNS5_1CILi128EEENS7_ILi64EEENS7_ILi192EEEEEELi192ENS_6half_tEfNS_4arch4Sm80ELb0ELb1ELb0ELb0ELb0ELb0ELb1ELb1EEENS1_21CollectiveEpilogueFwdINS6_IJS8_SA_S9_EEENS6_IJNS7_ILi1EEESI_SI_EEESC_SE_Li256ELb0ELb1ELb1ELb0EEENS1_19SingleTileSchedulerILb0ELb1ELb1ELi128EEEEEEEEEvNT_6ParamsE --------------------------
	.section	.nv.info._ZN7cutlass13device_kernelIN5flash19enable_sm80_to_sm89INS1_16FlashAttnFwdSm80INS1_25CollectiveMainloopFwdSm80ILi8ELi1ELb0EN4cute5tupleIJNS5_1CILi128EEENS7_ILi64EEENS7_ILi192EEEEEELi192ENS_6half_tEfNS_4arch4Sm80ELb0ELb1ELb0ELb0ELb0ELb0ELb1ELb1EEENS1_21CollectiveEpilogueFwdINS6_IJS8_SA_S9_EEENS6_IJNS7_ILi1EEESI_SI_EEESC_SE_Li256ELb0ELb1ELb1ELb0EEENS1_19SingleTileSchedulerILb0ELb1ELb1ELi128EEEEEEEEEvNT_6ParamsE,"",@"SHT_CUDA_INFO"
	.sectionflags	@""
	.align	4


	//----- nvinfo : EIATTR_CUDA_API_VERSION
	.align		4
        /*0000*/ 	.byte	0x04, 0x37
        /*0002*/ 	.short	(.L_480 - .L_479)
.L_479:
        /*0004*/ 	.word	0x00000082


	//----- nvinfo : EIATTR_KPARAM_INFO
	.align		4
.L_480:
        /*0008*/ 	.byte	0x04, 0x17
        /*000a*/ 	.short	(.L_482 - .L_481)
.L_481:
        /*000c*/ 	.word	0x00000000
        /*0010*/ 	.short	0x0000
        /*0012*/ 	.short	0x0000
        /*0014*/ 	.byte	0x00, 0xf0, 0x61, 0x10


	//----- nvinfo : EIATTR_SPARSE_MMA_MASK
	.align		4
.L_482:
        /*0018*/ 	.byte	0x03, 0x50
        /*001a*/ 	.short	0x0000


	//----- nvinfo : EIATTR_MAXREG_COUNT
	.align		4
        /*001c*/ 	.byte	0x03, 0x1b
        /*001e*/ 	.short	0x00ff


	//----- nvinfo : EIATTR_MERCURY_ISA_VERSION
	.align		4
        /*0020*/ 	.byte	0x03, 0x5f
        /*0022*/ 	.short	0x0101


	//----- nvinfo : EIATTR_VRC_CTA_INIT_COUNT
	.align		4
        /*0024*/ 	.byte	0x02, 0x4a
	.zero		1
	.zero		1


	//----- nvinfo : EIATTR_EXIT_INSTR_OFFSETS
	.align		4
        /*0028*/ 	.byte	0x04, 0x1c
        /*002a*/ 	.short	(.L_484 - .L_483)


	//   ....[0]....
.L_483:
        /*002c*/ 	.word	0x00000010


	//----- nvinfo : EIATTR_MAX_THREADS
	.align		4
.L_484:
        /*0030*/ 	.byte	0x04, 0x05
        /*0032*/ 	.short	(.L_486 - .L_485)
.L_485:
        /*0034*/ 	.word	0x00000100
        /*0038*/ 	.word	0x00000001
        /*003c*/ 	.word	0x00000001


	//----- nvinfo : EIATTR_CBANK_PARAM_SIZE
	.align		4
.L_486:
        /*0040*/ 	.byte	0x03, 0x19
        /*0042*/ 	.short	0x0418


	//----- nvinfo : EIATTR_PARAM_CBANK
	.align		4
        /*0044*/ 	.byte	0x04, 0x0a
        /*0046*/ 	.short	(.L_488 - .L_487)
	.align		4
.L_487:
        /*0048*/ 	.word	index@(.nv.constant0._ZN7cutlass13device_kernelIN5flash19enable_sm80_to_sm89INS1_16FlashAttnFwdSm80INS1_25CollectiveMainloopFwdSm80ILi8ELi1ELb0EN4cute5tupleIJNS5_1CILi128EEENS7_ILi64EEENS7_ILi192EEEEEELi192ENS_6half_tEfNS_4arch4Sm80ELb0ELb1ELb0ELb0ELb0ELb0ELb1ELb1EEENS1_21CollectiveEpilogueFwdINS6_IJS8_SA_S9_EEENS6_IJNS7_ILi1EEESI_SI_EEESC_SE_Li256ELb0ELb1ELb1ELb0EEENS1_19SingleTileSchedulerILb0ELb1ELb1ELi128EEEEEEEEEvNT_6ParamsE)
        /*004c*/ 	.short	0x0380
        /*004e*/ 	.short	0x0418


	//----- nvinfo : EIATTR_SW_WAR
	.align		4
.L_488:
        /*0050*/ 	.byte	0x04, 0x36
        /*0052*/ 	.short	(.L_490 - .L_489)
.L_489:
        /*0054*/ 	.word	0x00000008
.L_490:


//--------------------- .nv.info._ZN7cutlass13device_kernelIN5flash19enable_sm80_to_sm89INS1_16FlashAttnFwdSm80INS1_25CollectiveMainloopFwdSm80ILi8ELi1ELb0EN4cute5tupleIJNS5_1CILi128EEENS7_ILi64EEENS7_ILi192EEEEEELi192ENS_6half_tEfNS_4arch4Sm80ELb0ELb1ELb0ELb1ELb0ELb0ELb1ELb1EEENS1_21CollectiveEpilogueFwdINS6_IJS8_SA_S9_EEENS6_IJNS7_ILi1EEESI_SI_EEESC_SE_Li256ELb1ELb1ELb1ELb0EEENS1_36VarlenDynamicPersistentTileSchedulerILi128ELi64ELi256ELi256ELb1ELb1ELb0ELb1ELb0ELb1EEEEEEEEEvNT_6ParamsE --------------------------
	.section	.nv.info._ZN7cutlass13device_kernelIN5flash19enable_sm80_to_sm89INS1_16FlashAttnFwdSm80INS1_25CollectiveMainloopFwdSm80ILi8ELi1ELb0EN4cute5tupleIJNS5_1CILi128EEENS7_ILi64EEENS7_ILi192EEEEEELi192ENS_6half_tEfNS_4arch4Sm80ELb0ELb1ELb0ELb1ELb0ELb0ELb1ELb1EEENS1_21CollectiveEpilogueFwdINS6_IJS8_SA_S9_EEENS6_IJNS7_ILi1EEESI_SI_EEESC_SE_Li256ELb1ELb1ELb1ELb0EEENS1_36VarlenDynamicPersistentTileSchedulerILi128ELi64ELi256ELi256ELb1ELb1ELb0ELb1ELb0ELb1EEEEEEEEEvNT_6ParamsE,"",@"SHT_CUDA_INFO"
	.sectionflags	@""
	.align	4


	//----- nvinfo : EIATTR_CUDA_API_VERSION
	.align		4
        /*0000*/ 	.byte	0x04, 0x37
        /*0002*/ 	.short	(.L_492 - .L_491)
.L_491:
        /*0004*/ 	.word	0x00000082


	//----- nvinfo : EIATTR_KPARAM_INFO
	.align		4
.L_492:
        /*0008*/ 	.byte	0x04, 0x17
        /*000a*/ 	.short	(.L_494 - .L_493)
.L_493:
        /*000c*/ 	.word	0x00000000
        /*0010*/ 	.short	0x0000
        /*0012*/ 	.short	0x0000
        /*0014*/ 	.byte	0x00, 0xf0, 0xe1, 0x10


	//----- nvinfo : EIATTR_SPARSE_MMA_MASK
	.align		4
.L_494:
        /*0018*/ 	.byte	0x03, 0x50
        /*001a*/ 	.short	0x0000


	//----- nvinfo : EIATTR_MAXREG_COUNT
	.align		4
        /*001c*/ 	.byte	0x03, 0x1b
        /*001e*/ 	.short	0x00ff


	//----- nvinfo : EIATTR_MERCURY_ISA_VERSION
	.align		4
        /*0020*/ 	.byte	0x03, 0x5f
        /*0022*/ 	.short	0x0101


	//----- nvinfo : EIATTR_VRC_CTA_INIT_COUNT
	.align		4
        /*0024*/ 	.byte	0x02, 0x4a
	.zero		1
	.zero		1


	//----- nvinfo : EIATTR_EXIT_INSTR_OFFSETS
	.align		4
        /*0028*/ 	.byte	0x04, 0x1c
        /*002a*/ 	.short	(.L_496 - .L_495)


	//   ....[0]....
.L_495:
        /*002c*/ 	.word	0x00000010


	//----- nvinfo : EIATTR_MAX_THREADS
	.align		4
.L_496:
        /*0030*/ 	.byte	0x04, 0x05
        /*0032*/ 	.short	(.L_498 - .L_497)
.L_497:
        /*0034*/ 	.word	0x00000100
        /*0038*/ 	.word	0x00000001
        /*003c*/ 	.word	0x00000001


	//----- nvinfo : EIATTR_CBANK_PARAM_SIZE
	.align		4
.L_498:
        /*0040*/ 	.byte	0x03, 0x19
        /*0042*/ 	.short	0x0438


	//----- nvinfo : EIATTR_PARAM_CBANK
	.align		4
        /*0044*/ 	.byte	0x04, 0x0a
        /*0046*/ 	.short	(.L_500 - .L_499)
	.align		4
.L_499:
        /*0048*/ 	.word	index@(.nv.constant0._ZN7cutlass13device_kernelIN5flash19enable_sm80_to_sm89INS1_16FlashAttnFwdSm80INS1_25CollectiveMainloopFwdSm80ILi8ELi1ELb0EN4cute5tupleIJNS5_1CILi128EEENS7_ILi64EEENS7_ILi192EEEEEELi192ENS_6half_tEfNS_4arch4Sm80ELb0ELb1ELb0ELb1ELb0ELb0ELb1ELb1EEENS1_21CollectiveEpilogueFwdINS6_IJS8_SA_S9_EEENS6_IJNS7_ILi1EEESI_SI_EEESC_SE_Li256ELb1ELb1ELb1ELb0EEENS1_36VarlenDynamicPersistentTileSchedulerILi128ELi64ELi256ELi256ELb1ELb1ELb0ELb1ELb0ELb1EEEEEEEEEvNT_6ParamsE)
        /*004c*/ 	.short	0x0380
        /*004e*/ 	.short	0x0438


	//----- nvinfo : EIATTR_SW_WAR
	.align		4
.L_500:
        /*0050*/ 	.byte	0x04, 0x36
        /*0052*/ 	.short	(.L_502 - .L_501)
.L_501:
        /*0054*/ 	.word	0x00000008
.L_502:


//--------------------- .nv.info._ZN7cutlass13device_kernelIN5flash19enable_sm80_to_sm89INS1_16FlashAttnFwdSm80INS1_25CollectiveMainloopFwdSm80ILi8ELi1ELb0EN4cute5tupleIJNS5_1CILi128EEENS7_ILi64EEENS7_ILi192EEEEEELi192ENS_6half_tEfNS_4arch4Sm80ELb0ELb1ELb0ELb1ELb0ELb1ELb1ELb1EEENS1_21CollectiveEpilogueFwdINS6_IJS8_SA_S9_EEENS6_IJNS7_ILi1EEESI_SI_EEESC_SE_Li256ELb1ELb1ELb1ELb0EEENS1_36VarlenDynamicPersistentTileSchedulerILi128ELi64ELi256ELi256ELb1ELb1ELb0ELb1ELb0ELb1EEEEEEEEEvNT_6ParamsE --------------------------
	.section	.nv.info._ZN7cutlass13device_kernelIN5flash19enable_sm80_to_sm89INS1_16FlashAttnFwdSm80INS1_25CollectiveMainloopFwdSm80ILi8ELi1ELb0EN4cute5tupleIJNS5_1CILi128EEENS7_ILi64EEENS7_ILi192EEEEEELi192ENS_6half_tEfNS_4arch4Sm80ELb0ELb1ELb0ELb1ELb0ELb1ELb1ELb1EEENS1_21CollectiveEpilogueFwdINS6_IJS8_SA_S9_EEENS6_IJNS7_ILi1EEESI_SI_EEESC_SE_Li256ELb1ELb1ELb1ELb0EEENS1_36VarlenDynamicPersistentTileSchedulerILi128ELi64ELi256ELi256ELb1ELb1ELb0ELb1ELb0ELb1EEEEEEEEEvNT_6ParamsE,"",@"SHT_CUDA_INFO"
	.sectionflags	@""
	.align	4


	//----- nvinfo : EIATTR_CUDA_API_VERSION
	.align		4
        /*0000*/ 	.byte	0x04, 0x37
        /*0002*/ 	.short	(.L_504 - .L_503)
.L_503:
        /*0004*/ 	.word	0x00000082


	//----- nvinfo : EIATTR_KPARAM_INFO
	.align		4
.L_504:
        /*0008*/ 	.byte	0x04, 0x17
        /*000a*/ 	.short	(.L_506 - .L_505)
.L_505:
        /*000c*/ 	.word	0x00000000
        /*0010*/ 	.short	0x0000
        /*0012*/ 	.short	0x0000
        /*0014*/ 	.byte	0x00, 0xf0, 0xe1, 0x10


	//----- nvinfo : EIATTR_SPARSE_MMA_MASK
	.align		4
.L_506:
        /*0018*/ 	.byte	0x03, 0x50
        /*001a*/ 	.short	0x0000


	//----- nvinfo : EIATTR_MAXREG_COUNT
	.align		4
        /*001c*/ 	.byte	0x03, 0x1b
        /*001e*/ 	.short	0x00ff


	//----- nvinfo : EIATTR_MERCURY_ISA_VERSION
	.align		4
        /*0020*/ 	.byte	0x03, 0x5f
        /*0022*/ 	.short	0x0101


	//----- nvinfo : EIATTR_VRC_CTA_INIT_COUNT
	.align		4
        /*0024*/ 	.byte	0x02, 0x4a
	.zero		1
	.zero		1


	//----- nvinfo : EIATTR_EXIT_INSTR_OFFSETS
	.align		4
        /*0028*/ 	.byte	0x04, 0x1c
        /*002a*/ 	.short	(.L_508 - .L_507)


	//   ....[0]....
.L_507:
        /*002c*/ 	.word	0x00000010


	//----- nvinfo : EIATTR_MAX_THREADS
	.align		4
.L_508:
        /*0030*/ 	.byte	0x04, 0x05
        /*0032*/ 	.short	(.L_510 - .L_509)
.L_509:
        /*0034*/ 	.word	0x00000100
        /*0038*/ 	.word	0x00000001
        /*003c*/ 	.word	0x00000001


	//----- nvinfo : EIATTR_CBANK_PARAM_SIZE
	.align		4
.L_510:
        /*0040*/ 	.byte	0x03, 0x19
        /*0042*/ 	.short	0x0438


	//----- nvinfo : EIATTR_PARAM_CBANK
	.align		4
        /*0044*/ 	.byte	0x04, 0x0a
        /*0046*/ 	.short	(.L_512 - .L_511)
	.align		4
.L_511:
        /*0048*/ 	.word	index@(.nv.constant0._ZN7cutlass13device_kernelIN5flash19enable_sm80_to_sm89INS1_16FlashAttnFwdSm80INS1_25CollectiveMainloopFwdSm80ILi8ELi1ELb0EN4cute5tupleIJNS5_1CILi128EEENS7_ILi64EEENS7_ILi192EEEEEELi192ENS_6half_tEfNS_4arch4Sm80ELb0ELb1ELb0ELb1ELb0ELb1ELb1ELb1EEENS1_21CollectiveEpilogueFwdINS6_IJS8_SA_S9_EEENS6_IJNS7_ILi1EEESI_SI_EEESC_SE_Li256ELb1ELb1ELb1ELb0EEENS1_36VarlenDynamicPersistentTileSchedulerILi128ELi64ELi256ELi256ELb1ELb1ELb0ELb1ELb0ELb1EEEEEEEEEvNT_6ParamsE)
        /*004c*/ 	.short	0x0380
        /*004e*/ 	.short	0x0438


	//----- nvinfo : EIATTR_SW_WAR
	.align		4
.L_512:
        /*0050*/ 	.byte	0x04, 0x36
        /*0052*/ 	.short	(.L_514 - .L_513)
.L_513:
        /*0054*/ 	.word	0x00000008
.L_514:


//--------------------- .nv.info._ZN7cutlass13device_kernelIN5flash19enable_sm80_to_sm89INS1_16FlashAttnFwdSm80INS1_25CollectiveMainloopFwdSm80ILi8ELi1ELb1EN4cute5tupleIJNS5_1CILi128EEENS7_ILi96EEENS7_ILi192EEEEEELi192ENS_6half_tEfNS_4arch4Sm80ELb1ELb0ELb0ELb0ELb0ELb0ELb1ELb1EEENS1_21CollectiveEpilogueFwdINS6_IJS8_SA_S9_EEENS6_IJNS7_ILi1EEESI_SI_EEESC_SE_Li256ELb0ELb1ELb1ELb0EEENS1_30DynamicPersistentTileSchedulerILi256ELi256ELb1ELb1ELb0EEEEEEEEEvNT_6ParamsE --------------------------
	.section	.nv.info._ZN7cutlass13device_kernelIN5flash19enable_sm80_to_sm89INS1_16FlashAttnFwdSm80INS1_25CollectiveMainloopFwdSm80ILi8ELi1ELb1EN4cute5tupleIJNS5_1CILi128EEENS7_ILi96EEENS7_ILi192EEEEEELi192ENS_6half_tEfNS_4arch4Sm80ELb1ELb0ELb0ELb0ELb0ELb0ELb1ELb1EEENS1_21CollectiveEpilogueFwdINS6_IJS8_SA_S9_EEENS6_IJNS7_ILi1EEESI_SI_EEESC_SE_Li256ELb0ELb1ELb1ELb0EEENS1_30DynamicPersistentTileSchedulerILi256ELi256ELb1ELb1ELb0EEEEEEEEEvNT_6ParamsE,"",@"SHT_CUDA_INFO"
	.sectionflags	@""
	.align	4


	//----- nvinfo : EIATTR_CUDA_API_VERSION
	.align		4
        /*0000*/ 	.byte	0x04, 0x37
        /*0002*/ 	.short	(.L_516 - .L_515)
.L_515:
        /*0004*/ 	.word	0x00000082


	//----- nvinfo : EIATTR_KPARAM_INFO
	.align		4
.L_516:
        /*0008*/ 	.byte	0x04, 0x17
        /*000a*/ 	.short	(.L_518 - .L_517)
.L_517:
        /*000c*/ 	.word	0x00000000
        /*0010*/ 	.short	0x0000
        /*0012*/ 	.short	0x0000
        /*0014*/ 	.byte	0x00, 0xf0, 0xa1, 0x10


	//----- nvinfo : EIATTR_SPARSE_MMA_MASK
	.align		4
.L_518:
        /*0018*/ 	.byte	0x03, 0x50
        /*001a*/ 	.short	0x0000


	//----- nvinfo : EIATTR_MAXREG_COUNT
	.align		4
        /*001c*/ 	.byte	0x03, 0x1b
        /*001e*/ 	.short	0x00ff


	//----- nvinfo : EIATTR_MERCURY_ISA_VERSION
	.align		4
        /*0020*/ 	.byte	0x03, 0x5f
        /*0022*/ 	.short	0x0101


	//----- nvinfo : EIATTR_VRC_CTA_INIT_COUNT
	.align		4
        /*0024*/ 	.byte	0x02, 0x4a
	.zero		1
	.zero		1


	//----- nvinfo : EIATTR_EXIT_INSTR_OFFSETS
	.align		4
        /*0028*/ 	.byte	0x04, 0x1c
        /*002a*/ 	.short	(.L_520 - .L_519)


	//   ....[0]....
.L_519:
        /*002c*/ 	.word	0x00000010


	//----- nvinfo : EIATTR_MAX_THREADS
	.align		4
.L_520:
        /*0030*/ 	.byte	0x04, 0x05
        /*0032*/ 	.short	(.L_522 - .L_521)
.L_521:
        /*0034*/ 	.word	0x00000100
        /*0038*/ 	.word	0x00000001
        /*003c*/ 	.word	0x00000001


	//----- nvinfo : EIATTR_CBANK_PARAM_SIZE
	.align		4
.L_522:
        /*0040*/ 	.byte	0x03, 0x19
        /*0042*/ 	.short	0x0428


	//----- nvinfo : EIATTR_PARAM_CBANK
	.align		4
        /*0044*/ 	.byte	0x04, 0x0a
        /*0046*/ 	.short	(.L_524 - .L_523)
	.align		4
.L_523:
        /*0048*/ 	.word	index@(.nv.constant0._ZN7cutlass13device_kernelIN5flash19enable_sm80_to_sm89INS1_16FlashAttnFwdSm80INS1_25CollectiveMainloopFwdSm80ILi8ELi1ELb1EN4cute5tupleIJNS5_1CILi128EEENS7_ILi96EEENS7_ILi192EEEEEELi192ENS_6half_tEfNS_4arch4Sm80ELb1ELb0ELb0ELb0ELb0ELb0ELb1ELb1EEENS1_21CollectiveEpilogueFwdINS6_IJS8_SA_S9_EEENS6_IJNS7_ILi1EEESI_SI_EEESC_SE_Li256ELb0ELb1ELb1ELb0EEENS1_30DynamicPersistentTileSchedulerILi256ELi256ELb1ELb1ELb0EEEEEEEEEvNT_6ParamsE)
        /*004c*/ 	.short	0x0380
        /*004e*/ 	.short	0x0428


	//----- nvinfo : EIATTR_SW_WAR
	.align		4
.L_524:
        /*0050*/ 	.byte	0x04, 0x36
        /*0052*/ 	.short	(.L_526 - .L_525)
.L_525:
        /*0054*/ 	.word	0x00000008
.L_526:


//--------------------- .nv.info._ZN7cutlass13device_kernelIN5flash19enable_sm80_to_sm89INS1_16FlashAttnFwdSm80INS1_25CollectiveMainloopFwdSm80ILi8ELi1ELb0EN4cute5tupleIJNS5_1CILi128EEENS7_ILi64EEENS7_ILi192EEEEEELi192ENS_6half_tEfNS_4arch4Sm80ELb1ELb0ELb0ELb1ELb0ELb0ELb1ELb1EEENS1_21CollectiveEpilogueFwdINS6_IJS8_SA_S9_EEENS6_IJNS7_ILi1EEESI_SI_EEESC_SE_Li256ELb1ELb1ELb1ELb0EEENS1_36VarlenDynamicPersistentTileSchedulerILi128ELi64ELi256ELi256ELb1ELb1ELb0ELb1ELb1ELb1EEEEEEEEEvNT_6ParamsE --------------------------
	.section	.nv.info._ZN7cutlass13device_kernelIN5flash19enable_sm80_to_sm89INS1_16FlashAttnFwdSm80INS1_25CollectiveMainloopFwdSm80ILi8ELi1ELb0EN4cute5tupleIJNS5_1CILi128EEENS7_ILi64EEENS7_ILi192EEEEEELi192ENS_6half_tEfNS_4arch4Sm80ELb1ELb0ELb0ELb1ELb0ELb0ELb1ELb1EEENS1_21CollectiveEpilogueFwdINS6_IJS8_SA_S9_EEENS6_IJNS7_ILi1EEESI_SI_EEESC_SE_Li256ELb1ELb1ELb1ELb0EEENS1_36VarlenDynamicPersistentTileSchedulerILi128ELi64ELi256ELi256ELb1ELb1ELb0ELb1ELb1ELb1EEEEEEEEEvNT_6ParamsE,"",@"SHT_CUDA_INFO"
	.sectionflags	@""
	.align	4


	//----- nvinfo : EIATTR_CUDA_API_VERSION
	.align		4
        /*0000*/ 	.byte	0x04, 0x37
        /*0002*/ 	.short	(.L_528 - .L_527)
.L_527:
        /*0004*/ 	.word	0x00000082


	//----- nvinfo : EIATTR_KPARAM_INFO
	.align		4
.L_528:
        /*0008*/ 	.byte	0x04, 0x17
        /*000a*/ 	.short	(.L_530 - .L_529)
.L_529:
        /*000c*/ 	.word	0x00000000
        /*0010*/ 	.short	0x0000
        /*0012*/ 	.short	0x0000
        /*0014*/ 	.byte	0x00, 0xf0, 0xe1, 0x10


	//----- nvinfo : EIATTR_SPARSE_MMA_MASK
	.align		4
.L_530:
        /*0018*/ 	.byte	0x03, 0x50
        /*001a*/ 	.short	0x0000


	//----- nvinfo : EIATTR_MAXREG_COUNT
	.align		4
        /*001c*/ 	.byte	0x03, 0x1b
        /*001e*/ 	.short	0x00ff


	//----- nvinfo : EIATTR_MERCURY_ISA_VERSION
	.align		4
        /*0020*/ 	.byte	0x03, 0x5f
        /*0022*/ 	.short	0x0101


	//----- nvinfo : EIATTR_VRC_CTA_INIT_COUNT
	.align		4
        /*0024*/ 	.byte	0x02, 0x4a
	.zero		1
	.zero		1


	//----- nvinfo : EIATTR_EXIT_INSTR_OFFSETS
	.align		4
        /*0028*/ 	.byte	0x04, 0x1c
        /*002a*/ 	.short	(.L_532 - .L_531)


	//   ....[0]....
.L_531:
        /*002c*/ 	.word	0x00000010


	//----- nvinfo : EIATTR_MAX_THREADS
	.align		4
.L_532:
        /*0030*/ 	.byte	0x04, 0x05
        /*0032*/ 	.short	(.L_534 - .L_533)
.L_533:
        /*0034*/ 	.word	0x00000100
        /*0038*/ 	.word	0x00000001
        /*003c*/ 	.word	0x00000001


	//----- nvinfo : EIATTR_CBANK_PARAM_SIZE
	.align		4
.L_534:
        /*0040*/ 	.byte	0x03, 0x19
        /*0042*/ 	.short	0x0438


	//----- nvinfo : EIATTR_PARAM_CBANK
	.align		4
        /*0044*/ 	.byte	0x04, 0x0a
        /*0046*/ 	.short	(.L_536 - .L_535)
	.align		4
.L_535:
        /*0048*/ 	.word	index@(.nv.constant0._ZN7cutlass13device_kernelIN5flash19enable_sm80_to_sm89INS1_16FlashAttnFwdSm80INS1_25CollectiveMainloopFwdSm80ILi8ELi1ELb0EN4cute5tupleIJNS5_1CILi128EEENS7_ILi64EEENS7_ILi192EEEEEELi192ENS_6half_tEfNS_4arch4Sm80ELb1ELb0ELb0ELb1ELb0ELb0ELb1ELb1EEENS1_21CollectiveEpilogueFwdINS6_IJS8_SA_S9_EEENS6_IJNS7_ILi1EEESI_SI_EEESC_SE_Li256ELb1ELb1ELb1ELb0EEENS1_36VarlenDynamicPersistentTileSchedulerILi128ELi64ELi256ELi256ELb1ELb1ELb0ELb1ELb1ELb1EEEEEEEEEvNT_6ParamsE)
        /*004c*/ 	.short	0x0380
        /*004e*/ 	.short	0x0438


	//----- nvinfo : EIATTR_SW_WAR
	.align		4
.L_536:
        /*0050*/ 	.byte	0x04, 0x36
        /*0052*/ 	.short	(.L_538 - .L_537)
.L_537:
        /*0054*/ 	.word	0x00000008
.L_538:


//--------------------- .nv.info._ZN7cutlass13device_kernelIN5flash19enable_sm80_to_sm89INS1_16FlashAttnFwdSm80INS1_25CollectiveMainloopFwdSm80ILi8ELi1ELb0EN4cute5tupleIJNS5_1CILi128EEENS7_ILi64EEENS7_ILi192EEEEEELi192ENS_6half_tEfNS_4arch4Sm80ELb1ELb0ELb0ELb1ELb0ELb1ELb1ELb1EEENS1_21CollectiveEpilogueFwdINS6_IJS8_SA_S9_EEENS6_IJNS7_ILi1EEESI_SI_EEESC_SE_Li256ELb1ELb1ELb1ELb0EEENS1_36VarlenDynamicPersistentTileSchedulerILi128ELi64ELi256ELi256ELb1ELb1ELb0ELb1ELb1ELb1EEEEEEEEEvNT_6ParamsE --------------------------
	.section	.nv.info._ZN7cutlass13device_kernelIN5flash19enable_sm80_to_sm89INS1_16FlashAttnFwdSm80INS1_25CollectiveMainloopFwdSm80ILi8ELi1ELb0EN4cute5tupleIJNS5_1CILi128EEENS7_ILi64EEENS7_ILi192EEEEEELi192ENS_6half_tEfNS_4arch4Sm80ELb1ELb0ELb0ELb1ELb0ELb1ELb1ELb1EEENS1_21CollectiveEpilogueFwdINS6_IJS8_SA_S9_EEENS6_IJNS7_ILi1EEESI_SI_EEESC_SE_Li256ELb1ELb1ELb1ELb0EEENS1_36VarlenDynamicPersistentTileSchedulerILi128ELi64ELi256ELi256ELb1ELb1ELb0ELb1ELb1ELb1EEEEEEEEEvNT_6ParamsE,"",@"SHT_CUDA_INFO"
	.sectionflags	@""
	.align	4


	//----- nvinfo : EIATTR_CUDA_API_VERSION
	.align		4
        /*0000*/ 	.byte	0x04, 0x37
        /*0002*/ 	.short	(.L_540 - .L_539)
.L_539:
        /*0004*/ 	.word	0x00000082


	//----- nvinfo : EIATTR_KPARAM_INFO
	.align		4
.L_540:
        /*0008*/ 	.byte	0x04, 0x17
        /*000a*/ 	.short	(.L_542 - .L_541)
.L_541:
        /*000c*/ 	.word	0x00000000
        /*0010*/ 	.short	0x0000
        /*0012*/ 	.short	0x0000
        /*0014*/ 	.byte	0x00, 0xf0, 0xe1, 0x10


	//----- nvinfo : EIATTR_SPARSE_MMA_MASK
	.align		4
.L_542:
        /*0018*/ 	.byte	0x03, 0x50
        /*001a*/ 	.short	0x0000


	//----- nvinfo : EIATTR_MAXREG_COUNT
	.align		4
        /*001c*/ 	.byte	0x03, 0x1b
        /*001e*/ 	.short	0x00ff


	//----- nvinfo : EIATTR_MERCURY_ISA_VERSION
	.align		4
        /*0020*/ 	.byte	0x03, 0x5f
        /*0022*/ 	.short	0x0101


	//----- nvinfo : EIATTR_VRC_CTA_INIT_COUNT
	.align		4
        /*0024*/ 	.byte	0x02, 0x4a
	.zero		1
	.zero		1


	//----- nvinfo : EIATTR_EXIT_INSTR_OFFSETS
	.align		4
        /*0028*/ 	.byte	0x04, 0x1c
        /*002a*/ 	.short	(.L_544 - .L_543)


	//   ....[0]....
.L_543:
        /*002c*/ 	.word	0x00000010


	//----- nvinfo : EIATTR_MAX_THREADS
	.align		4
.L_544:
        /*0030*/ 	.byte	0x04, 0x05
        /*0032*/ 	.short	(.L_546 - .L_545)
.L_545:
        /*0034*/ 	.word	0x00000100
        /*0038*/ 	.word	0x00000001
        /*003c*/ 	.word	0x00000001


	//----- nvinfo : EIATTR_CBANK_PARAM_SIZE
	.align		4
.L_546:
        /*0040*/ 	.byte	0x03, 0x19
        /*0042*/ 	.short	0x0438


	//----- nvinfo : EIATTR_PARAM_CBANK
	.align		4
        /*0044*/ 	.byte	0x04, 0x0a
        /*0046*/ 	.short	(.L_548 - .L_547)
	.align		4
.L_547:
        /*0048*/ 	.word	index@(.nv.constant0._ZN7cutlass13device_kernelIN5flash19enable_sm80_to_sm89INS1_16FlashAttnFwdSm80INS1_25CollectiveMainloopFwdSm80ILi8ELi1ELb0EN4cute5tupleIJNS5_1CILi128EEENS7_ILi64EEENS7_ILi192EEEEEELi192ENS_6half_tEfNS_4arch4Sm80ELb1ELb0ELb0ELb1ELb0ELb1ELb1ELb1EEENS1_21CollectiveEpilogueFwdINS6_IJS8_SA_S9_EEENS6_IJNS7_ILi1EEESI_SI_EEESC_SE_Li256ELb1ELb1ELb1ELb0EEENS1_36VarlenDynamicPersistentTileSchedulerILi128ELi64ELi256ELi256ELb1ELb1ELb0ELb1ELb1ELb1EEEEEEEEEvNT_6ParamsE)
        /*004c*/ 	.short	0x0380
        /*004e*/ 	.short	0x0438


	//----- nvinfo : EIATTR_SW_WAR
	.align		4
.L_548:
        /*0050*/ 	.byte	0x04, 0x36
        /*0052*/ 	.short	(.L_550 - .L_549)
.L_549:
        /*0054*/ 	.word	0x00000008
.L_550:


//--------------------- .nv.info._ZN7cutlass13device_kernelIN5flash19enable_sm80_to_sm89INS1_16FlashAttnFwdSm80INS1_25CollectiveMainloopFwdSm80ILi8ELi2ELb1EN4cute5tupleIJNS5_1CILi128EEENS7_ILi96EEENS7_ILi192EEEEEELi192ENS_6half_tEfNS_4arch4Sm80ELb0ELb0ELb0ELb0ELb0ELb0ELb1ELb1EEENS1_21CollectiveEpilogueFwdINS6_IJS8_SA_S9_EEENS6_IJNS7_ILi1EEESI_SI_EEESC_SE_Li256ELb0ELb1ELb1ELb0EEENS1_19SingleTileSchedulerILb0ELb1ELb1ELi128EEEEEEEEEvNT_6ParamsE --------------------------
	.section	.nv.info._ZN7cutlass13device_kernelIN5flash19enable_sm80_to_sm89INS1_16FlashAttnFwdSm80INS1_25CollectiveMainloopFwdSm80ILi8ELi2ELb1EN4cute5tupleIJNS5_1CILi128EEENS7_ILi96EEENS7_ILi192EEEEEELi192ENS_6half_tEfNS_4arch4Sm80ELb0ELb0ELb0ELb0ELb0ELb0ELb1ELb1EEENS1_21CollectiveEpilogueFwdINS6_IJS8_SA_S9_EEENS6_IJNS7_ILi1EEESI_SI_EEESC_SE_Li256ELb0ELb1ELb1ELb0EEENS1_19SingleTileSchedulerILb0ELb1ELb1ELi128EEEEEEEEEvNT_6ParamsE,"",@"SHT_CUDA_INFO"
	.sectionflags	@""
	.align	4


	//----- nvinfo : EIATTR_CUDA_API_VERSION
	.align		4
        /*0000*/ 	.byte	0x04, 0x37
        /*0002*/ 	.short	(.L_552 - .L_551)
.L_551:
        /*0004*/ 	.word	0x00000082


	//----- nvinfo : EIATTR_KPARAM_INFO
	.align		4
.L_552:
        /*0008*/ 	.byte	0x04, 0x17
        /*000a*/ 	.short	(.L_554 - .L_553)
.L_553:
        /*000c*/ 	.word	0x00000000
        /*0010*/ 	.short	0x0000
        /*0012*/ 	.short	0x0000
        /*0014*/ 	.byte	0x00, 0xf0, 0x61, 0x10


	//----- nvinfo : EIATTR_SPARSE_MMA_MASK
	.align		4
.L_554:
        /*0018*/ 	.byte	0x03, 0x50
        /*001a*/ 	.short	0x0000


	//----- nvinfo : EIATTR_MAXREG_COUNT
	.align		4
        /*001c*/ 	.byte	0x03, 0x1b
        /*001e*/ 	.short	0x00ff


	//----- nvinfo : EIATTR_MERCURY_ISA_VERSION
	.align		4
        /*0020*/ 	.byte	0x03, 0x5f
        /*0022*/ 	.short	0x0101


	//----- nvinfo : EIATTR_VRC_CTA_INIT_COUNT
	.align		4
        /*0024*/ 	.byte	0x02, 0x4a
	.zero		1
	.zero		1


	//----- nvinfo : EIATTR_EXIT_INSTR_OFFSETS
	.align		4
        /*0028*/ 	.byte	0x04, 0x1c
        /*002a*/ 	.short	(.L_556 - .L_555)


	//   ....[0]....
.L_555:
        /*002c*/ 	.word	0x00000010


	//----- nvinfo : EIATTR_MAX_THREADS
	.align		4
.L_556:
        /*0030*/ 	.byte	0x04, 0x05
        /*0032*/ 	.short	(.L_558 - .L_557)
.L_557:
        /*0034*/ 	.word	0x00000100
        /*0038*/ 	.word	0x00000001
        /*003c*/ 	.word	0x00000001


	//----- nvinfo : EIATTR_CBANK_PARAM_SIZE
	.align		4
.L_558:
        /*0040*/ 	.byte	0x03, 0x19
        /*0042*/ 	.short	0x0418


	//----- nvinfo : EIATTR_PARAM_CBANK
	.align		4
        /*0044*/ 	.byte	0x04, 0x0a
        /*0046*/ 	.short	(.L_560 - .L_559)
	.align		4
.L_559:
        /*0048*/ 	.word	index@(.nv.constant0._ZN7cutlass13device_kernelIN5flash19enable_sm80_to_sm89INS1_16FlashAttnFwdSm80INS1_25CollectiveMainloopFwdSm80ILi8ELi2ELb1EN4cute5tupleIJNS5_1CILi128EEENS7_ILi96EEENS7_ILi192EEEEEELi192ENS_6half_tEfNS_4arch4Sm80ELb0ELb0ELb0ELb0ELb0ELb0ELb1ELb1EEENS1_21CollectiveEpilogueFwdINS6_IJS8_SA_S9_EEENS6_IJNS7_ILi1EEESI_SI_EEESC_SE_Li256ELb0ELb1ELb1ELb0EEENS1_19SingleTileSchedulerILb0ELb1ELb1ELi128EEEEEEEEEvNT_6ParamsE)
        /*004c*/ 	.short	0x0380
        /*004e*/ 	.short	0x0418


	//----- nvinfo : EIATTR_SW_WAR
	.align		4
.L_560:
        /*0050*/ 	.byte	0x04, 0x36
        /*0052*/ 	.short	(.L_562 - .L_561)
.L_561:
        /*0054*/ 	.word	0x00000008
.L_562:


//--------------------- .nv.info._ZN7cutlass13device_kernelIN5flash19enable_sm80_to_sm89INS1_16FlashAttnFwdSm80INS1_25CollectiveMainloopFwdSm80ILi8ELi2ELb0EN4cute5tupleIJNS5_1CILi128EEENS7_ILi64EEENS7_ILi192EEEEEELi192ENS_6half_tEfNS_4arch4Sm80ELb0ELb0ELb0ELb1ELb0ELb0ELb1ELb1EEENS1_21CollectiveEpilogueFwdINS6_IJS8_SA_S9_EEENS6_IJNS7_ILi1EEESI_SI_EEESC_SE_Li256ELb1ELb1ELb1ELb0EEENS1_36VarlenDynamicPersistentTileSchedulerILi128ELi64ELi256ELi256ELb1ELb1ELb0ELb0ELb1ELb1EEEEEEEEEvNT_6ParamsE --------------------------
	.section	.nv.info._ZN7cutlass13device_kernelIN5flash19enable_sm80_to_sm89INS1_16FlashAttnFwdSm80INS1_25CollectiveMainloopFwdSm80ILi8ELi2ELb0EN4cute5tupleIJNS5_1CILi128EEENS7_ILi64EEENS7_ILi192EEEEEELi192ENS_6half_tEfNS_4arch4Sm80ELb0ELb0ELb0ELb1ELb0ELb0ELb1ELb1EEENS1_21CollectiveEpilogueFwdINS6_IJS8_SA_S9_EEENS6_IJNS7_ILi1EEESI_SI_EEESC_SE_Li256ELb1ELb1ELb1ELb0EEENS1_36VarlenDynamicPersistentTileSchedulerILi128ELi64ELi256ELi256ELb1ELb1ELb0ELb0ELb1ELb1EEEEEEEEEvNT_6ParamsE,"",@"SHT_CUDA_INFO"
	.sectionflags	@""
	.align	4


	//----- nvinfo : EIATTR_CUDA_API_VERSION
	.align		4
        /*0000*/ 	.byte	0x04, 0x37
        /*0002*/ 	.short	(.L_564 - .L_563)
.L_563:
        /*0004*/ 	.word	0x00000082


	//----- nvinfo : EIATTR_KPARAM_INFO
	.align		4
.L_564:
        /*0008*/ 	.byte	0x04, 0x17
        /*000a*/ 	.short	(.L_566 - .L_565)
.L_565:
        /*000c*/ 	.word	0x00000000
        /*0010*/ 	.short	0x0000
        /*0012*/ 	.short	0x0000
        /*0014*/ 	.byte	0x00, 0xf0, 0xe1, 0x10


	//----- nvinfo : EIATTR_SPARSE_MMA_MASK
	.align		4
.L_566:
        /*0018*/ 	.byte	0x03, 0x50
        /*001a*/ 	.short	0x0000


	//----- nvinfo : EIATTR_MAXREG_COUNT
	.align		4
        /*001c*/ 	.byte	0x03, 0x1b
        /*001e*/ 	.short	0x00ff


	//----- nvinfo : EIATTR_MERCURY_ISA_VERSION
	.align		4
        /*0020*/ 	.byte	0x03, 0x5f
        /*0022*/ 	.short	0x0101


	//----- nvinfo : EIATTR_VRC_CTA_INIT_COUNT
	.align		4
        /*0024*/ 	.byte	0x02, 0x4a
	.zero		1
	.zero		1


	//----- nvinfo : EIATTR_EXIT_INSTR_OFFSETS
	.align		4
        /*0028*/ 	.byte	0x04, 0x1c
        /*002a*/ 	.short	(.L_568 - .L_567)


	//   ....[0]....
.L_567:
        /*002c*/ 	.word	0x00000010


	//----- nvinfo : EIATTR_MAX_THREADS
	.align		4
.L_568:
        /*0030*/ 	.byte	0x04, 0x05
        /*0032*/ 	.short	(.L_570 - .L_569)
.L_569:
        /*0034*/ 	.word	0x00000100
        /*0038*/ 	.word	0x00000001
        /*003c*/ 	.word	0x00000001


	//----- nvinfo : EIATTR_CBANK_PARAM_SIZE
	.align		4
.L_570:
        /*0040*/ 	.byte	0x03, 0x19
        /*0042*/ 	.short	0x0438


	//----- nvinfo : EIATTR_PARAM_CBANK
	.align		4
        /*0044*/ 	.byte	0x04, 0x0a
        /*0046*/ 	.short	(.L_572 - .L_571)
	.align		4
.L_571:
        /*0048*/ 	.word	index@(.nv.constant0._ZN7cutlass13device_kernelIN5flash19enable_sm80_to_sm89INS1_16FlashAttnFwdSm80INS1_25CollectiveMainloopFwdSm80ILi8ELi2ELb0EN4cute5tupleIJNS5_1CILi128EEENS7_ILi64EEENS7_ILi192EEEEEELi192ENS_6half_tEfNS_4arch4Sm80ELb0ELb0ELb0ELb1ELb0ELb0ELb1ELb1EEENS1_21CollectiveEpilogueFwdINS6_IJS8_SA_S9_EEENS6_IJNS7_ILi1EEESI_SI_EEESC_SE_Li256ELb1ELb1ELb1ELb0EEENS1_36VarlenDynamicPersistentTileSchedulerILi128ELi64ELi256ELi256ELb1ELb1ELb0ELb0ELb1ELb1EEEEEEEEEvNT_6ParamsE)
        /*004c*/ 	.short	0x0380
        /*004e*/ 	.short	0x0438


	//----- nvinfo : EIATTR_SW_WAR
	.align		4
.L_572:
        /*0050*/ 	.byte	0x04, 0x36
        /*0052*/ 	.short	(.L_574 - .L_573)
.L_573:
        /*0054*/ 	.word	0x00000008
.L_574:


//--------------------- .nv.info._ZN7cutlass13device_kernelIN5flash19enable_sm80_to_sm89INS1_16FlashAttnFwdSm80INS1_25CollectiveMainloopFwdSm80ILi8ELi2ELb0EN4cute5tupleIJNS5_1CILi128EEENS7_ILi64EEENS7_ILi192EEEEEELi192ENS_6half_tEfNS_4arch4Sm80ELb0ELb0ELb0ELb1ELb0ELb1ELb1ELb1EEENS1_21CollectiveEpilogueFwdINS6_IJS8_SA_S9_EEENS6_IJNS7_ILi1EEESI_SI_EEESC_SE_Li256ELb1ELb1ELb1ELb0EEENS1_36VarlenDynamicPersistentTileSchedulerILi128ELi64ELi256ELi256ELb1ELb1ELb0ELb0ELb1ELb1EEEEEEEEEvNT_6ParamsE --------------------------
	.section	.nv.info._ZN7cutlass13device_kernelIN5flash19enable_sm80_to_sm89INS1_16FlashAttnFwdSm80INS1_25CollectiveMainloopFwdSm80ILi8ELi2ELb0EN4cute5tupleIJNS5_1CILi128EEENS7_ILi64EEENS7_ILi192EEEEEELi192ENS_6half_tEfNS_4arch4Sm80ELb0ELb0ELb0ELb1ELb0ELb1ELb1ELb1EEENS1_21CollectiveEpilogueFwdINS6_IJS8_SA_S9_EEENS6_IJNS7_ILi1EEESI_SI_EEESC_SE_Li256ELb1ELb1ELb1ELb0EEENS1_36VarlenDynamicPersistentTileSchedulerILi128ELi64ELi256ELi256ELb1ELb1ELb0ELb0ELb1ELb1EEEEEEEEEvNT_6ParamsE,"",@"SHT_CUDA_INFO"
	.sectionflags	@""
	.align	4


	//----- nvinfo : EIATTR_CUDA_API_VERSION
	.align		4
        /*0000*/ 	.byte	0x04, 0x37
        /*0002*/ 	.short	(.L_576 - .L_575)
.L_575:
        /*0004*/ 	.word	0x00000082


	//----- nvinfo : EIATTR_KPARAM_INFO
	.align		4
.L_576:
        /*0008*/ 	.byte	0x04, 0x17
        /*000a*/ 	.short	(.L_578 - .L_577)
.L_577:
        /*000c*/ 	.word	0x00000000
        /*0010*/ 	.short	0x0000
        /*0012*/ 	.short	0x0000
        /*0014*/ 	.byte	0x00, 0xf0, 0xe1, 0x10


	//----- nvinfo : EIATTR_SPARSE_MMA_MASK
	.align		4
.L_578:
        /*0018*/ 	.byte	0x03, 0x50
        /*001a*/ 	.short	0x0000


	//----- nvinfo : EIATTR_MAXREG_COUNT
	.align		4
        /*001c*/ 	.byte	0x03, 0x1b
        /*001e*/ 	.short	0x00ff


	//----- nvinfo : EIATTR_MERCURY_ISA_VERSION
	.align		4
        /*0020*/ 	.byte	0x03, 0x5f
        /*0022*/ 	.short	0x0101


	//----- nvinfo : EIATTR_VRC_CTA_INIT_COUNT
	.align		4
        /*0024*/ 	.byte	0x02, 0x4a
	.zero		1
	.zero		1


	//----- nvinfo : EIATTR_EXIT_INSTR_OFFSETS
	.align		4
        /*0028*/ 	.byte	0x04, 0x1c
        /*002a*/ 	.short	(.L_580 - .L_579)


	//   ....[0]....
.L_579:
        /*002c*/ 	.word	0x00000010


	//----- nvinfo : EIATTR_MAX_THREADS
	.align		4
.L_580:
        /*0030*/ 	.byte	0x04, 0x05
        /*0032*/ 	.short	(.L_582 - .L_581)
.L_581:
        /*0034*/ 	.word	0x00000100
        /*0038*/ 	.word	0x00000001
        /*003c*/ 	.word	0x00000001


	//----- nvinfo : EIATTR_CBANK_PARAM_SIZE
	.align		4
.L_582:
        /*0040*/ 	.byte	0x03, 0x19
        /*0042*/ 	.short	0x0438


	//----- nvinfo : EIATTR_PARAM_CBANK
	.align		4
        /*0044*/ 	.byte	0x04, 0x0a
        /*0046*/ 	.short	(.L_584 - .L_583)
	.align		4
.L_583:
        /*0048*/ 	.word	index@(.nv.constant0._ZN7cutlass13device_kernelIN5flash19enable_sm80_to_sm89INS1_16FlashAttnFwdSm80INS1_25CollectiveMainloopFwdSm80ILi8ELi2ELb0EN4cute5tupleIJNS5_1CILi128EEENS7_ILi64EEENS7_ILi192EEEEEELi192ENS_6half_tEfNS_4arch4Sm80ELb0ELb0ELb0ELb1ELb0ELb1ELb1ELb1EEENS1_21CollectiveEpilogueFwdINS6_IJS8_SA_S9_EEENS6_IJNS7_ILi1EEESI_SI_EEESC_SE_Li256ELb1ELb1ELb1ELb0EEENS1_36VarlenDynamicPersistentTileSchedulerILi128ELi64ELi256ELi256ELb1ELb1ELb0ELb0ELb1ELb1EEEEEEEEEvNT_6ParamsE)
        /*004c*/ 	.short	0x0380
        /*004e*/ 	.short	0x0438


	//----- nvinfo : EIATTR_SW_WAR
	.align		4
.L_584:
        /*0050*/ 	.byte	0x04, 0x36
        /*0052*/ 	.short	(.L_586 - .L_585)
.L_585:
        /*0054*/ 	.word	0x00000008
.L_586:


//--------------------- .nv.info._ZN7cutlass13device_kernelIN5flash19enable_sm80_to_sm89INS1_16FlashAttnFwdSm80INS1_25CollectiveMainloopFwdSm80ILi8ELi2ELb0EN4cute5tupleIJNS5_1CILi128EEENS7_ILi64EEENS7_ILi192EEEEEELi192ENS_6half_tEfNS_4arch4Sm80ELb0ELb1ELb0ELb0ELb0ELb0ELb1ELb1EEENS1_21CollectiveEpilogueFwdINS6_IJS8_SA_S9_EEENS6_IJNS7_ILi1EEESI_SI_EEESC_SE_Li256ELb0ELb1ELb1ELb0EEENS1_19SingleTileSchedulerILb0ELb1ELb1ELi128EEEEEEEEEvNT_6ParamsE --------------------------
	.section	.nv.info._ZN7cutlass13device_kernelIN5flash19enable_sm80_to_sm89INS1_16FlashAttnFwdSm80INS1_25CollectiveMainloopFwdSm80ILi8ELi2ELb0EN4cute5tupleIJNS5_1CILi128EEENS7_ILi64EEENS7_ILi192EEEEEELi192ENS_6half_tEfNS_4arch4Sm80ELb0ELb1ELb0ELb0ELb0ELb0ELb1ELb1EEENS1_21CollectiveEpilogueFwdINS6_IJS8_SA_S9_EEENS6_IJNS7_ILi1EEESI_SI_EEESC_SE_Li256ELb0ELb1ELb1ELb0EEENS1_19SingleTileSchedulerILb0ELb1ELb1ELi128EEEEEEEEEvNT_6ParamsE,"",@"SHT_CUDA_INFO"
	.sectionflags	@""
	.align	4


	//----- nvinfo : EIATTR_CUDA_API_VERSION
	.align		4
        /*0000*/ 	.byte	0x04, 0x37
        /*0002*/ 	.short	(.L_588 - .L_587)
.L_587:
        /*0004*/ 	.word	0x00000082


	//----- nvinfo : EIATTR_KPARAM_INFO
	.align		4
.L_588:
        /*0008*/ 	.byte	0x04, 0x17
        /*000a*/ 	.short	(.L_590 - .L_589)
.L_589:
        /*000c*/ 	.word	0x00000000
        /*0010*/ 	.short	0x0000
        /*0012*/ 	.short	0x0000
        /*0014*/ 	.byte	0x00, 0xf0, 0x61, 0x10


	//----- nvinfo : EIATTR_SPARSE_MMA_MASK
	.align		4
.L_590:
        /*0018*/ 	.byte	0x03, 0x50
        /*001a*/ 	.short	0x0000


	//----- nvinfo : EIATTR_MAXREG_COUNT
	.align		4
        /*001c*/ 	.byte	0x03, 0x1b
        /*001e*/ 	.short	0x00ff


	//----- nvinfo : EIATTR_MERCURY_ISA_VERSION
	.align		4
        /*0020*/ 	.byte	0x03, 0x5f
        /*0022*/ 	.short	0x0101


	//----- nvinfo : EIATTR_VRC_CTA_INIT_COUNT
	.align		4
        /*0024*/ 	.byte	0x02, 0x4a
	.zero		1
	.zero		1


	//----- nvinfo : EIATTR_EXIT_INSTR_OFFSETS
	.align		4
        /*0028*/ 	.byte	0x04, 0x1c
        /*002a*/ 	.short	(.L_592 - .L_591)


	//   ....[0]....
.L_591:
        /*002c*/ 	.word	0x00000010


	//----- nvinfo : EIATTR_MAX_THREADS
	.align		4
.L_592:
        /*0030*/ 	.byte	0x04, 0x05
        /*0032*/ 	.short	(.L_594 - .L_593)
.L_593:
        /*0034*/ 	.word	0x00000100
        /*0038*/ 	.word	0x00000001
        /*003c*/ 	.word	0x00000001


	//----- nvinfo : EIATTR_CBANK_PARAM_SIZE
	.align		4
.L_594:
        /*0040*/ 	.byte	0x03, 0x19
        /*0042*/ 	.short	0x0418


	//----- nvinfo : EIATTR_PARAM_CBANK
	.align		4
        /*0044*/ 	.byte	0x04, 0x0a
        /*0046*/ 	.short	(.L_596 - .L_595)
	.align		4
.L_595:
        /*0048*/ 	.word	index@(.nv.constant0._ZN7cutlass13device_kernelIN5flash19enable_sm80_to_sm89INS1_16FlashAttnFwdSm80INS1_25CollectiveMainloopFwdSm80ILi8ELi2ELb0EN4cute5tupleIJNS5_1CILi128EEENS7_ILi64EEENS7_ILi192EEEEEELi192ENS_6half_tEfNS_4arch4Sm80ELb0ELb1ELb0ELb0ELb0ELb0ELb1ELb1EEENS1_21CollectiveEpilogueFwdINS6_IJS8_SA_S9_EEENS6_IJNS7_ILi1EEESI_SI_EEESC_SE_Li256ELb0ELb1ELb1ELb0EEENS1_19SingleTileSchedulerILb0ELb1ELb1ELi128EEEEEEEEEvNT_6ParamsE)
        /*004c*/ 	.short	0x0380
        /*004e*/ 	.short	0x0418


	//----- nvinfo : EIATTR_SW_WAR
	.align		4
.L_596:
        /*0050*/ 	.byte	0x04, 0x36
        /*0052*/ 	.short	(.L_598 - .L_597)
.L_597:
        /*0054*/ 	.word	0x00000008
.L_598:


//--------------------- .nv.info._ZN7cutlass13device_kernelIN5flash19enable_sm80_to_sm89INS1_16FlashAttnFwdSm80INS1_25CollectiveMainloopFwdSm80ILi8ELi2ELb0EN4cute5tupleIJNS5_1CILi128EEENS7_ILi64EEENS7_ILi192EEEEEELi192ENS_6half_tEfNS_4arch4Sm80ELb0ELb1ELb0ELb1ELb0ELb0ELb1ELb1EEENS1_21CollectiveEpilogueFwdINS6_IJS8_SA_S9_EEENS6_IJNS7_ILi1EEESI_SI_EEESC_SE_Li256ELb1ELb1ELb1ELb0EEENS1_36VarlenDynamicPersistentTileSchedulerILi128ELi64ELi256ELi256ELb1ELb1ELb0ELb1ELb0ELb1EEEEEEEEEvNT_6ParamsE --------------------------
	.section	.nv.info._ZN7cutlass13device_kernelIN5flash19enable_sm80_to_sm89INS1_16FlashAttnFwdSm80INS1_25CollectiveMainloopFwdSm80ILi8ELi2ELb0EN4cute5tupleIJNS5_1CILi128EEENS7_ILi64EEENS7_ILi192EEEEEELi192ENS_6half_tEfNS_4arch4Sm80ELb0ELb1ELb0ELb1ELb0ELb0ELb1ELb1EEENS1_21CollectiveEpilogueFwdINS6_IJS8_SA_S9_EEENS6_IJNS7_ILi1EEESI_SI_EEESC_SE_Li256ELb1ELb1ELb1ELb0EEENS1_36VarlenDynamicPersistentTileSchedulerILi128ELi64ELi256ELi256ELb1ELb1ELb0ELb1ELb0ELb1EEEEEEEEEvNT_6ParamsE,"",@"SHT_CUDA_INFO"
	.sectionflags	@""
	.align	4


	//----- nvinfo : EIATTR_CUDA_API_VERSION
	.align		4
        /*0000*/ 	.byte	0x04, 0x37
        /*0002*/ 	.short	(.L_600 - .L_599)
.L_599:
        /*0004*/ 	.word	0x00000082


	//----- nvinfo : EIATTR_KPARAM_INFO
	.align		4
.L_600:
        /*0008*/ 	.byte	0x04, 0x17
        /*000a*/ 	.short	(.L_602 - .L_601)
.L_601:
        /*000c*/ 	.word	0x00000000
        /*0010*/ 	.short	0x0000
        /*0012*/ 	.short	0x0000
        /*0014*/ 	.byte	0x00, 0xf0, 0xe1, 0x10


	//----- nvinfo : EIATTR_SPARSE_MMA_MASK
	.align		4
.L_602:
        /*0018*/ 	.byte	0x03, 0x50
        /*001a*/ 	.short	0x0000


	//----- nvinfo : EIATTR_MAXREG_COUNT
	.align		4
        /*001c*/ 	.byte	0x03, 0x1b
        /*001e*/ 	.short	0x00ff


	//----- nvinfo : EIATTR_MERCURY_ISA_VERSION
	.align		4
        /*0020*/ 	.byte	0x03, 0x5f
        /*0022*/ 	.short	0x0101


	//----- nvinfo : EIATTR_VRC_CTA_INIT_COUNT
	.align		4
        /*0024*/ 	.byte	0x02, 0x4a
	.zero		1
	.zero		1


	//----- nvinfo : EIATTR_EXIT_INSTR_OFFSETS
	.align		4
        /*0028*/ 	.byte	0x04, 0x1c
        /*002a*/ 	.short	(.L_604 - .L_603)


	//   ....[0]....
.L_603:
        /*002c*/ 	.word	0x00000010


	//----- nvinfo : EIATTR_MAX_THREADS
	.align		4
.L_604:
        /*0030*/ 	.byte	0x04, 0x05
        /*0032*/ 	.short	(.L_606 - .L_605)
.L_605:
        /*0034*/ 	.word	0x00000100
        /*0038*/ 	.word	0x00000001
        /*003c*/ 	.word	0x00000001


	//----- nvinfo : EIATTR_CBANK_PARAM_SIZE
	.align		4
.L_606:
        /*0040*/ 	.byte	0x03, 0x19
        /*0042*/ 	.short	0x0438


	//----- nvinfo : EIATTR_PARAM_CBANK
	.align		4
        /*0044*/ 	.byte	0x04, 0x0a
        /*0046*/ 	.short	(.L_608 - .L_607)
	.align		4
.L_607:
        /*0048*/ 	.word	index@(.nv.constant0._ZN7cutlass13device_kernelIN5flash19enable_sm80_to_sm89INS1_16FlashAttnFwdSm80INS1_25CollectiveMainloopFwdSm80ILi8ELi2ELb0EN4cute5tupleIJNS5_1CILi128EEENS7_ILi64EEENS7_ILi192EEEEEELi192ENS_6half_tEfNS_4arch4Sm80ELb0ELb1ELb0ELb1ELb0ELb0ELb1ELb1EEENS1_21CollectiveEpilogueFwdINS6_IJS8_SA_S9_EEENS6_IJNS7_ILi1EEESI_SI_EEESC_SE_Li256ELb1ELb1ELb1ELb0EEENS1_36VarlenDynamicPersistentTileSchedulerILi128ELi64ELi256ELi256ELb1ELb1ELb0ELb1ELb0ELb1EEEEEEEEEvNT_6ParamsE)
        /*004c*/ 	.short	0x0380
        /*004e*/ 	.short	0x0438


	//----- nvinfo : EIATTR_SW_WAR
	.align		4
.L_608:
        /*0050*/ 	.byte	0x04, 0x36
        /*0052*/ 	.short	(.L_610 - .L_609)
.L_609:
        /*0054*/ 	.word	0x00000008
.L_610:


//--------------------- .nv.info._ZN7cutlass13device_kernelIN5flash19enable_sm80_to_sm89INS1_16FlashAttnFwdSm80INS1_25CollectiveMainloopFwdSm80ILi8ELi2ELb0EN4cute5tupleIJNS5_1CILi128EEENS7_ILi64EEENS7_ILi192EEEEEELi192ENS_6half_tEfNS_4arch4Sm80ELb0ELb1ELb0ELb1ELb0ELb1ELb1ELb1EEENS1_21CollectiveEpilogueFwdINS6_IJS8_SA_S9_EEENS6_IJNS7_ILi1EEESI_SI_EEESC_SE_Li256ELb1ELb1ELb1ELb0EEENS1_36VarlenDynamicPersistentTileSchedulerILi128ELi64ELi256ELi256ELb1ELb1ELb0ELb1ELb0ELb1EEEEEEEEEvNT_6ParamsE --------------------------
	.section	.nv.info._ZN7cutlass13device_kernelIN5flash19enable_sm80_to_sm89INS1_16FlashAttnFwdSm80INS1_25CollectiveMainloopFwdSm80ILi8ELi2ELb0EN4cute5tupleIJNS5_1CILi128EEENS7_ILi64EEENS7_ILi192EEEEEELi192ENS_6half_tEfNS_4arch4Sm80ELb0ELb1ELb0ELb1ELb0ELb1ELb1ELb1EEENS1_21CollectiveEpilogueFwdINS6_IJS8_SA_S9_EEENS6_IJNS7_ILi1EEESI_SI_EEESC_SE_Li256ELb1ELb1ELb1ELb0EEENS1_36VarlenDynamicPersistentTileSchedulerILi128ELi64ELi256ELi256ELb1ELb1ELb0ELb1ELb0ELb1EEEEEEEEEvNT_6ParamsE,"",@"SHT_CUDA_INFO"
	.sectionflags	@""
	.align	4


	//----- nvinfo : EIATTR_CUDA_API_VERSION
	.align		4
        /*0000*/ 	.byte	0x04, 0x37
        /*0002*/ 	.short	(.L_612 - .L_611)
.L_611:
        /*0004*/ 	.word	0x00000082


	//----- nvinfo : EIATTR_KPARAM_INFO
	.align		4
.L_612:
        /*0008*/ 	.byte	0x04, 0x17
        /*000a*/ 	.short	(.L_614 - .L_613)
.L_613:
        /*000c*/ 	.word	0x00000000
        /*0010*/ 	.short	0x0000
        /*0012*/ 	.short	0x0000
        /*0014*/ 	.byte	0x00, 0xf0, 0xe1, 0x10


	//----- nvinfo : EIATTR_SPARSE_MMA_MASK
	.align		4
.L_614:
        /*0018*/ 	.byte	0x03, 0x50
        /*001a*/ 	.short	0x0000


	//----- nvinfo : EIATTR_MAXREG_COUNT
	.align		4
        /*001c*/ 	.byte	0x03, 0x1b
        /*001e*/ 	.short	0x00ff


	//----- nvinfo : EIATTR_MERCURY_ISA_VERSION
	.align		4
        /*0020*/ 	.byte	0x03, 0x5f
        /*0022*/ 	.short	0x0101


	//----- nvinfo : EIATTR_VRC_CTA_INIT_COUNT
	.align		4
        /*0024*/ 	.byte	0x02, 0x4a
	.zero		1
	.zero		1


	//----- nvinfo : EIATTR_EXIT_INSTR_OFFSETS
	.align		4
        /*0028*/ 	.byte	0x04, 0x1c
        /*002a*/ 	.short	(.L_616 - .L_615)


	//   ....[0]....
.L_615:
        /*002c*/ 	.word	0x00000010


	//----- nvinfo : EIATTR_MAX_THREADS
	.align		4
.L_616:
        /*0030*/ 	.byte	0x04, 0x05
        /*0032*/ 	.short	(.L_618 - .L_617)
.L_617:
        /*0034*/ 	.word	0x00000100
        /*0038*/ 	.word	0x00000001
        /*003c*/ 	.word	0x00000001


	//----- nvinfo : EIATTR_CBANK_PARAM_SIZE
	.align		4
.L_618:
        /*0040*/ 	.byte	0x03, 0x19
        /*0042*/ 	.short	0x0438


	//----- nvinfo : EIATTR_PARAM_CBANK
	.align		4
        /*0044*/ 	.byte	0x04, 0x0a
        /*0046*/ 	.short	(.L_620 - .L_619)
	.align		4
.L_619:
        /*0048*/ 	.word	index@(.nv.constant0._ZN7cutlass13device_kernelIN5flash19enable_sm80_to_sm89INS1_16FlashAttnFwdSm80INS1_25CollectiveMainloopFwdSm80ILi8ELi2ELb0EN4cute5tupleIJNS5_1CILi128EEENS7_ILi64EEENS7_ILi192EEEEEELi192ENS_6half_tEfNS_4arch4Sm80ELb0ELb1ELb0ELb1ELb0ELb1ELb1ELb1EEENS1_21CollectiveEpilogueFwdINS6_IJS8_SA_S9_EEENS6_IJNS7_ILi1EEESI_SI_EEESC_SE_Li256ELb1ELb1ELb1ELb0EEENS1_36VarlenDynamicPersistentTileSchedulerILi128ELi64ELi256ELi256ELb1ELb1ELb0ELb1ELb0ELb1EEEEEEEEEvNT_6ParamsE)
        /*004c*/ 	.short	0x0380
        /*004e*/ 	.short	0x0438


	//----- nvinfo : EIATTR_SW_WAR
	.align		4
.L_620:
        /*0050*/ 	.byte	0x04, 0x36
        /*0052*/ 	.short	(.L_622 - .L_621)
.L_621:
        /*0054*/ 	.word	0x00000008
.L_622:


//--------------------- .nv.info._ZN7cutlass13device_kernelIN5flash19enable_sm80_to_sm89INS1_16FlashAttnFwdSm80INS1_25CollectiveMainloopFwdSm80ILi8ELi2ELb1EN4cute5tupleIJNS5_1CILi128EEENS7_ILi96EEENS7_ILi192EEEEEELi192ENS_6half_tEfNS_4arch4Sm80ELb1ELb0ELb0ELb0ELb0ELb0ELb1ELb1EEENS1_21CollectiveEpilogueFwdINS6_IJS8_SA_S9_EEENS6_IJNS7_ILi1EEESI_SI_EEESC_SE_Li256ELb0ELb1ELb1ELb0EEENS1_30DynamicPersistentTileSchedulerILi256ELi256ELb1ELb1ELb0EEEEEEEEEvNT_6ParamsE --------------------------
	.section	.nv.info._ZN7cutlass13device_kernelIN5flash19enable_sm80_to_sm89INS1_16FlashAttnFwdSm80INS1_25CollectiveMainloopFwdSm80ILi8ELi2ELb1EN4cute5tupleIJNS5_1CILi128EEENS7_ILi96EEENS7_ILi192EEEEEELi192ENS_6half_tEfNS_4arch4Sm80ELb1ELb0ELb0ELb0ELb0ELb0ELb1ELb1EEENS1_21CollectiveEpilogueFwdINS6_IJS8_SA_S9_EEENS6_IJNS7_ILi1EEESI_SI_EEESC_SE_Li256ELb0ELb1ELb1ELb0EEENS1_30DynamicPersistentTileSchedulerILi256ELi256ELb1ELb1ELb0EEEEEEEEEvNT_6ParamsE,"",@"SHT_CUDA_INFO"
	.sectionflags	@""
	.align	4


	//----- nvinfo : EIATTR_CUDA_API_VERSION
	.align		4
        /*0000*/ 	.byte	0x04, 0x37
        /*0002*/ 	.short	(.L_624 - .L_623)
.L_623:
        /*0004*/ 	.word	0x00000082


	//----- nvinfo : EIATTR_KPARAM_INFO
	.align		4
.L_624:
        /*0008*/ 	.byte	0x04, 0x17
        /*000a*/ 	.short	(.L_626 - .L_625)
.L_625:
        /*000c*/ 	.word	0x00000000
        /*0010*/ 	.short	0x0000
        /*0012*/ 	.short	0x0000
        /*0014*/ 	.byte	0x00, 0xf0, 0xa1, 0x10


	//----- nvinfo : EIATTR_SPARSE_MMA_MASK
	.align		4
.L_626:
        /*0018*/ 	.byte	0x03, 0x50
        /*001a*/ 	.short	0x0000


	//----- nvinfo : EIATTR_MAXREG_COUNT
	.align		4
        /*001c*/ 	.byte	0x03, 0x1b
        /*001e*/ 	.short	0x00ff


	//----- nvinfo : EIATTR_MERCURY_ISA_VERSION
	.align		4
        /*0020*/ 	.byte	0x03, 0x5f
        /*0022*/ 	.short	0x0101


	//----- nvinfo : EIATTR_VRC_CTA_INIT_COUNT
	.align		4
        /*0024*/ 	.byte	0x02, 0x4a
	.zero		1
	.zero		1


	//----- nvinfo : EIATTR_EXIT_INSTR_OFFSETS
	.align		4
        /*0028*/ 	.byte	0x04, 0x1c
        /*002a*/ 	.short	(.L_628 - .L_627)


	//   ....[0]....
.L_627:
        /*002c*/ 	.word	0x00000010


	//----- nvinfo : EIATTR_MAX_THREADS
	.align		4
.L_628:
        /*0030*/ 	.byte	0x04, 0x05
        /*0032*/ 	.short	(.L_630 - .L_629)
.L_629:
        /*0034*/ 	.word	0x00000100
        /*0038*/ 	.word	0x00000001
        /*003c*/ 	.word	0x00000001


	//----- nvinfo : EIATTR_CBANK_PARAM_SIZE
	.align		4
.L_630:
        /*0040*/ 	.byte	0x03, 0x19
        /*0042*/ 	.short	0x0428


	//----- nvinfo : EIATTR_PARAM_CBANK
	.align		4
        /*0044*/ 	.byte	0x04, 0x0a
        /*0046*/ 	.short	(.L_632 - .L_631)
	.align		4
.L_631:
        /*0048*/ 	.word	index@(.nv.constant0._ZN7cutlass13device_kernelIN5flash19enable_sm80_to_sm89INS1_16FlashAttnFwdSm80INS1_25CollectiveMainloopFwdSm80ILi8ELi2ELb1EN4cute5tupleIJNS5_1CILi128EEENS7_ILi96EEENS7_ILi192EEEEEELi192ENS_6half_tEfNS_4arch4Sm80ELb1ELb0ELb0ELb0ELb0ELb0ELb1ELb1EEENS1_21CollectiveEpilogueFwdINS6_IJS8_SA_S9_EEENS6_IJNS7_ILi1EEESI_SI_EEESC_SE_Li256ELb0ELb1ELb1ELb0EEENS1_30DynamicPersistentTileSchedulerILi256ELi256ELb1ELb1ELb0EEEEEEEEEvNT_6ParamsE)
        /*004c*/ 	.short	0x0380
        /*004e*/ 	.short	0x0428


	//----- nvinfo : EIATTR_SW_WAR
	.align		4
.L_632:
        /*0050*/ 	.byte	0x04, 0x36
        /*0052*/ 	.short	(.L_634 - .L_633)
.L_633:
        /*0054*/ 	.word	0x00000008
.L_634:


//--------------------- .nv.info._ZN7cutlass13device_kernelIN5flash19enable_sm80_to_sm89INS1_16FlashAttnFwdSm80INS1_25CollectiveMainloopFwdSm80ILi8ELi2ELb0EN4cute5tupleIJNS5_1CILi128EEENS7_ILi64EEENS7_ILi192EEEEEELi192ENS_6half_tEfNS_4arch4Sm80ELb1ELb0ELb0ELb1ELb0ELb0ELb1ELb1EEENS1_21CollectiveEpilogueFwdINS6_IJS8_SA_S9_EEENS6_IJNS7_ILi1EEESI_SI_EEESC_SE_Li256ELb1ELb1ELb1ELb0EEENS1_36VarlenDynamicPersistentTileSchedulerILi128ELi64ELi256ELi256ELb1ELb1ELb0ELb1ELb1ELb1EEEEEEEEEvNT_6ParamsE --------------------------
	.section	.nv.info._ZN7cutlass13device_kernelIN5flash19enable_sm80_to_sm89INS1_16FlashAttnFwdSm80INS1_25CollectiveMainloopFwdSm80ILi8ELi2ELb0EN4cute5tupleIJNS5_1CILi128EEENS7_ILi64EEENS7_ILi192EEEEEELi192ENS_6half_tEfNS_4arch4Sm80ELb1ELb0ELb0ELb1ELb0ELb0ELb1ELb1EEENS1_21CollectiveEpilogueFwdINS6_IJS8_SA_S9_EEENS6_IJNS7_ILi1EEESI_SI_EEESC_SE_Li256ELb1ELb1ELb1ELb0EEENS1_36VarlenDynamicPersistentTileSchedulerILi128ELi64ELi256ELi256ELb1ELb1ELb0ELb1ELb1ELb1EEEEEEEEEvNT_6ParamsE,"",@"SHT_CUDA_INFO"
	.sectionflags	@""
	.align	4


	//----- nvinfo : EIATTR_CUDA_API_VERSION
	.align		4
        /*0000*/ 	.byte	0x04, 0x37
        /*0002*/ 	.short	(.L_636 - .L_635)
.L_635:
        /*0004*/ 	.word	0x00000082


	//----- nvinfo : EIATTR_KPARAM_INFO
	.align		4
.L_636:
        /*0008*/ 	.byte	0x04, 0x17
        /*000a*/ 	.short	(.L_638 - .L_637)
.L_637:
        /*000c*/ 	.word	0x00000000
        /*0010*/ 	.short	0x0000
        /*0012*/ 	.short	0x0000
        /*0014*/ 	.byte	0x00, 0xf0, 0xe1, 0x10


	//----- nvinfo : EIATTR_SPARSE_MMA_MASK
	.align		4
.L_638:
        /*0018*/ 	.byte	0x03, 0x50
        /*001a*/ 	.short	0x0000


	//----- nvinfo : EIATTR_MAXREG_COUNT
	.align		4
        /*001c*/ 	.byte	0x03, 0x1b
        /*001e*/ 	.short	0x00ff


	//----- nvinfo : EIATTR_MERCURY_ISA_VERSION
	.align		4
        /*0020*/ 	.byte	0x03, 0x5f
        /*0022*/ 	.short	0x0101


	//----- nvinfo : EIATTR_VRC_CTA_INIT_COUNT
	.align		4
        /*0024*/ 	.byte	0x02, 0x4a
	.zero		1
	.zero		1


	//----- nvinfo : EIATTR_EXIT_INSTR_OFFSETS
	.align		4
        /*0028*/ 	.byte	0x04, 0x1c
        /*002a*/ 	.short	(.L_640 - .L_639)


	//   ....[0]....
.L_639:
        /*002c*/ 	.word	0x00000010


	//----- nvinfo : EIATTR_MAX_THREADS
	.align		4
.L_640:
        /*0030*/ 	.byte	0x04, 0x05
        /*0032*/ 	.short	(.L_642 - .L_641)
.L_641:
        /*0034*/ 	.word	0x00000100
        /*0038*/ 	.word	0x00000001
        /*003c*/ 	.word	0x00000001


	//----- nvinfo : EIATTR_CBANK_PARAM_SIZE
	.align		4
.L_642:
        /*0040*/ 	.byte	0x03, 0x19
        /*0042*/ 	.short	0x0438


	//----- nvinfo : EIATTR_PARAM_CBANK
	.align		4
        /*0044*/ 	.byte	0x04, 0x0a
        /*0046*/ 	.short	(.L_644 - .L_643)
	.align		4
.L_643:
        /*0048*/ 	.word	index@(.nv.constant0._ZN7cutlass13device_kernelIN5flash19enable_sm80_to_sm89INS1_16FlashAttnFwdSm80INS1_25CollectiveMainloopFwdSm80ILi8ELi2ELb0EN4cute5tupleIJNS5_1CILi128EEENS7_ILi64EEENS7_ILi192EEEEEELi192ENS_6half_tEfNS_4arch4Sm80ELb1ELb0ELb0ELb1ELb0ELb0ELb1ELb1EEENS1_21CollectiveEpilogueFwdINS6_IJS8_SA_S9_EEENS6_IJNS7_ILi1EEESI_SI_EEESC_SE_Li256ELb1ELb1ELb1ELb0EEENS1_36VarlenDynamicPersistentTileSchedulerILi128ELi64ELi256ELi256ELb1ELb1ELb0ELb1ELb1ELb1EEEEEEEEEvNT_6ParamsE)
        /*004c*/ 	.short	0x0380
        /*004e*/ 	.short	0x0438


	//----- nvinfo : EIATTR_SW_WAR
	.align		4
.L_644:
        /*0050*/ 	.byte	0x04, 0x36
        /*0052*/ 	.short	(.L_646 - .L_645)
.L_645:
        /*0054*/ 	.word	0x00000008
.L_646:


//--------------------- .nv.info._ZN7cutlass13device_kernelIN5flash19enable_sm80_to_sm89INS1_16FlashAttnFwdSm80INS1_25CollectiveMainloopFwdSm80ILi8ELi2ELb0EN4cute5tupleIJNS5_1CILi128EEENS7_ILi64EEENS7_ILi192EEEEEELi192ENS_6half_tEfNS_4arch4Sm80ELb1ELb0ELb0ELb1ELb0ELb1ELb1ELb1EEENS1_21CollectiveEpilogueFwdINS6_IJS8_SA_S9_EEENS6_IJNS7_ILi1EEESI_SI_EEESC_SE_Li256ELb1ELb1ELb1ELb0EEENS1_36VarlenDynamicPersistentTileSchedulerILi128ELi64ELi256ELi256ELb1ELb1ELb0ELb1ELb1ELb1EEEEEEEEEvNT_6ParamsE --------------------------
	.section	.nv.info._ZN7cutlass13device_kernelIN5flash19enable_sm80_to_sm89INS1_16FlashAttnFwdSm80INS1_25CollectiveMainloopFwdSm80ILi8ELi2ELb0EN4cute5tupleIJNS5_1CILi128EEENS7_ILi64EEENS7_ILi192EEEEEELi192ENS_6half_tEfNS_4arch4Sm80ELb1ELb0ELb0ELb1ELb0ELb1ELb1ELb1EEENS1_21CollectiveEpilogueFwdINS6_IJS8_SA_S9_EEENS6_IJNS7_ILi1EEESI_SI_EEESC_SE_Li256ELb1ELb1ELb1ELb0EEENS1_36VarlenDynamicPersistentTileSchedulerILi128ELi64ELi256ELi256ELb1ELb1ELb0ELb1ELb1ELb1EEEEEEEEEvNT_6ParamsE,"",@"SHT_CUDA_INFO"
	.sectionflags	@""
	.align	4


	//----- nvinfo : EIATTR_CUDA_API_VERSION
	.align		4
        /*0000*/ 	.byte	0x04, 0x37
        /*0002*/ 	.short	(.L_648 - .L_647)
.L_647:
        /*0004*/ 	.word	0x00000082


	//----- nvinfo : EIATTR_KPARAM_INFO
	.align		4
.L_648:
        /*0008*/ 	.byte	0x04, 0x17
        /*000a*/ 	.short	(.L_650 - .L_649)
.L_649:
        /*000c*/ 	.word	0x00000000
        /*0010*/ 	.short	0x0000
        /*0012*/ 	.short	0x0000
        /*0014*/ 	.byte	0x00, 0xf0, 0xe1, 0x10


	//----- nvinfo : EIATTR_SPARSE_MMA_MASK
	.align		4
.L_650:
        /*0018*/ 	.byte	0x03, 0x50
        /*001a*/ 	.short	0x0000


	//----- nvinfo : EIATTR_MAXREG_COUNT
	.align		4
        /*001c*/ 	.byte	0x03, 0x1b
        /*001e*/ 	.short	0x00ff


	//----- nvinfo : EIATTR_MERCURY_ISA_VERSION
	.align		4
        /*0020*/ 	.byte	0x03, 0x5f
        /*0022*/ 	.short	0x0101


	//----- nvinfo : EIATTR_VRC_CTA_INIT_COUNT
	.align		4
        /*0024*/ 	.byte	0x02, 0x4a
	.zero		1
	.zero		1


	//----- nvinfo : EIATTR_EXIT_INSTR_OFFSETS
	.align		4
        /*0028*/ 	.byte	0x04, 0x1c
        /*002a*/ 	.short	(.L_652 - .L_651)


	//   ....[0]....
.L_651:
        /*002c*/ 	.word	0x00000010


	//----- nvinfo : EIATTR_MAX_THREADS
	.align		4
.L_652:
        /*0030*/ 	.byte	0x04, 0x05
        /*0032*/ 	.short	(.L_654 - .L_653)
.L_653:
        /*0034*/ 	.word	0x00000100
        /*0038*/ 	.word	0x00000001
        /*003c*/ 	.word	0x00000001


	//----- nvinfo : EIATTR_CBANK_PARAM_SIZE
	.align		4
.L_654:
        /*0040*/ 	.byte	0x03, 0x19
        /*0042*/ 	.short	0x0438


	//----- nvinfo : EIATTR_PARAM_CBANK
	.align		4
        /*0044*/ 	.byte	0x04, 0x0a
        /*0046*/ 	.short	(.L_656 - .L_655)
	.align		4
.L_655:
        /*0048*/ 	.word	index@(.nv.constant0._ZN7cutlass13device_kernelIN5flash19enable_sm80_to_sm89INS1_16FlashAttnFwdSm80INS1_25CollectiveMainloopFwdSm80ILi8ELi2ELb0EN4cute5tupleIJNS5_1CILi128EEENS7_ILi64EEENS7_ILi192EEEEEELi192ENS_6half_tEfNS_4arch4Sm80ELb1ELb0ELb0ELb1ELb0ELb1ELb1ELb1EEENS1_21CollectiveEpilogueFwdINS6_IJS8_SA_S9_EEENS6_IJNS7_ILi1EEESI_SI_EEESC_SE_Li256ELb1ELb1ELb1ELb0EEENS1_36VarlenDynamicPersistentTileSchedulerILi128ELi64ELi256ELi256ELb1ELb1ELb0ELb1ELb1ELb1EEEEEEEEEvNT_6ParamsE)
        /*004c*/ 	.short	0x0380
        /*004e*/ 	.short	0x0438


	//----- nvinfo : EIATTR_SW_WAR
	.align		4
.L_656:
        /*0050*/ 	.byte	0x04, 0x36
        /*0052*/ 	.short	(.L_658 - .L_657)
.L_657:
        /*0054*/ 	.word	0x00000008
.L_658:


//--------------------- .nv.callgraph             --------------------------
	.section	.nv.callgraph,"",@"SHT_CUDA_CALLGRAPH"
	.align	4
	.sectionentsize	8
	.align		4
        /*0000*/ 	.word	0x00000000
	.align		4
        /*0004*/ 	.word	0xffffffff
	.align		4
        /*0008*/ 	.word	0x00000000
	.align		4
        /*000c*/ 	.word	0xfffffffe
	.align		4
        /*0010*/ 	.word	0x00000000
	.align		4
        /*0014*/ 	.word	0xfffffffd
	.align		4
        /*0018*/ 	.word	0x00000000
	.align		4
        /*001c*/ 	.word	0xfffffffc


//--------------------- .nv.constant4             --------------------------
	.section	.nv.constant4,"a",@progbits
	.align	8
	.align		8
.nv.constant4:
        /*0000*/ 	.dword	_ZN83_INTERNAL_91fcea5d_47_flash_fwd_hdim192_fp16_split_softcapall_sm80_cu_49158569_32894cuda3std3__45__cpo5beginE
	.align		8
        /*0008*/ 	.dword	_ZN83_INTERNAL_91fcea5d_47_flash_fwd_hdim192_fp16_split_softcapall_sm80_cu_49158569_32894cuda3std3__45__cpo3endE
	.align		8
        /*0010*/ 	.dword	_ZN83_INTERNAL_91fcea5d_47_flash_fwd_hdim192_fp16_split_softcapall_sm80_cu_49158569_32894cuda3std3__45__cpo6cbeginE
	.align		8
        /*0018*/ 	.dword	_ZN83_INTERNAL_91fcea5d_47_flash_fwd_hdim192_fp16_split_softcapall_sm80_cu_49158569_32894cuda3std3__45__cpo4cendE
	.align		8
        /*0020*/ 	.dword	_ZN83_INTERNAL_91fcea5d_47_flash_fwd_hdim192_fp16_split_softcapall_sm80_cu_49158569_32894cuda3std3__485_GLOBAL__N__91fcea5d_47_flash_fwd_hdim192_fp16_split_softcapall_sm80_cu_49158569_32896ignoreE
	.align		8
        /*0028*/ 	.dword	_ZN83_INTERNAL_91fcea5d_47_flash_fwd_hdim192_fp16_split_softcapall_sm80_cu_49158569_32894cuda3std3__419piecewise_constructE
	.align		8
        /*0030*/ 	.dword	_ZN83_INTERNAL_91fcea5d_47_flash_fwd_hdim192_fp16_split_softcapall_sm80_cu_49158569_32894cuda3std3__48in_placeE
	.align		8
        /*0038*/ 	.dword	_ZN83_INTERNAL_91fcea5d_47_flash_fwd_hdim192_fp16_split_softcapall_sm80_cu_49158569_32894cuda3std6ranges3__45__cpo4swapE
	.align		8
        /*0040*/ 	.dword	_ZN83_INTERNAL_91fcea5d_47_flash_fwd_hdim192_fp16_split_softcapall_sm80_cu_49158569_32894cuda3std6ranges3__45__cpo9iter_moveE
	.align		8
        /*0048*/ 	.dword	_ZN83_INTERNAL_91fcea5d_47_flash_fwd_hdim192_fp16_split_softcapall_sm80_cu_49158569_32894cute7productE
	.align		8
        /*0050*/ 	.dword	_ZN83_INTERNAL_91fcea5d_47_flash_fwd_hdim192_fp16_split_softcapall_sm80_cu_49158569_32894cute1_E


//--------------------- .text._ZN7cutlass13device_kernelIN5flash19enable_sm80_to_sm89INS1_16FlashAttnFwdSm80INS1_25CollectiveMainloopFwdSm80ILi8ELi1ELb1EN4cute5tupleIJNS5_1CILi128EEENS7_ILi96EEENS7_ILi192EEEEEELi192ENS_6half_tEfNS_4arch4Sm80ELb0ELb0ELb1ELb0ELb0ELb0ELb1ELb1EEENS1_21CollectiveEpilogueFwdINS6_IJS8_SA_S9_EEENS6_IJNS7_ILi1EEESI_SI_EEESC_SE_Li256ELb0ELb1ELb1ELb0EEENS1_19SingleTileSchedulerILb0ELb1ELb1ELi128EEEEEEEEEvNT_6ParamsE --------------------------
	.section	.text._ZN7cutlass13device_kernelIN5flash19enable_sm80_to_sm89INS1_16FlashAttnFwdSm80INS1_25CollectiveMainloopFwdSm80ILi8ELi1ELb1EN4cute5tupleIJNS5_1CILi128EEENS7_ILi96EEENS7_ILi192EEEEEELi192ENS_6half_tEfNS_4arch4Sm80ELb0ELb0ELb1ELb0ELb0ELb0ELb1ELb1EEENS1_21CollectiveEpilogueFwdINS6_IJS8_SA_S9_EEENS6_IJNS7_ILi1EEESI_SI_EEESC_SE_Li256ELb0ELb1ELb1ELb0EEENS1_19SingleTileSchedulerILb0ELb1ELb1ELi128EEEEEEEEEvNT_6ParamsE,"ax",@progbits
	.align	128
.text._ZN7cutlass13device_kernelIN5flash19enable_sm80_to_sm89INS1_16FlashAttnFwdSm80INS1_25CollectiveMainloopFwdSm80ILi8ELi1ELb1EN4cute5tupleIJNS5_1CILi128EEENS7_ILi96EEENS7_ILi192EEEEEELi192ENS_6half_tEfNS_4arch4Sm80ELb0ELb0ELb1ELb0ELb0ELb0ELb1ELb1EEENS1_21CollectiveEpilogueFwdINS6_IJS8_SA_S9_EEENS6_IJNS7_ILi1EEESI_SI_EEESC_SE_Li256ELb0ELb1ELb1ELb0EEENS1_19SingleTileSchedulerILb0ELb1ELb1ELi128EEEEEEEEEvNT_6ParamsE:
        .type           _ZN7cutlass13device_kernelIN5flash19enable_sm80_to_sm89INS1_16FlashAttnFwdSm80INS1_25CollectiveMainloopFwdSm80ILi8ELi1ELb1EN4cute5tupleIJNS5_1CILi128EEENS7_ILi96EEENS7_ILi192EEEEEELi192ENS_6half_tEfNS_4arch4Sm80ELb0ELb0ELb1ELb0ELb0ELb0ELb1ELb1EEENS1_21CollectiveEpilogueFwdINS6_IJS8_SA_S9_EEENS6_IJNS7_ILi1EEESI_SI_EEESC_SE_Li256ELb0ELb1ELb1ELb0EEENS1_19SingleTileSchedulerILb0ELb1ELb1ELi128EEEEEEEEEvNT_6ParamsE,@function
        .size           _ZN7cutlass13device_kernelIN5flash19enable_sm80_to_sm89INS1_16FlashAttnFwdSm80INS1_25CollectiveMainloopFwdSm80ILi8ELi1ELb1EN4cute5tupleIJNS5_1CILi128EEENS7_ILi96EEENS7_ILi192EEEEEELi192ENS_6half_tEfNS_4arch4Sm80ELb0ELb0ELb1ELb0ELb0ELb0ELb1ELb1EEENS1_21CollectiveEpilogueFwdINS6_IJS8_SA_S9_EEENS6_IJNS7_ILi1EEESI_SI_EEESC_SE_Li256ELb0ELb1ELb1ELb0EEENS1_19SingleTileSchedulerILb0ELb1ELb1ELi128EEEEEEEEEvNT_6ParamsE,(.L_x_36 - _ZN7cutlass13device_kernelIN5flash19enable_sm80_to_sm89INS1_16FlashAttnFwdSm80INS1_25CollectiveMainloopFwdSm80ILi8ELi1ELb1EN4cute5tupleIJNS5_1CILi128EEENS7_ILi96EEENS7_ILi192EEEEEELi192ENS_6half_tEfNS_4arch4Sm80ELb0ELb0ELb1ELb0ELb0ELb0ELb1ELb1EEENS1_21CollectiveEpilogueFwdINS6_IJS8_SA_S9_EEENS6_IJNS7_ILi1EEESI_SI_EEESC_SE_Li256ELb0ELb1ELb1ELb0EEENS1_19SingleTileSchedulerILb0ELb1ELb1ELi128EEEEEEEEEvNT_6ParamsE)
        .other          _ZN7cutlass13device_kernelIN5flash19enable_sm80_to_sm89INS1_16FlashAttnFwdSm80INS1_25CollectiveMainloopFwdSm80ILi8ELi1ELb1EN4cute5tupleIJNS5_1CILi128EEENS7_ILi96EEENS7_ILi192EEEEEELi192ENS_6half_tEfNS_4arch4Sm80ELb0ELb0ELb1ELb0ELb0ELb0ELb1ELb1EEENS1_21CollectiveEpilogueFwdINS6_IJS8_SA_S9_EEENS6_IJNS7_ILi1EEESI_SI_EEESC_SE_Li256ELb0ELb1ELb1ELb0EEENS1_19SingleTileSchedulerILb0ELb1ELb1ELi128EEEEEEEEEvNT_6ParamsE,@"STO_CUDA_ENTRY STV_DEFAULT"
_ZN7cutlass13device_kernelIN5flash19enable_sm80_to_sm89INS1_16FlashAttnFwdSm80INS1_25CollectiveMainloopFwdSm80ILi8ELi1ELb1EN4cute5tupleIJNS5_1CILi128EEENS7_ILi96EEENS7_ILi192EEEEEELi192ENS_6half_tEfNS_4arch4Sm80ELb0ELb0ELb1ELb0ELb0ELb0ELb1ELb1EEENS1_21CollectiveEpilogueFwdINS6_IJS8_SA_S9_EEENS6_IJNS7_ILi1EEESI_SI_EEESC_SE_Li256ELb0ELb1ELb1ELb0EEENS1_19SingleTileSchedulerILb0ELb1ELb1ELi128EEEEEEEEEvNT_6ParamsE:
[----:B------:R-:W-:Y:S01]  /*0000*/  LDC R1, c[0x0][0x37c] ;  /* 0x0000df00ff017b82 */ /* 0x000fe20000000800 */
[----:B------:R-:W-:Y:S05]  /*0010*/  EXIT ;  /* 0x000000000000794d */ /* 0x000fea0003800000 */
.L_x_0:
[----:B------:R-:W-:-:S00]  /*0020*/  BRA `(.L_x_0) ;  /* 0xfffffffc00fc7947 */ /* 0x000fc0000383ffff */
[----:B------:R-:W-:-:S00]  /*0030*/  NOP ;  /* 0x0000000000007918 */ /* 0x000fc00000000000 */
        /* <DEDUP_REMOVED lines=12> */
.L_x_36:


//--------------------- .text._ZN7cutlass13device_kernelIN5flash19enable_sm80_to_sm89INS1_16FlashAttnFwdSm80INS1_25CollectiveMainloopFwdSm80ILi8ELi1ELb0EN4cute5tupleIJNS5_1CILi128EEENS7_ILi64EEENS7_ILi192EEEEEELi192ENS_6half_tEfNS_4arch4Sm80ELb0ELb0ELb1ELb1ELb0ELb0ELb1ELb1EEENS1_21CollectiveEpilogueFwdINS6_IJS8_SA_S9_EEENS6_IJNS7_ILi1EEESI_SI_EEESC_SE_Li256ELb1ELb1ELb1ELb0EEENS1_36VarlenDynamicPersistentTileSchedulerILi128ELi64ELi256ELi256ELb1ELb1ELb0ELb0ELb1ELb1EEEEEEEEEvNT_6ParamsE --------------------------
	.section	.text._ZN7cutlass13device_kernelIN5flash19enable_sm80_to_sm89INS1_16FlashAttnFwdSm80INS1_25CollectiveMainloopFwdSm80ILi8ELi1ELb0EN4cute5tupleIJNS5_1CILi128EEENS7_ILi64EEENS7_ILi192EEEEEELi192ENS_6half_tEfNS_4arch4Sm80ELb0ELb0ELb1ELb1ELb0ELb0ELb1ELb1EEENS1_21CollectiveEpilogueFwdINS6_IJS8_SA_S9_EEENS6_IJNS7_ILi1EEESI_SI_EEESC_SE_Li256ELb1ELb1ELb1ELb0EEENS1_36VarlenDynamicPersistentTileSchedulerILi128ELi64ELi256ELi256ELb1ELb1ELb0ELb0ELb1ELb1EEEEEEEEEvNT_6ParamsE,"ax",@progbits
	.align	128
.text._ZN7cutlass13device_kernelIN5flash19enable_sm80_to_sm89INS1_16FlashAttnFwdSm80INS1_25CollectiveMainloopFwdSm80ILi8ELi1ELb0EN4cute5tupleIJNS5_1CILi128EEENS7_ILi64EEENS7_ILi192EEEEEELi192ENS_6half_tEfNS_4arch4Sm80ELb0ELb0ELb1ELb1ELb0ELb0ELb1ELb1EEENS1_21CollectiveEpilogueFwdINS6_IJS8_SA_S9_EEENS6_IJNS7_ILi1EEESI_SI_EEESC_SE_Li256ELb1ELb1ELb1ELb0EEENS1_36VarlenDynamicPersistentTileSchedulerILi128ELi64ELi256ELi256ELb1ELb1ELb0ELb0ELb1ELb1EEEEEEEEEvNT_6ParamsE:
        .type           _ZN7cutlass13device_kernelIN5flash19enable_sm80_to_sm89INS1_16FlashAttnFwdSm80INS1_25CollectiveMainloopFwdSm80ILi8ELi1ELb0EN4cute5tupleIJNS5_1CILi128EEENS7_ILi64EEENS7_ILi192EEEEEELi192ENS_6half_tEfNS_4arch4Sm80ELb0ELb0ELb1ELb1ELb0ELb0ELb1ELb1EEENS1_21CollectiveEpilogueFwdINS6_IJS8_SA_S9_EEENS6_IJNS7_ILi1EEESI_SI_EEESC_SE_Li256ELb1ELb1ELb1ELb0EEENS1_36VarlenDynamicPersistentTileSchedulerILi128ELi64ELi256ELi256ELb1ELb1ELb0ELb0ELb1ELb1EEEEEEEEEvNT_6ParamsE,@function
        .size           _ZN7cutlass13device_kernelIN5flash19enable_sm80_to_sm89INS1_16FlashAttnFwdSm80INS1_25CollectiveMainloopFwdSm80ILi8ELi1ELb0EN4cute5tupleIJNS5_1CILi128EEENS7_ILi64EEENS7_ILi192EEEEEELi192ENS_6half_tEfNS_4arch4Sm80ELb0ELb0ELb1ELb1ELb0ELb0ELb1ELb1EEENS1_21CollectiveEpilogueFwdINS6_IJS8_SA_S9_EEENS6_IJNS7_ILi1EEESI_SI_EEESC_SE_Li256ELb1ELb1ELb1ELb0EEENS1_36VarlenDynamicPersistentTileSchedulerILi128ELi64ELi256ELi256ELb1ELb1ELb0ELb0ELb1ELb1EEEEEEEEEvNT_6ParamsE,(.L_x_37 - _ZN7cutlass13device_kernelIN5flash19enable_sm80_to_sm89INS1_16FlashAttnFwdSm80INS1_25CollectiveMainloopFwdSm80ILi8ELi1ELb0EN4cute5tupleIJNS5_1CILi128EEENS7_ILi64EEENS7_ILi192EEEEEELi192ENS_6half_tEfNS_4arch4Sm80ELb0ELb0ELb1ELb1ELb0ELb0ELb1ELb1EEENS1_21CollectiveEpilogueFwdINS6_IJS8_SA_S9_EEENS6_IJNS7_ILi1EEESI_SI_EEESC_SE_Li256ELb1ELb1ELb1ELb0EEENS1_36VarlenDynamicPersistentTileSchedulerILi128ELi64ELi256ELi256ELb1ELb1ELb0ELb0ELb1ELb1EEEEEEEEEvNT_6ParamsE)
        .other          _ZN7cutlass13device_kernelIN5flash19enable_sm80_to_sm89INS1_16FlashAttnFwdSm80INS1_25CollectiveMainloopFwdSm80ILi8ELi1ELb0EN4cute5tupleIJNS5_1CILi128EEENS7_ILi64EEENS7_ILi192EEEEEELi192ENS_6half_tEfNS_4arch4Sm80ELb0ELb0ELb1ELb1ELb0ELb0ELb1ELb1EEENS1_21CollectiveEpilogueFwdINS6_IJS8_SA_S9_EEENS6_IJNS7_ILi1EEESI_SI_EEESC_SE_Li256ELb1ELb1ELb1ELb0EEENS1_36VarlenDynamicPersistentTileSchedulerILi128ELi64ELi256ELi256ELb1ELb1ELb0ELb0ELb1ELb1EEEEEEEEEvNT_6ParamsE,@"STO_CUDA_ENTRY STV_DEFAULT"
_ZN7cutlass13device_kernelIN5flash19enable_sm80_to_sm89INS1_16FlashAttnFwdSm80INS1_25CollectiveMainloopFwdSm80ILi8ELi1ELb0EN4cute5tupleIJNS5_1CILi128EEENS7_ILi64EEENS7_ILi192EEEEEELi192ENS_6half_tEfNS_4arch4Sm80ELb0ELb0ELb1ELb1ELb0ELb0ELb1ELb1EEENS1_21CollectiveEpilogueFwdINS6_IJS8_SA_S9_EEENS6_IJNS7_ILi1EEESI_SI_EEESC_SE_Li256ELb1ELb1ELb1ELb0EEENS1_36VarlenDynamicPersistentTileSchedulerILi128ELi64ELi256ELi256ELb1ELb1ELb0ELb0ELb1ELb1EEEEEEEEEvNT_6ParamsE:
[----:B------:R-:W-:Y:S01]  /*0000*/  LDC R1, c[0x0][0x37c] ;  /* 0x0000df00ff017b82 */ /* 0x000fe20000000800 */
[----:B------:R-:W-:Y:S05]  /*0010*/  EXIT ;  /* 0x000000000000794d */ /* 0x000fea0003800000 */
.L_x_1:
        /* <DEDUP_REMOVED lines=14> */
.L_x_37:


//--------------------- .text._ZN7cutlass13device_kernelIN5flash19enable_sm80_to_sm89INS1_16FlashAttnFwdSm80INS1_25CollectiveMainloopFwdSm80ILi8ELi1ELb0EN4cute5tupleIJNS5_1CILi128EEENS7_ILi64EEENS7_ILi192EEEEEELi192ENS_6half_tEfNS_4arch4Sm80ELb0ELb0ELb1ELb1ELb0ELb1ELb1ELb1EEENS1_21CollectiveEpilogueFwdINS6_IJS8_SA_S9_EEENS6_IJNS7_ILi1EEESI_SI_EEESC_SE_Li256ELb1ELb1ELb1ELb0EEENS1_36VarlenDynamicPersistentTileSchedulerILi128ELi64ELi256ELi256ELb1ELb1ELb0ELb0ELb1ELb1EEEEEEEEEvNT_6ParamsE --------------------------
	.section	.text._ZN7cutlass13device_kernelIN5flash19enable_sm80_to_sm89INS1_16FlashAttnFwdSm80INS1_25CollectiveMainloopFwdSm80ILi8ELi1ELb0EN4cute5tupleIJNS5_1CILi128EEENS7_ILi64EEENS7_ILi192EEEEEELi192ENS_6half_tEfNS_4arch4Sm80ELb0ELb0ELb1ELb1ELb0ELb1ELb1ELb1EEENS1_21CollectiveEpilogueFwdINS6_IJS8_SA_S9_EEENS6_IJNS7_ILi1EEESI_SI_EEESC_SE_Li256ELb1ELb1ELb1ELb0EEENS1_36VarlenDynamicPersistentTileSchedulerILi128ELi64ELi256ELi256ELb1ELb1ELb0ELb0ELb1ELb1EEEEEEEEEvNT_6ParamsE,"ax",@progbits
	.align	128
.text._ZN7cutlass13device_kernelIN5flash19enable_sm80_to_sm89INS1_16FlashAttnFwdSm80INS1_25CollectiveMainloopFwdSm80ILi8ELi1ELb0EN4cute5tupleIJNS5_1CILi128EEENS7_ILi64EEENS7_ILi192EEEEEELi192ENS_6half_tEfNS_4arch4Sm80ELb0ELb0ELb1ELb1ELb0ELb1ELb1ELb1EEENS1_21CollectiveEpilogueFwdINS6_IJS8_SA_S9_EEENS6_IJNS7_ILi1EEESI_SI_EEESC_SE_Li256ELb1ELb1ELb1ELb0EEENS1_36VarlenDynamicPersistentTileSchedulerILi128ELi64ELi256ELi256ELb1ELb1ELb0ELb0ELb1ELb1EEEEEEEEEvNT_6ParamsE:
        .type           _ZN7cutlass13device_kernelIN5flash19enable_sm80_to_sm89INS1_16FlashAttnFwdSm80INS1_25CollectiveMainloopFwdSm80ILi8ELi1ELb0EN4cute5tupleIJNS5_1CILi128EEENS7_ILi64EEENS7_ILi192EEEEEELi192ENS_6half_tEfNS_4arch4Sm80ELb0ELb0ELb1ELb1ELb0ELb1ELb1ELb1EEENS1_21CollectiveEpilogueFwdINS6_IJS8_SA_S9_EEENS6_IJNS7_ILi1EEESI_SI_EEESC_SE_Li256ELb1ELb1ELb1ELb0EEENS1_36VarlenDynamicPersistentTileSchedulerILi128ELi64ELi256ELi256ELb1ELb1ELb0ELb0ELb1ELb1EEEEEEEEEvNT_6ParamsE,@function
        .size           _ZN7cutlass13device_kernelIN5flash19enable_sm80_to_sm89INS1_16FlashAttnFwdSm80INS1_25CollectiveMainloopFwdSm80ILi8ELi1ELb0EN4cute5tupleIJNS5_1CILi128EEENS7_ILi64EEENS7_ILi192EEEEEELi192ENS_6half_tEfNS_4arch4Sm80ELb0ELb0ELb1ELb1ELb0ELb1ELb1ELb1EEENS1_21CollectiveEpilogueFwdINS6_IJS8_SA_S9_EEENS6_IJNS7_ILi1EEESI_SI_EEESC_SE_Li256ELb1ELb1ELb1ELb0EEENS1_36VarlenDynamicPersistentTileSchedulerILi128ELi64ELi256ELi256ELb1ELb1ELb0ELb0ELb1ELb1EEEEEEEEEvNT_6ParamsE,(.L_x_38 - _ZN7cutlass13device_kernelIN5flash19enable_sm80_to_sm89INS1_16FlashAttnFwdSm80INS1_25CollectiveMainloopFwdSm80ILi8ELi1ELb0EN4cute5tupleIJNS5_1CILi128EEENS7_ILi64EEENS7_ILi192EEEEEELi192ENS_6half_tEfNS_4arch4Sm80ELb0ELb0ELb1ELb1ELb0ELb1ELb1ELb1EEENS1_21CollectiveEpilogueFwdINS6_IJS8_SA_S9_EEENS6_IJNS7_ILi1EEESI_SI_EEESC_SE_Li256ELb1ELb1ELb1ELb0EEENS1_36VarlenDynamicPersistentTileSchedulerILi128ELi64ELi256ELi256ELb1ELb1ELb0ELb0ELb1ELb1EEEEEEEEEvNT_6ParamsE)
        .other          _ZN7cutlass13device_kernelIN5flash19enable_sm80_to_sm89INS1_16FlashAttnFwdSm80INS1_25CollectiveMainloopFwdSm80ILi8ELi1ELb0EN4cute5tupleIJNS5_1CILi128EEENS7_ILi64EEENS7_ILi192EEEEEELi192ENS_6half_tEfNS_4arch4Sm80ELb0ELb0ELb1ELb1ELb0ELb1ELb1ELb1EEENS1_21CollectiveEpilogueFwdINS6_IJS8_SA_S9_EEENS6_IJNS7_ILi1EEESI_SI_EEESC_SE_Li256ELb1ELb1ELb1ELb0EEENS1_36VarlenDynamicPersistentTileSchedulerILi128ELi64ELi256ELi256ELb1ELb1ELb0ELb0ELb1ELb1EEEEEEEEEvNT_6ParamsE,@"STO_CUDA_ENTRY STV_DEFAULT"
_ZN7cutlass13device_kernelIN5flash19enable_sm80_to_sm89INS1_16FlashAttnFwdSm80INS1_25CollectiveMainloopFwdSm80ILi8ELi1ELb0EN4cute5tupleIJNS5_1CILi128EEENS7_ILi64EEENS7_ILi192EEEEEELi192ENS_6half_tEfNS_4arch4Sm80ELb0ELb0ELb1ELb1ELb0ELb1ELb1ELb1EEENS1_21CollectiveEpilogueFwdINS6_IJS8_SA_S9_EEENS6_IJNS7_ILi1EEESI_SI_EEESC_SE_Li256ELb1ELb1ELb1ELb0EEENS1_36VarlenDynamicPersistentTileSchedulerILi128ELi64ELi256ELi256ELb1ELb1ELb0ELb0ELb1ELb1EEEEEEEEEvNT_6ParamsE:
[----:B------:R-:W-:Y:S01]  /*0000*/  LDC R1, c[0x0][0x37c] ;  /* 0x0000df00ff017b82 */ /* 0x000fe20000000800 */
[----:B------:R-:W-:Y:S05]  /*0010*/  EXIT ;  /* 0x000000000000794d */ /* 0x000fea0003800000 */
.L_x_2:
        /* <DEDUP_REMOVED lines=14> */
.L_x_38:


//--------------------- .text._ZN7cutlass13device_kernelIN5flash19enable_sm80_to_sm89INS1_16FlashAttnFwdSm80INS1_25CollectiveMainloopFwdSm80ILi8ELi1ELb0EN4cute5tupleIJNS5_1CILi128EEENS7_ILi64EEENS7_ILi192EEEEEELi192ENS_6half_tEfNS_4arch4Sm80ELb0ELb1ELb1ELb0ELb0ELb0ELb1ELb1EEENS1_21CollectiveEpilogueFwdINS6_IJS8_SA_S9_EEENS6_IJNS7_ILi1EEESI_SI_EEESC_SE_Li256ELb0ELb1ELb1ELb0EEENS1_19SingleTileSchedulerILb0ELb1ELb1ELi128EEEEEEEEEvNT_6ParamsE --------------------------
	.section	.text._ZN7cutlass13device_kernelIN5flash19enable_sm80_to_sm89INS1_16FlashAttnFwdSm80INS1_25CollectiveMainloopFwdSm80ILi8ELi1ELb0EN4cute5tupleIJNS5_1CILi128EEENS7_ILi64EEENS7_ILi192EEEEEELi192ENS_6half_tEfNS_4arch4Sm80ELb0ELb1ELb1ELb0ELb0ELb0ELb1ELb1EEENS1_21CollectiveEpilogueFwdINS6_IJS8_SA_S9_EEENS6_IJNS7_ILi1EEESI_SI_EEESC_SE_Li256ELb0ELb1ELb1ELb0EEENS1_19SingleTileSchedulerILb0ELb1ELb1ELi128EEEEEEEEEvNT_6ParamsE,"ax",@progbits
	.align	128
.text._ZN7cutlass13device_kernelIN5flash19enable_sm80_to_sm89INS1_16FlashAttnFwdSm80INS1_25CollectiveMainloopFwdSm80ILi8ELi1ELb0EN4cute5tupleIJNS5_1CILi128EEENS7_ILi64EEENS7_ILi192EEEEEELi192ENS_6half_tEfNS_4arch4Sm80ELb0ELb1ELb1ELb0ELb0ELb0ELb1ELb1EEENS1_21CollectiveEpilogueFwdINS6_IJS8_SA_S9_EEENS6_IJNS7_ILi1EEESI_SI_EEESC_SE_Li256ELb0ELb1ELb1ELb0EEENS1_19SingleTileSchedulerILb0ELb1ELb1ELi128EEEEEEEEEvNT_6ParamsE:
        .type           _ZN7cutlass13device_kernelIN5flash19enable_sm80_to_sm89INS1_16FlashAttnFwdSm80INS1_25CollectiveMainloopFwdSm80ILi8ELi1ELb0EN4cute5tupleIJNS5_1CILi128EEENS7_ILi64EEENS7_ILi192EEEEEELi192ENS_6half_tEfNS_4arch4Sm80ELb0ELb1ELb1ELb0ELb0ELb0ELb1ELb1EEENS1_21CollectiveEpilogueFwdINS6_IJS8_SA_S9_EEENS6_IJNS7_ILi1EEESI_SI_EEESC_SE_Li256ELb0ELb1ELb1ELb0EEENS1_19SingleTileSchedulerILb0ELb1ELb1ELi128EEEEEEEEEvNT_6ParamsE,@function
        .size           _ZN7cutlass13device_kernelIN5flash19enable_sm80_to_sm89INS1_16FlashAttnFwdSm80INS1_25CollectiveMainloopFwdSm80ILi8ELi1ELb0EN4cute5tupleIJNS5_1CILi128EEENS7_ILi64EEENS7_ILi192EEEEEELi192ENS_6half_tEfNS_4arch4Sm80ELb0ELb1ELb1ELb0ELb0ELb0ELb1ELb1EEENS1_21CollectiveEpilogueFwdINS6_IJS8_SA_S9_EEENS6_IJNS7_ILi1EEESI_SI_EEESC_SE_Li256ELb0ELb1ELb1ELb0EEENS1_19SingleTileSchedulerILb0ELb1ELb1ELi128EEEEEEEEEvNT_6ParamsE,(.L_x_39 - _ZN7cutlass13device_kernelIN5flash19enable_sm80_to_sm89INS1_16FlashAttnFwdSm80INS1_25CollectiveMainloopFwdSm80ILi8ELi1ELb0EN4cute5tupleIJNS5_1CILi128EEENS7_ILi64EEENS7_ILi192EEEEEELi192ENS_6half_tEfNS_4arch4Sm80ELb0ELb1ELb1ELb0ELb0ELb0ELb1ELb1EEENS1_21CollectiveEpilogueFwdINS6_IJS8_SA_S9_EEENS6_IJNS7_ILi1EEESI_SI_EEESC_SE_Li256ELb0ELb1ELb1ELb0EEENS1_19SingleTileSchedulerILb0ELb1ELb1ELi128EEEEEEEEEvNT_6ParamsE)
        .other          _ZN7cutlass13device_kernelIN5flash19enable_sm80_to_sm89INS1_16FlashAttnFwdSm80INS1_25CollectiveMainloopFwdSm80ILi8ELi1ELb0EN4cute5tupleIJNS5_1CILi128EEENS7_ILi64EEENS7_ILi192EEEEEELi192ENS_6half_tEfNS_4arch4Sm80ELb0ELb1ELb1ELb0ELb0ELb0ELb1ELb1EEENS1_21CollectiveEpilogueFwdINS6_IJS8_SA_S9_EEENS6_IJNS7_ILi1EEESI_SI_EEESC_SE_Li256ELb0ELb1ELb1ELb0EEENS1_19SingleTileSchedulerILb0ELb1ELb1ELi128EEEEEEEEEvNT_6ParamsE,@"STO_CUDA_ENTRY STV_DEFAULT"
_ZN7cutlass13device_kernelIN5flash19enable_sm80_to_sm89INS1_16FlashAttnFwdSm80INS1_25CollectiveMainloopFwdSm80ILi8ELi1ELb0EN4cute5tupleIJNS5_1CILi128EEENS7_ILi64EEENS7_ILi192EEEEEELi192ENS_6half_tEfNS_4arch4Sm80ELb0ELb1ELb1ELb0ELb0ELb0ELb1ELb1EEENS1_21CollectiveEpilogueFwdINS6_IJS8_SA_S9_EEENS6_IJNS7_ILi1EEESI_SI_EEESC_SE_Li256ELb0ELb1ELb1ELb0EEENS1_19SingleTileSchedulerILb0ELb1ELb1ELi128EEEEEEEEEvNT_6ParamsE:
[----:B------:R-:W-:Y:S01]  /*0000*/  LDC R1, c[0x0][0x37c] ;  /* 0x0000df00ff017b82 */ /* 0x000fe20000000800 */
[----:B------:R-:W-:Y:S05]  /*0010*/  EXIT ;  /* 0x000000000000794d */ /* 0x000fea0003800000 */
.L_x_3:
        /* <DEDUP_REMOVED lines=14> */
.L_x_39:


//--------------------- .text._ZN7cutlass13device_kernelIN5flash19enable_sm80_to_sm89INS1_16FlashAttnFwdSm80INS1_25CollectiveMainloopFwdSm80ILi8ELi1ELb0EN4cute5tupleIJNS5_1CILi128EEENS7_ILi64EEENS7_ILi192EEEEEELi192ENS_6half_tEfNS_4arch4Sm80ELb0ELb1ELb1ELb1ELb0ELb0ELb1ELb1EEENS1_21CollectiveEpilogueFwdINS6_IJS8_SA_S9_EEENS6_IJNS7_ILi1EEESI_SI_EEESC_SE_Li256ELb1ELb1ELb1ELb0EEENS1_36VarlenDynamicPersistentTileSchedulerILi128ELi64ELi256ELi256ELb1ELb1ELb0ELb1ELb0ELb1EEEEEEEEEvNT_6ParamsE --------------------------
	.section	.text._ZN7cutlass13device_kernelIN5flash19enable_sm80_to_sm89INS1_16FlashAttnFwdSm80INS1_25CollectiveMainloopFwdSm80ILi8ELi1ELb0EN4cute5tupleIJNS5_1CILi128EEENS7_ILi64EEENS7_ILi192EEEEEELi192ENS_6half_tEfNS_4arch4Sm80ELb0ELb1ELb1ELb1ELb0ELb0ELb1ELb1EEENS1_21CollectiveEpilogueFwdINS6_IJS8_SA_S9_EEENS6_IJNS7_ILi1EEESI_SI_EEESC_SE_Li256ELb1ELb1ELb1ELb0EEENS1_36VarlenDynamicPersistentTileSchedulerILi128ELi64ELi256ELi256ELb1ELb1ELb0ELb1ELb0ELb1EEEEEEEEEvNT_6ParamsE,"ax",@progbits
	.align	128
.text._ZN7cutlass13device_kernelIN5flash19enable_sm80_to_sm89INS1_16FlashAttnFwdSm80INS1_25CollectiveMainloopFwdSm80ILi8ELi1ELb0EN4cute5tupleIJNS5_1CILi128EEENS7_ILi64EEENS7_ILi192EEEEEELi192ENS_6half_tEfNS_4arch4Sm80ELb0ELb1ELb1ELb1ELb0ELb0ELb1ELb1EEENS1_21CollectiveEpilogueFwdINS6_IJS8_SA_S9_EEENS6_IJNS7_ILi1EEESI_SI_EEESC_SE_Li256ELb1ELb1ELb1ELb0EEENS1_36VarlenDynamicPersistentTileSchedulerILi128ELi64ELi256ELi256ELb1ELb1ELb0ELb1ELb0ELb1EEEEEEEEEvNT_6ParamsE:
        .type           _ZN7cutlass13device_kernelIN5flash19enable_sm80_to_sm89INS1_16FlashAttnFwdSm80INS1_25CollectiveMainloopFwdSm80ILi8ELi1ELb0EN4cute5tupleIJNS5_1CILi128EEENS7_ILi64EEENS7_ILi192EEEEEELi192ENS_6half_tEfNS_4arch4Sm80ELb0ELb1ELb1ELb1ELb0ELb0ELb1ELb1EEENS1_21CollectiveEpilogueFwdINS6_IJS8_SA_S9_EEENS6_IJNS7_ILi1EEESI_SI_EEESC_SE_Li256ELb1ELb1ELb1ELb0EEENS1_36VarlenDynamicPersistentTileSchedulerILi128ELi64ELi256ELi256ELb1ELb1ELb0ELb1ELb0ELb1EEEEEEEEEvNT_6ParamsE,@function
        .size           _ZN7cutlass13device_kernelIN5flash19enable_sm80_to_sm89INS1_16FlashAttnFwdSm80INS1_25CollectiveMainloopFwdSm80ILi8ELi1ELb0EN4cute5tupleIJNS5_1CILi128EEENS7_ILi64EEENS7_ILi192EEEEEELi192ENS_6half_tEfNS_4arch4Sm80ELb0ELb1ELb1ELb1ELb0ELb0ELb1ELb1EEENS1_21CollectiveEpilogueFwdINS6_IJS8_SA_S9_EEENS6_IJNS7_ILi1EEESI_SI_EEESC_SE_Li256ELb1ELb1ELb1ELb0EEENS1_36VarlenDynamicPersistentTileSchedulerILi128ELi64ELi256ELi256ELb1ELb1ELb0ELb1ELb0ELb1EEEEEEEEEvNT_6ParamsE,(.L_x_40 - _ZN7cutlass13device_kernelIN5flash19enable_sm80_to_sm89INS1_16FlashAttnFwdSm80INS1_25CollectiveMainloopFwdSm80ILi8ELi1ELb0EN4cute5tupleIJNS5_1CILi128EEENS7_ILi64EEENS7_ILi192EEEEEELi192ENS_6half_tEfNS_4arch4Sm80ELb0ELb1ELb1ELb1ELb0ELb0ELb1ELb1EEENS1_21CollectiveEpilogueFwdINS6_IJS8_SA_S9_EEENS6_IJNS7_ILi1EEESI_SI_EEESC_SE_Li256ELb1ELb1ELb1ELb0EEENS1_36VarlenDynamicPersistentTileSchedulerILi128ELi64ELi256ELi256ELb1ELb1ELb0ELb1ELb0ELb1EEEEEEEEEvNT_6ParamsE)
        .other          _ZN7cutlass13device_kernelIN5flash19enable_sm80_to_sm89INS1_16FlashAttnFwdSm80INS1_25CollectiveMainloopFwdSm80ILi8ELi1ELb0EN4cute5tupleIJNS5_1CILi128EEENS7_ILi64EEENS7_ILi192EEEEEELi192ENS_6half_tEfNS_4arch4Sm80ELb0ELb1ELb1ELb1ELb0ELb0ELb1ELb1EEENS1_21CollectiveEpilogueFwdINS6_IJS8_SA_S9_EEENS6_IJNS7_ILi1EEESI_SI_EEESC_SE_Li256ELb1ELb1ELb1ELb0EEENS1_36VarlenDynamicPersistentTileSchedulerILi128ELi64ELi256ELi256ELb1ELb1ELb0ELb1ELb0ELb1EEEEEEEEEvNT_6ParamsE,@"STO_CUDA_ENTRY STV_DEFAULT"
_ZN7cutlass13device_kernelIN5flash19enable_sm80_to_sm89INS1_16FlashAttnFwdSm80INS1_25CollectiveMainloopFwdSm80ILi8ELi1ELb0EN4cute5tupleIJNS5_1CILi128EEENS7_ILi64EEENS7_ILi192EEEEEELi192ENS_6half_tEfNS_4arch4Sm80ELb0ELb1ELb1ELb1ELb0ELb0ELb1ELb1EEENS1_21CollectiveEpilogueFwdINS6_IJS8_SA_S9_EEENS6_IJNS7_ILi1EEESI_SI_EEESC_SE_Li256ELb1ELb1ELb1ELb0EEENS1_36VarlenDynamicPersistentTileSchedulerILi128ELi64ELi256ELi256ELb1ELb1ELb0ELb1ELb0ELb1EEEEEEEEEvNT_6ParamsE:
[----:B------:R-:W-:Y:S01]  /*0000*/  LDC R1, c[0x0][0x37c] ;  /* 0x0000df00ff017b82 */ /* 0x000fe20000000800 */
[----:B------:R-:W-:Y:S05]  /*0010*/  EXIT ;  /* 0x000000000000794d */ /* 0x000fea0003800000 */
.L_x_4:
        /* <DEDUP_REMOVED lines=14> */
.L_x_40:


//--------------------- .text._ZN7cutlass13device_kernelIN5flash19enable_sm80_to_sm89INS1_16FlashAttnFwdSm80INS1_25CollectiveMainloopFwdSm80ILi8ELi1ELb0EN4cute5tupleIJNS5_1CILi128EEENS7_ILi64EEENS7_ILi192EEEEEELi192ENS_6half_tEfNS_4arch4Sm80ELb0ELb1ELb1ELb1ELb0ELb1ELb1ELb1EEENS1_21CollectiveEpilogueFwdINS6_IJS8_SA_S9_EEENS6_IJNS7_ILi1EEESI_SI_EEESC_SE_Li256ELb1ELb1ELb1ELb0EEENS1_36VarlenDynamicPersistentTileSchedulerILi128ELi64ELi256ELi256ELb1ELb1ELb0ELb1ELb0ELb1EEEEEEEEEvNT_6ParamsE --------------------------
	.section	.text._ZN7cutlass13device_kernelIN5flash19enable_sm80_to_sm89INS1_16FlashAttnFwdSm80INS1_25CollectiveMainloopFwdSm80ILi8ELi1ELb0EN4cute5tupleIJNS5_1CILi128EEENS7_ILi64EEENS7_ILi192EEEEEELi192ENS_6half_tEfNS_4arch4Sm80ELb0ELb1ELb1ELb1ELb0ELb1ELb1ELb1EEENS1_21CollectiveEpilogueFwdINS6_IJS8_SA_S9_EEENS6_IJNS7_ILi1EEESI_SI_EEESC_SE_Li256ELb1ELb1ELb1ELb0EEENS1_36VarlenDynamicPersistentTileSchedulerILi128ELi64ELi256ELi256ELb1ELb1ELb0ELb1ELb0ELb1EEEEEEEEEvNT_6ParamsE,"ax",@progbits
	.align	128
.text._ZN7cutlass13device_kernelIN5flash19enable_sm80_to_sm89INS1_16FlashAttnFwdSm80INS1_25CollectiveMainloopFwdSm80ILi8ELi1ELb0EN4cute5tupleIJNS5_1CILi128EEENS7_ILi64EEENS7_ILi192EEEEEELi192ENS_6half_tEfNS_4arch4Sm80ELb0ELb1ELb1ELb1ELb0ELb1ELb1ELb1EEENS1_21CollectiveEpilogueFwdINS6_IJS8_SA_S9_EEENS6_IJNS7_ILi1EEESI_SI_EEESC_SE_Li256ELb1ELb1ELb1ELb0EEENS1_36VarlenDynamicPersistentTileSchedulerILi128ELi64ELi256ELi256ELb1ELb1ELb0ELb1ELb0ELb1EEEEEEEEEvNT_6ParamsE:
        .type           _ZN7cutlass13device_kernelIN5flash19enable_sm80_to_sm89INS1_16FlashAttnFwdSm80INS1_25CollectiveMainloopFwdSm80ILi8ELi1ELb0EN4cute5tupleIJNS5_1CILi128EEENS7_ILi64EEENS7_ILi192EEEEEELi192ENS_6half_tEfNS_4arch4Sm80ELb0ELb1ELb1ELb1ELb0ELb1ELb1ELb1EEENS1_21CollectiveEpilogueFwdINS6_IJS8_SA_S9_EEENS6_IJNS7_ILi1EEESI_SI_EEESC_SE_Li256ELb1ELb1ELb1ELb0EEENS1_36VarlenDynamicPersistentTileSchedulerILi128ELi64ELi256ELi256ELb1ELb1ELb0ELb1ELb0ELb1EEEEEEEEEvNT_6ParamsE,@function
        .size           _ZN7cutlass13device_kernelIN5flash19enable_sm80_to_sm89INS1_16FlashAttnFwdSm80INS1_25CollectiveMainloopFwdSm80ILi8ELi1ELb0EN4cute5tupleIJNS5_1CILi128EEENS7_ILi64EEENS7_ILi192EEEEEELi192ENS_6half_tEfNS_4arch4Sm80ELb0ELb1ELb1ELb1ELb0ELb1ELb1ELb1EEENS1_21CollectiveEpilogueFwdINS6_IJS8_SA_S9_EEENS6_IJNS7_ILi1EEESI_SI_EEESC_SE_Li256ELb1ELb1ELb1ELb0EEENS1_36VarlenDynamicPersistentTileSchedulerILi128ELi64ELi256ELi256ELb1ELb1ELb0ELb1ELb0ELb1EEEEEEEEEvNT_6ParamsE,(.L_x_41 - _ZN7cutlass13device_kernelIN5flash19enable_sm80_to_sm89INS1_16FlashAttnFwdSm80INS1_25CollectiveMainloopFwdSm80ILi8ELi1ELb0EN4cute5tupleIJNS5_1CILi128EEENS7_ILi64EEENS7_ILi192EEEEEELi192ENS_6half_tEfNS_4arch4Sm80ELb0ELb1ELb1ELb1ELb0ELb1ELb1ELb1EEENS1_21CollectiveEpilogueFwdINS6_IJS8_SA_S9_EEENS6_IJNS7_ILi1EEESI_SI_EEESC_SE_Li256ELb1ELb1ELb1ELb0EEENS1_36VarlenDynamicPersistentTileSchedulerILi128ELi64ELi256ELi256ELb1ELb1ELb0ELb1ELb0ELb1EEEEEEEEEvNT_6ParamsE)
        .other          _ZN7cutlass13device_kernelIN5flash19enable_sm80_to_sm89INS1_16FlashAttnFwdSm80INS1_25CollectiveMainloopFwdSm80ILi8ELi1ELb0EN4cute5tupleIJNS5_1CILi128EEENS7_ILi64EEENS7_ILi192EEEEEELi192ENS_6half_tEfNS_4arch4Sm80ELb0ELb1ELb1ELb1ELb0ELb1ELb1ELb1EEENS1_21CollectiveEpilogueFwdINS6_IJS8_SA_S9_EEENS6_IJNS7_ILi1EEESI_SI_EEESC_SE_Li256ELb1ELb1ELb1ELb0EEENS1_36VarlenDynamicPersistentTileSchedulerILi128ELi64ELi256ELi256ELb1ELb1ELb0ELb1ELb0ELb1EEEEEEEEEvNT_6ParamsE,@"STO_CUDA_ENTRY STV_DEFAULT"
_ZN7cutlass13device_kernelIN5flash19enable_sm80_to_sm89INS1_16FlashAttnFwdSm80INS1_25CollectiveMainloopFwdSm80ILi8ELi1ELb0EN4cute5tupleIJNS5_1CILi128EEENS7_ILi64EEENS7_ILi192EEEEEELi192ENS_6half_tEfNS_4arch4Sm80ELb0ELb1ELb1ELb1ELb0ELb1ELb1ELb1EEENS1_21CollectiveEpilogueFwdINS6_IJS8_SA_S9_EEENS6_IJNS7_ILi1EEESI_SI_EEESC_SE_Li256ELb1ELb1ELb1ELb0EEENS1_36VarlenDynamicPersistentTileSchedulerILi128ELi64ELi256ELi256ELb1ELb1ELb0ELb1ELb0ELb1EEEEEEEEEvNT_6ParamsE:
[----:B------:R-:W-:Y:S01]  /*0000*/  LDC R1, c[0x0][0x37c] ;  /* 0x0000df00ff017b82 */ /* 0x000fe20000000800 */
[----:B------:R-:W-:Y:S05]  /*0010*/  EXIT ;  /* 0x000000000000794d */ /* 0x000fea0003800000 */
.L_x_5:
        /* <DEDUP_REMOVED lines=14> */
.L_x_41:


//--------------------- .text._ZN7cutlass13device_kernelIN5flash19enable_sm80_to_sm89INS1_16FlashAttnFwdSm80INS1_25CollectiveMainloopFwdSm80ILi8ELi1ELb1EN4cute5tupleIJNS5_1CILi128EEENS7_ILi96EEENS7_ILi192EEEEEELi192ENS_6half_tEfNS_4arch4Sm80ELb1ELb0ELb1ELb0ELb0ELb0ELb1ELb1EEENS1_21CollectiveEpilogueFwdINS6_IJS8_SA_S9_EEENS6_IJNS7_ILi1EEESI_SI_EEESC_SE_Li256ELb0ELb1ELb1ELb0EEENS1_30DynamicPersistentTileSchedulerILi256ELi256ELb1ELb1ELb0EEEEEEEEEvNT_6ParamsE --------------------------
	.section	.text._ZN7cutlass13device_kernelIN5flash19enable_sm80_to_sm89INS1_16FlashAttnFwdSm80INS1_25CollectiveMainloopFwdSm80ILi8ELi1ELb1EN4cute5tupleIJNS5_1CILi128EEENS7_ILi96EEENS7_ILi192EEEEEELi192ENS_6half_tEfNS_4arch4Sm80ELb1ELb0ELb1ELb0ELb0ELb0ELb1ELb1EEENS1_21CollectiveEpilogueFwdINS6_IJS8_SA_S9_EEENS6_IJNS7_ILi1EEESI_SI_EEESC_SE_Li256ELb0ELb1ELb1ELb0EEENS1_30DynamicPersistentTileSchedulerILi256ELi256ELb1ELb1ELb0EEEEEEEEEvNT_6ParamsE,"ax",@progbits
	.align	128
.text._ZN7cutlass13device_kernelIN5flash19enable_sm80_to_sm89INS1_16FlashAttnFwdSm80INS1_25CollectiveMainloopFwdSm80ILi8ELi1ELb1EN4cute5tupleIJNS5_1CILi128EEENS7_ILi96EEENS7_ILi192EEEEEELi192ENS_6half_tEfNS_4arch4Sm80ELb1ELb0ELb1ELb0ELb0ELb0ELb1ELb1EEENS1_21CollectiveEpilogueFwdINS6_IJS8_SA_S9_EEENS6_IJNS7_ILi1EEESI_SI_EEESC_SE_Li256ELb0ELb1ELb1ELb0EEENS1_30DynamicPersistentTileSchedulerILi256ELi256ELb1ELb1ELb0EEEEEEEEEvNT_6ParamsE:
        .type           _ZN7cutlass13device_kernelIN5flash19enable_sm80_to_sm89INS1_16FlashAttnFwdSm80INS1_25CollectiveMainloopFwdSm80ILi8ELi1ELb1EN4cute5tupleIJNS5_1CILi128EEENS7_ILi96EEENS7_ILi192EEEEEELi192ENS_6half_tEfNS_4arch4Sm80ELb1ELb0ELb1ELb0ELb0ELb0ELb1ELb1EEENS1_21CollectiveEpilogueFwdINS6_IJS8_SA_S9_EEENS6_IJNS7_ILi1EEESI_SI_EEESC_SE_Li256ELb0ELb1ELb1ELb0EEENS1_30DynamicPersistentTileSchedulerILi256ELi256ELb1ELb1ELb0EEEEEEEEEvNT_6ParamsE,@function
        .size           _ZN7cutlass13device_kernelIN5flash19enable_sm80_to_sm89INS1_16FlashAttnFwdSm80INS1_25CollectiveMainloopFwdSm80ILi8ELi1ELb1EN4cute5tupleIJNS5_1CILi128EEENS7_ILi96EEENS7_ILi192EEEEEELi192ENS_6half_tEfNS_4arch4Sm80ELb1ELb0ELb1ELb0ELb0ELb0ELb1ELb1EEENS1_21CollectiveEpilogueFwdINS6_IJS8_SA_S9_EEENS6_IJNS7_ILi1EEESI_SI_EEESC_SE_Li256ELb0ELb1ELb1ELb0EEENS1_30DynamicPersistentTileSchedulerILi256ELi256ELb1ELb1ELb0EEEEEEEEEvNT_6ParamsE,(.L_x_42 - _ZN7cutlass13device_kernelIN5flash19enable_sm80_to_sm89INS1_16FlashAttnFwdSm80INS1_25CollectiveMainloopFwdSm80ILi8ELi1ELb1EN4cute5tupleIJNS5_1CILi128EEENS7_ILi96EEENS7_ILi192EEEEEELi192ENS_6half_tEfNS_4arch4Sm80ELb1ELb0ELb1ELb0ELb0ELb0ELb1ELb1EEENS1_21CollectiveEpilogueFwdINS6_IJS8_SA_S9_EEENS6_IJNS7_ILi1EEESI_SI_EEESC_SE_Li256ELb0ELb1ELb1ELb0EEENS1_30DynamicPersistentTileSchedulerILi256ELi256ELb1ELb1ELb0EEEEEEEEEvNT_6ParamsE)
        .other          _ZN7cutlass13device_kernelIN5flash19enable_sm80_to_sm89INS1_16FlashAttnFwdSm80INS1_25CollectiveMainloopFwdSm80ILi8ELi1ELb1EN4cute5tupleIJNS5_1CILi128EEENS7_ILi96EEENS7_ILi192EEEEEELi192ENS_6half_tEfNS_4arch4Sm80ELb1ELb0ELb1ELb0ELb0ELb0ELb1ELb1EEENS1_21CollectiveEpilogueFwdINS6_IJS8_SA_S9_EEENS6_IJNS7_ILi1EEESI_SI_EEESC_SE_Li256ELb0ELb1ELb1ELb0EEENS1_30DynamicPersistentTileSchedulerILi256ELi256ELb1ELb1ELb0EEEEEEEEEvNT_6ParamsE,@"STO_CUDA_ENTRY STV_DEFAULT"
_ZN7cutlass13device_kernelIN5flash19enable_sm80_to_sm89INS1_16FlashAttnFwdSm80INS1_25CollectiveMainloopFwdSm80ILi8ELi1ELb1EN4cute5tupleIJNS5_1CILi128EEENS7_ILi96EEENS7_ILi192EEEEEELi192ENS_6half_tEfNS_4arch4Sm80ELb1ELb0ELb1ELb0ELb0ELb0ELb1ELb1EEENS1_21CollectiveEpilogueFwdINS6_IJS8_SA_S9_EEENS6_IJNS7_ILi1EEESI_SI_EEESC_SE_Li256ELb0ELb1ELb1ELb0EEENS1_30DynamicPersistentTileSchedulerILi256ELi256ELb1ELb1ELb0EEEEEEEEEvNT_6ParamsE:
[----:B------:R-:W-:Y:S01]  /*0000*/  LDC R1, c[0x0][0x37c] ;  /* 0x0000df00ff017b82 */ /* 0x000fe20000000800 */
[----:B------:R-:W-:Y:S05]  /*0010*/  EXIT ;  /* 0x000000000000794d */ /* 0x000fea0003800000 */
.L_x_6:
        /* <DEDUP_REMOVED lines=14> */
.L_x_42:


//--------------------- .text._ZN7cutlass13device_kernelIN5flash19enable_sm80_to_sm89INS1_16FlashAttnFwdSm80INS1_25CollectiveMainloopFwdSm80ILi8ELi1ELb0EN4cute5tupleIJNS5_1CILi128EEENS7_ILi64EEENS7_ILi192EEEEEELi192ENS_6half_tEfNS_4arch4Sm80ELb1ELb0ELb1ELb1ELb0ELb0ELb1ELb1EEENS1_21CollectiveEpilogueFwdINS6_IJS8_SA_S9_EEENS6_IJNS7_ILi1EEESI_SI_EEESC_SE_Li256ELb1ELb1ELb1ELb0EEENS1_36VarlenDynamicPersistentTileSchedulerILi128ELi64ELi256ELi256ELb1ELb1ELb0ELb1ELb1ELb1EEEEEEEEEvNT_6ParamsE --------------------------
	.section	.text._ZN7cutlass13device_kernelIN5flash19enable_sm80_to_sm89INS1_16FlashAttnFwdSm80INS1_25CollectiveMainloopFwdSm80ILi8ELi1ELb0EN4cute5tupleIJNS5_1CILi128EEENS7_ILi64EEENS7_ILi192EEEEEELi192ENS_6half_tEfNS_4arch4Sm80ELb1ELb0ELb1ELb1ELb0ELb0ELb1ELb1EEENS1_21CollectiveEpilogueFwdINS6_IJS8_SA_S9_EEENS6_IJNS7_ILi1EEESI_SI_EEESC_SE_Li256ELb1ELb1ELb1ELb0EEENS1_36VarlenDynamicPersistentTileSchedulerILi128ELi64ELi256ELi256ELb1ELb1ELb0ELb1ELb1ELb1EEEEEEEEEvNT_6ParamsE,"ax",@progbits
	.align	128
.text._ZN7cutlass13device_kernelIN5flash19enable_sm80_to_sm89INS1_16FlashAttnFwdSm80INS1_25CollectiveMainloopFwdSm80ILi8ELi1ELb0EN4cute5tupleIJNS5_1CILi128EEENS7_ILi64EEENS7_ILi192EEEEEELi192ENS_6half_tEfNS_4arch4Sm80ELb1ELb0ELb1ELb1ELb0ELb0ELb1ELb1EEENS1_21CollectiveEpilogueFwdINS6_IJS8_SA_S9_EEENS6_IJNS7_ILi1EEESI_SI_EEESC_SE_Li256ELb1ELb1ELb1ELb0EEENS1_36VarlenDynamicPersistentTileSchedulerILi128ELi64ELi256ELi256ELb1ELb1ELb0ELb1ELb1ELb1EEEEEEEEEvNT_6ParamsE:
        .type           _ZN7cutlass13device_kernelIN5flash19enable_sm80_to_sm89INS1_16FlashAttnFwdSm80INS1_25CollectiveMainloopFwdSm80ILi8ELi1ELb0EN4cute5tupleIJNS5_1CILi128EEENS7_ILi64EEENS7_ILi192EEEEEELi192ENS_6half_tEfNS_4arch4Sm80ELb1ELb0ELb1ELb1ELb0ELb0ELb1ELb1EEENS1_21CollectiveEpilogueFwdINS6_IJS8_SA_S9_EEENS6_IJNS7_ILi1EEESI_SI_EEESC_SE_Li256ELb1ELb1ELb1ELb0EEENS1_36VarlenDynamicPersistentTileSchedulerILi128ELi64ELi256ELi256ELb1ELb1ELb0ELb1ELb1ELb1EEEEEEEEEvNT_6ParamsE,@function
        .size           _ZN7cutlass13device_kernelIN5flash19enable_sm80_to_sm89INS1_16FlashAttnFwdSm80INS1_25CollectiveMainloopFwdSm80ILi8ELi1ELb0EN4cute5tupleIJNS5_1CILi128EEENS7_ILi64EEENS7_ILi192EEEEEELi192ENS_6half_tEfNS_4arch4Sm80ELb1ELb0ELb1ELb1ELb0ELb0ELb1ELb1EEENS1_21CollectiveEpilogueFwdINS6_IJS8_SA_S9_EEENS6_IJNS7_ILi1EEESI_SI_EEESC_SE_Li256ELb1ELb1ELb1ELb0EEENS1_36VarlenDynamicPersistentTileSchedulerILi128ELi64ELi256ELi256ELb1ELb1ELb0ELb1ELb1ELb1EEEEEEEEEvNT_6ParamsE,(.L_x_43 - _ZN7cutlass13device_kernelIN5flash19enable_sm80_to_sm89INS1_16FlashAttnFwdSm80INS1_25CollectiveMainloopFwdSm80ILi8ELi1ELb0EN4cute5tupleIJNS5_1CILi128EEENS7_ILi64EEENS7_ILi192EEEEEELi192ENS_6half_tEfNS_4arch4Sm80ELb1ELb0ELb1ELb1ELb0ELb0ELb1ELb1EEENS1_21CollectiveEpilogueFwdINS6_IJS8_SA_S9_EEENS6_IJNS7_ILi1EEESI_SI_EEESC_SE_Li256ELb1ELb1ELb1ELb0EEENS1_36VarlenDynamicPersistentTileSchedulerILi128ELi64ELi256ELi256ELb1ELb1ELb0ELb1ELb1ELb1EEEEEEEEEvNT_6ParamsE)
        .other          _ZN7cutlass13device_kernelIN5flash19enable_sm80_to_sm89INS1_16FlashAttnFwdSm80INS1_25CollectiveMainloopFwdSm80ILi8ELi1ELb0EN4cute5tupleIJNS5_1CILi128EEENS7_ILi64EEENS7_ILi192EEEEEELi192ENS_6half_tEfNS_4arch4Sm80ELb1ELb0ELb1ELb1ELb0ELb0ELb1ELb1EEENS1_21CollectiveEpilogueFwdINS6_IJS8_SA_S9_EEENS6_IJNS7_ILi1EEESI_SI_EEESC_SE_Li256ELb1ELb1ELb1ELb0EEENS1_36VarlenDynamicPersistentTileSchedulerILi128ELi64ELi256ELi256ELb1ELb1ELb0ELb1ELb1ELb1EEEEEEEEEvNT_6ParamsE,@"STO_CUDA_ENTRY STV_DEFAULT"
_ZN7cutlass13device_kernelIN5flash19enable_sm80_to_sm89INS1_16FlashAttnFwdSm80INS1_25CollectiveMainloopFwdSm80ILi8ELi1ELb0EN4cute5tupleIJNS5_1CILi128EEENS7_ILi64EEENS7_ILi192EEEEEELi192ENS_6half_tEfNS_4arch4Sm80ELb1ELb0ELb1ELb1ELb0ELb0ELb1ELb1EEENS1_21CollectiveEpilogueFwdINS6_IJS8_SA_S9_EEENS6_IJNS7_ILi1EEESI_SI_EEESC_SE_Li256ELb1ELb1ELb1ELb0EEENS1_36VarlenDynamicPersistentTileSchedulerILi128ELi64ELi256ELi256ELb1ELb1ELb0ELb1ELb1ELb1EEEEEEEEEvNT_6ParamsE:
[----:B------:R-:W-:Y:S01]  /*0000*/  LDC R1, c[0x0][0x37c] ;  /* 0x0000df00ff017b82 */ /* 0x000fe20000000800 */
[----:B------:R-:W-:Y:S05]  /*0010*/  EXIT ;  /* 0x000000000000794d */ /* 0x000fea0003800000 */
.L_x_7:
        /* <DEDUP_REMOVED lines=14> */
.L_x_43:


//--------------------- .text._ZN7cutlass13device_kernelIN5flash19enable_sm80_to_sm89INS1_16FlashAttnFwdSm80INS1_25CollectiveMainloopFwdSm80ILi8ELi1ELb0EN4cute5tupleIJNS5_1CILi128EEENS7_ILi64EEENS7_ILi192EEEEEELi192ENS_6half_tEfNS_4arch4Sm80ELb1ELb0ELb1ELb1ELb0ELb1ELb1ELb1EEENS1_21CollectiveEpilogueFwdINS6_IJS8_SA_S9_EEENS6_IJNS7_ILi1EEESI_SI_EEESC_SE_Li256ELb1ELb1ELb1ELb0EEENS1_36VarlenDynamicPersistentTileSchedulerILi128ELi64ELi256ELi256ELb1ELb1ELb0ELb1ELb1ELb1EEEEEEEEEvNT_6ParamsE --------------------------
	.section	.text._ZN7cutlass13device_kernelIN5flash19enable_sm80_to_sm89INS1_16FlashAttnFwdSm80INS1_25CollectiveMainloopFwdSm80ILi8ELi1ELb0EN4cute5tupleIJNS5_1CILi128EEENS7_ILi64EEENS7_ILi192EEEEEELi192ENS_6half_tEfNS_4arch4Sm80ELb1ELb0ELb1ELb1ELb0ELb1ELb1ELb1EEENS1_21CollectiveEpilogueFwdINS6_IJS8_SA_S9_EEENS6_IJNS7_ILi1EEESI_SI_EEESC_SE_Li256ELb1ELb1ELb1ELb0EEENS1_36VarlenDynamicPersistentTileSchedulerILi128ELi64ELi256ELi256ELb1ELb1ELb0ELb1ELb1ELb1EEEEEEEEEvNT_6ParamsE,"ax",@progbits
	.align	128
.text._ZN7cutlass13device_kernelIN5flash19enable_sm80_to_sm89INS1_16FlashAttnFwdSm80INS1_25CollectiveMainloopFwdSm80ILi8ELi1ELb0EN4cute5tupleIJNS5_1CILi128EEENS7_ILi64EEENS7_ILi192EEEEEELi192ENS_6half_tEfNS_4arch4Sm80ELb1ELb0ELb1ELb1ELb0ELb1ELb1ELb1EEENS1_21CollectiveEpilogueFwdINS6_IJS8_SA_S9_EEENS6_IJNS7_ILi1EEESI_SI_EEESC_SE_Li256ELb1ELb1ELb1ELb0EEENS1_36VarlenDynamicPersistentTileSchedulerILi128ELi64ELi256ELi256ELb1ELb1ELb0ELb1ELb1ELb1EEEEEEEEEvNT_6ParamsE:
        .type           _ZN7cutlass13device_kernelIN5flash19enable_sm80_to_sm89INS1_16FlashAttnFwdSm80INS1_25CollectiveMainloopFwdSm80ILi8ELi1ELb0EN4cute5tupleIJNS5_1CILi128EEENS7_ILi64EEENS7_ILi192EEEEEELi192ENS_6half_tEfNS_4arch4Sm80ELb1ELb0ELb1ELb1ELb0ELb1ELb1ELb1EEENS1_21CollectiveEpilogueFwdINS6_IJS8_SA_S9_EEENS6_IJNS7_ILi1EEESI_SI_EEESC_SE_Li256ELb1ELb1ELb1ELb0EEENS1_36VarlenDynamicPersistentTileSchedulerILi128ELi64ELi256ELi256ELb1ELb1ELb0ELb1ELb1ELb1EEEEEEEEEvNT_6ParamsE,@function
        .size           _ZN7cutlass13device_kernelIN5flash19enable_sm80_to_sm89INS1_16FlashAttnFwdSm80INS1_25CollectiveMainloopFwdSm80ILi8ELi1ELb0EN4cute5tupleIJNS5_1CILi128EEENS7_ILi64EEENS7_ILi192EEEEEELi192ENS_6half_tEfNS_4arch4Sm80ELb1ELb0ELb1ELb1ELb0ELb1ELb1ELb1EEENS1_21CollectiveEpilogueFwdINS6_IJS8_SA_S9_EEENS6_IJNS7_ILi1EEESI_SI_EEESC_SE_Li256ELb1ELb1ELb1ELb0EEENS1_36VarlenDynamicPersistentTileSchedulerILi128ELi64ELi256ELi256ELb1ELb1ELb0ELb1ELb1ELb1EEEEEEEEEvNT_6ParamsE,(.L_x_44 - _ZN7cutlass13device_kernelIN5flash19enable_sm80_to_sm89INS1_16FlashAttnFwdSm80INS1_25CollectiveMainloopFwdSm80ILi8ELi1ELb0EN4cute5tupleIJNS5_1CILi128EEENS7_ILi64EEENS7_ILi192EEEEEELi192ENS_6half_tEfNS_4arch4Sm80ELb1ELb0ELb1ELb1ELb0ELb1ELb1ELb1EEENS1_21CollectiveEpilogueFwdINS6_IJS8_SA_S9_EEENS6_IJNS7_ILi1EEESI_SI_EEESC_SE_Li256ELb1ELb1ELb1ELb0EEENS1_36VarlenDynamicPersistentTileSchedulerILi128ELi64ELi256ELi256ELb1ELb1ELb0ELb1ELb1ELb1EEEEEEEEEvNT_6ParamsE)
        .other          _ZN7cutlass13device_kernelIN5flash19enable_sm80_to_sm89INS1_16FlashAttnFwdSm80INS1_25CollectiveMainloopFwdSm80ILi8ELi1ELb0EN4cute5tupleIJNS5_1CILi128EEENS7_ILi64EEENS7_ILi192EEEEEELi192ENS_6half_tEfNS_4arch4Sm80ELb1ELb0ELb1ELb1ELb0ELb1ELb1ELb1EEENS1_21CollectiveEpilogueFwdINS6_IJS8_SA_S9_EEENS6_IJNS7_ILi1EEESI_SI_EEESC_SE_Li256ELb1ELb1ELb1ELb0EEENS1_36VarlenDynamicPersistentTileSchedulerILi128ELi64ELi256ELi256ELb1ELb1ELb0ELb1ELb1ELb1EEEEEEEEEvNT_6ParamsE,@"STO_CUDA_ENTRY STV_DEFAULT"
_ZN7cutlass13device_kernelIN5flash19enable_sm80_to_sm89INS1_16FlashAttnFwdSm80INS1_25CollectiveMainloopFwdSm80ILi8ELi1ELb0EN4cute5tupleIJNS5_1CILi128EEENS7_ILi64EEENS7_ILi192EEEEEELi192ENS_6half_tEfNS_4arch4Sm80ELb1ELb0ELb1ELb1ELb0ELb1ELb1ELb1EEENS1_21CollectiveEpilogueFwdINS6_IJS8_SA_S9_EEENS6_IJNS7_ILi1EEESI_SI_EEESC_SE_Li256ELb1ELb1ELb1ELb0EEENS1_36VarlenDynamicPersistentTileSchedulerILi128ELi64ELi256ELi256ELb1ELb1ELb0ELb1ELb1ELb1EEEEEEEEEvNT_6ParamsE:
[----:B------:R-:W-:Y:S01]  /*0000*/  LDC R1, c[0x0][0x37c] ;  /* 0x0000df00ff017b82 */ /* 0x000fe20000000800 */
[----:B------:R-:W-:Y:S05]  /*0010*/  EXIT ;  /* 0x000000000000794d */ /* 0x000fea0003800000 */
.L_x_8:
        /* <DEDUP_REMOVED lines=14> */
.L_x_44:


//--------------------- .text._ZN7cutlass13device_kernelIN5flash19enable_sm80_to_sm89INS1_16FlashAttnFwdSm80INS1_25CollectiveMainloopFwdSm80ILi8ELi2ELb1EN4cute5tupleIJNS5_1CILi128EEENS7_ILi96EEENS7_ILi192EEEEEELi192ENS_6half_tEfNS_4arch4Sm80ELb0ELb0ELb1ELb0ELb0ELb0ELb1ELb1EEENS1_21CollectiveEpilogueFwdINS6_IJS8_SA_S9_EEENS6_IJNS7_ILi1EEESI_SI_EEESC_SE_Li256ELb0ELb1ELb1ELb0EEENS1_19SingleTileSchedulerILb0ELb1ELb1ELi128EEEEEEEEEvNT_6ParamsE --------------------------
	.section	.text._ZN7cutlass13device_kernelIN5flash19enable_sm80_to_sm89INS1_16FlashAttnFwdSm80INS1_25CollectiveMainloopFwdSm80ILi8ELi2ELb1EN4cute5tupleIJNS5_1CILi128EEENS7_ILi96EEENS7_ILi192EEEEEELi192ENS_6half_tEfNS_4arch4Sm80ELb0ELb0ELb1ELb0ELb0ELb0ELb1ELb1EEENS1_21CollectiveEpilogueFwdINS6_IJS8_SA_S9_EEENS6_IJNS7_ILi1EEESI_SI_EEESC_SE_Li256ELb0ELb1ELb1ELb0EEENS1_19SingleTileSchedulerILb0ELb1ELb1ELi128EEEEEEEEEvNT_6ParamsE,"ax",@progbits
	.align	128
.text._ZN7cutlass13device_kernelIN5flash19enable_sm80_to_sm89INS1_16FlashAttnFwdSm80INS1_25CollectiveMainloopFwdSm80ILi8ELi2ELb1EN4cute5tupleIJNS5_1CILi128EEENS7_ILi96EEENS7_ILi192EEEEEELi192ENS_6half_tEfNS_4arch4Sm80ELb0ELb0ELb1ELb0ELb0ELb0ELb1ELb1EEENS1_21CollectiveEpilogueFwdINS6_IJS8_SA_S9_EEENS6_IJNS7_ILi1EEESI_SI_EEESC_SE_Li256ELb0ELb1ELb1ELb0EEENS1_19SingleTileSchedulerILb0ELb1ELb1ELi128EEEEEEEEEvNT_6ParamsE:
        .type           _ZN7cutlass13device_kernelIN5flash19enable_sm80_to_sm89INS1_16FlashAttnFwdSm80INS1_25CollectiveMainloopFwdSm80ILi8ELi2ELb1EN4cute5tupleIJNS5_1CILi128EEENS7_ILi96EEENS7_ILi192EEEEEELi192ENS_6half_tEfNS_4arch4Sm80ELb0ELb0ELb1ELb0ELb0ELb0ELb1ELb1EEENS1_21CollectiveEpilogueFwdINS6_IJS8_SA_S9_EEENS6_IJNS7_ILi1EEESI_SI_EEESC_SE_Li256ELb0ELb1ELb1ELb0EEENS1_19SingleTileSchedulerILb0ELb1ELb1ELi128EEEEEEEEEvNT_6ParamsE,@function
        .size           _ZN7cutlass13device_kernelIN5flash19enable_sm80_to_sm89INS1_16FlashAttnFwdSm80INS1_25CollectiveMainloopFwdSm80ILi8ELi2ELb1EN4cute5tupleIJNS5_1CILi128EEENS7_ILi96EEENS7_ILi192EEEEEELi192ENS_6half_tEfNS_4arch4Sm80ELb0ELb0ELb1ELb0ELb0ELb0ELb1ELb1EEENS1_21CollectiveEpilogueFwdINS6_IJS8_SA_S9_EEENS6_IJNS7_ILi1EEESI_SI_EEESC_SE_Li256ELb0ELb1ELb1ELb0EEENS1_19SingleTileSchedulerILb0ELb1ELb1ELi128EEEEEEEEEvNT_6ParamsE,(.L_x_45 - _ZN7cutlass13device_kernelIN5flash19enable_sm80_to_sm89INS1_16FlashAttnFwdSm80INS1_25CollectiveMainloopFwdSm80ILi8ELi2ELb1EN4cute5tupleIJNS5_1CILi128EEENS7_ILi96EEENS7_ILi192EEEEEELi192ENS_6half_tEfNS_4arch4Sm80ELb0ELb0ELb1ELb0ELb0ELb0ELb1ELb1EEENS1_21CollectiveEpilogueFwdINS6_IJS8_SA_S9_EEENS6_IJNS7_ILi1EEESI_SI_EEESC_SE_Li256ELb0ELb1ELb1ELb0EEENS1_19SingleTileSchedulerILb0ELb1ELb1ELi128EEEEEEEEEvNT_6ParamsE)
        .other          _ZN7cutlass13device_kernelIN5flash19enable_sm80_to_sm89INS1_16FlashAttnFwdSm80INS1_25CollectiveMainloopFwdSm80ILi8ELi2ELb1EN4cute5tupleIJNS5_1CILi128EEENS7_ILi96EEENS7_ILi192EEEEEELi192ENS_6half_tEfNS_4arch4Sm80ELb0ELb0ELb1ELb0ELb0ELb0ELb1ELb1EEENS1_21CollectiveEpilogueFwdINS6_IJS8_SA_S9_EEENS6_IJNS7_ILi1EEESI_SI_EEESC_SE_Li256ELb0ELb1ELb1ELb0EEENS1_19SingleTileSchedulerILb0ELb1ELb1ELi128EEEEEEEEEvNT_6ParamsE,@"STO_CUDA_ENTRY STV_DEFAULT"
_ZN7cutlass13device_kernelIN5flash19enable_sm80_to_sm89INS1_16FlashAttnFwdSm80INS1_25CollectiveMainloopFwdSm80ILi8ELi2ELb1EN4cute5tupleIJNS5_1CILi128EEENS7_ILi96EEENS7_ILi192EEEEEELi192ENS_6half_tEfNS_4arch4Sm80ELb0ELb0ELb1ELb0ELb0ELb0ELb1ELb1EEENS1_21CollectiveEpilogueFwdINS6_IJS8_SA_S9_EEENS6_IJNS7_ILi1EEESI_SI_EEESC_SE_Li256ELb0ELb1ELb1ELb0EEENS1_19SingleTileSchedulerILb0ELb1ELb1ELi128EEEEEEEEEvNT_6ParamsE:
[----:B------:R-:W-:Y:S01]  /*0000*/  LDC R1, c[0x0][0x37c] ;  /* 0x0000df00ff017b82 */ /* 0x000fe20000000800 */
[----:B------:R-:W-:Y:S05]  /*0010*/  EXIT ;  /* 0x000000000000794d */ /* 0x000fea0003800000 */
.L_x_9:
        /* <DEDUP_REMOVED lines=14> */
.L_x_45:


//--------------------- .text._ZN7cutlass13device_kernelIN5flash19enable_sm80_to_sm89INS1_16FlashAttnFwdSm80INS1_25CollectiveMainloopFwdSm80ILi8ELi2ELb0EN4cute5tupleIJNS5_1CILi128EEENS7_ILi64EEENS7_ILi192EEEEEELi192ENS_6half_tEfNS_4arch4Sm80ELb0ELb0ELb1ELb1ELb0ELb0ELb1ELb1EEENS1_21CollectiveEpilogueFwdINS6_IJS8_SA_S9_EEENS6_IJNS7_ILi1EEESI_SI_EEESC_SE_Li256ELb1ELb1ELb1ELb0EEENS1_36VarlenDynamicPersistentTileSchedulerILi128ELi64ELi256ELi256ELb1ELb1ELb0ELb0ELb1ELb1EEEEEEEEEvNT_6ParamsE --------------------------
	.section	.text._ZN7cutlass13device_kernelIN5flash19enable_sm80_to_sm89INS1_16FlashAttnFwdSm80INS1_25CollectiveMainloopFwdSm80ILi8ELi2ELb0EN4cute5tupleIJNS5_1CILi128EEENS7_ILi64EEENS7_ILi192EEEEEELi192ENS_6half_tEfNS_4arch4Sm80ELb0ELb0ELb1ELb1ELb0ELb0ELb1ELb1EEENS1_21CollectiveEpilogueFwdINS6_IJS8_SA_S9_EEENS6_IJNS7_ILi1EEESI_SI_EEESC_SE_Li256ELb1ELb1ELb1ELb0EEENS1_36VarlenDynamicPersistentTileSchedulerILi128ELi64ELi256ELi256ELb1ELb1ELb0ELb0ELb1ELb1EEEEEEEEEvNT_6ParamsE,"ax",@progbits
	.align	128
.text._ZN7cutlass13device_kernelIN5flash19enable_sm80_to_sm89INS1_16FlashAttnFwdSm80INS1_25CollectiveMainloopFwdSm80ILi8ELi2ELb0EN4cute5tupleIJNS5_1CILi128EEENS7_ILi64EEENS7_ILi192EEEEEELi192ENS_6half_tEfNS_4arch4Sm80ELb0ELb0ELb1ELb1ELb0ELb0ELb1ELb1EEENS1_21CollectiveEpilogueFwdINS6_IJS8_SA_S9_EEENS6_IJNS7_ILi1EEESI_SI_EEESC_SE_Li256ELb1ELb1ELb1ELb0EEENS1_36VarlenDynamicPersistentTileSchedulerILi128ELi64ELi256ELi256ELb1ELb1ELb0ELb0ELb1ELb1EEEEEEEEEvNT_6ParamsE:
        .type           _ZN7cutlass13device_kernelIN5flash19enable_sm80_to_sm89INS1_16FlashAttnFwdSm80INS1_25CollectiveMainloopFwdSm80ILi8ELi2ELb0EN4cute5tupleIJNS5_1CILi128EEENS7_ILi64EEENS7_ILi192EEEEEELi192ENS_6half_tEfNS_4arch4Sm80ELb0ELb0ELb1ELb1ELb0ELb0ELb1ELb1EEENS1_21CollectiveEpilogueFwdINS6_IJS8_SA_S9_EEENS6_IJNS7_ILi1EEESI_SI_EEESC_SE_Li256ELb1ELb1ELb1ELb0EEENS1_36VarlenDynamicPersistentTileSchedulerILi128ELi64ELi256ELi256ELb1ELb1ELb0ELb0ELb1ELb1EEEEEEEEEvNT_6ParamsE,@function
        .size           _ZN7cutlass13device_kernelIN5flash19enable_sm80_to_sm89INS1_16FlashAttnFwdSm80INS1_25CollectiveMainloopFwdSm80ILi8ELi2ELb0EN4cute5tupleIJNS5_1CILi128EEENS7_ILi64EEENS7_ILi192EEEEEELi192ENS_6half_tEfNS_4arch4Sm80ELb0ELb0ELb1ELb1ELb0ELb0ELb1ELb1EEENS1_21CollectiveEpilogueFwdINS6_IJS8_SA_S9_EEENS6_IJNS7_ILi1EEESI_SI_EEESC_SE_Li256ELb1ELb1ELb1ELb0EEENS1_36VarlenDynamicPersistentTileSchedulerILi128ELi64ELi256ELi256ELb1ELb1ELb0ELb0ELb1ELb1EEEEEEEEEvNT_6ParamsE,(.L_x_46 - _ZN7cutlass13device_kernelIN5flash19enable_sm80_to_sm89INS1_16FlashAttnFwdSm80INS1_25CollectiveMainloopFwdSm80ILi8ELi2ELb0EN4cute5tupleIJNS5_1CILi128EEENS7_ILi64EEENS7_ILi192EEEEEELi192ENS_6half_tEfNS_4arch4Sm80ELb0ELb0ELb1ELb1ELb0ELb0ELb1ELb1EEENS1_21CollectiveEpilogueFwdINS6_IJS8_SA_S9_EEENS6_IJNS7_ILi1EEESI_SI_EEESC_SE_Li256ELb1ELb1ELb1ELb0EEENS1_36VarlenDynamicPersistentTileSchedulerILi128ELi64ELi256ELi256ELb1ELb1ELb0ELb0ELb1ELb1EEEEEEEEEvNT_6ParamsE)
        .other          _ZN7cutlass13device_kernelIN5flash19enable_sm80_to_sm89INS1_16FlashAttnFwdSm80INS1_25CollectiveMainloopFwdSm80ILi8ELi2ELb0EN4cute5tupleIJNS5_1CILi128EEENS7_ILi64EEENS7_ILi192EEEEEELi192ENS_6half_tEfNS_4arch4Sm80ELb0ELb0ELb1ELb1ELb0ELb0ELb1ELb1EEENS1_21CollectiveEpilogueFwdINS6_IJS8_SA_S9_EEENS6_IJNS7_ILi1EEESI_SI_EEESC_SE_Li256ELb1ELb1ELb1ELb0EEENS1_36VarlenDynamicPersistentTileSchedulerILi128ELi64ELi256ELi256ELb1ELb1ELb0ELb0ELb1ELb1EEEEEEEEEvNT_6ParamsE,@"STO_CUDA_ENTRY STV_DEFAULT"
_ZN7cutlass13device_kernelIN5flash19enable_sm80_to_sm89INS1_16FlashAttnFwdSm80INS1_25CollectiveMainloopFwdSm80ILi8ELi2ELb0EN4cute5tupleIJNS5_1CILi128EEENS7_ILi64EEENS7_ILi192EEEEEELi192ENS_6half_tEfNS_4arch4Sm80ELb0ELb0ELb1ELb1ELb0ELb0ELb1ELb1EEENS1_21CollectiveEpilogueFwdINS6_IJS8_SA_S9_EEENS6_IJNS7_ILi1EEESI_SI_EEESC_SE_Li256ELb1ELb1ELb1ELb0EEENS1_36VarlenDynamicPersistentTileSchedulerILi128ELi64ELi256ELi256ELb1ELb1ELb0ELb0ELb1ELb1EEEEEEEEEvNT_6ParamsE:
[----:B------:R-:W-:Y:S01]  /*0000*/  LDC R1, c[0x0][0x37c] ;  /* 0x0000df00ff017b82 */ /* 0x000fe20000000800 */
[----:B------:R-:W-:Y:S05]  /*0010*/  EXIT ;  /* 0x000000000000794d */ /* 0x000fea0003800000 */
.L_x_10:
        /* <DEDUP_REMOVED lines=14> */
.L_x_46:


//--------------------- .text._ZN7cutlass13device_kernelIN5flash19enable_sm80_to_sm89INS1_16FlashAttnFwdSm80INS1_25CollectiveMainloopFwdSm80ILi8ELi2ELb0EN4cute5tupleIJNS5_1CILi128EEENS7_ILi64EEENS7_ILi192EEEEEELi192ENS_6half_tEfNS_4arch4Sm80ELb0ELb0ELb1ELb1ELb0ELb1ELb1ELb1EEENS1_21CollectiveEpilogueFwdINS6_IJS8_SA_S9_EEENS6_IJNS7_ILi1EEESI_SI_EEESC_SE_Li256ELb1ELb1ELb1ELb0EEENS1_36VarlenDynamicPersistentTileSchedulerILi128ELi64ELi256ELi256ELb1ELb1ELb0ELb0ELb1ELb1EEEEEEEEEvNT_6ParamsE --------------------------
	.section	.text._ZN7cutlass13device_kernelIN5flash19enable_sm80_to_sm89INS1_16FlashAttnFwdSm80INS1_25CollectiveMainloopFwdSm80ILi8ELi2ELb0EN4cute5tupleIJNS5_1CILi128EEENS7_ILi64EEENS7_ILi192EEEEEELi192ENS_6half_tEfNS_4arch4Sm80ELb0ELb0ELb1ELb1ELb0ELb1ELb1ELb1EEENS1_21CollectiveEpilogueFwdINS6_IJS8_SA_S9_EEENS6_IJNS7_ILi1EEESI_SI_EEESC_SE_Li256ELb1ELb1ELb1ELb0EEENS1_36VarlenDynamicPersistentTileSchedulerILi128ELi64ELi256ELi256ELb1ELb1ELb0ELb0ELb1ELb1EEEEEEEEEvNT_6ParamsE,"ax",@progbits
	.align	128
.text._ZN7cutlass13device_kernelIN5flash19enable_sm80_to_sm89INS1_16FlashAttnFwdSm80INS1_25CollectiveMainloopFwdSm80ILi8ELi2ELb0EN4cute5tupleIJNS5_1CILi128EEENS7_ILi64EEENS7_ILi192EEEEEELi192ENS_6half_tEfNS_4arch4Sm80ELb0ELb0ELb1ELb1ELb0ELb1ELb1ELb1EEENS1_21CollectiveEpilogueFwdINS6_IJS8_SA_S9_EEENS6_IJNS7_ILi1EEESI_SI_EEESC_SE_Li256ELb1ELb1ELb1ELb0EEENS1_36VarlenDynamicPersistentTileSchedulerILi128ELi64ELi256ELi256ELb1ELb1ELb0ELb0ELb1ELb1EEEEEEEEEvNT_6ParamsE:
        .type           _ZN7cutlass13device_kernelIN5flash19enable_sm80_to_sm89INS1_16FlashAttnFwdSm80INS1_25CollectiveMainloopFwdSm80ILi8ELi2ELb0EN4cute5tupleIJNS5_1CILi128EEENS7_ILi64EEENS7_ILi192EEEEEELi192ENS_6half_tEfNS_4arch4Sm80ELb0ELb0ELb1ELb1ELb0ELb1ELb1ELb1EEENS1_21CollectiveEpilogueFwdINS6_IJS8_SA_S9_EEENS6_IJNS7_ILi1EEESI_SI_EEESC_SE_Li256ELb1ELb1ELb1ELb0EEENS1_36VarlenDynamicPersistentTileSchedulerILi128ELi64ELi256ELi256ELb1ELb1ELb0ELb0ELb1ELb1EEEEEEEEEvNT_6ParamsE,@function
        .size           _ZN7cutlass13device_kernelIN5flash19enable_sm80_to_sm89INS1_16FlashAttnFwdSm80INS1_25CollectiveMainloopFwdSm80ILi8ELi2ELb0EN4cute5tupleIJNS5_1CILi128EEENS7_ILi64EEENS7_ILi192EEEEEELi192ENS_6half_tEfNS_4arch4Sm80ELb0ELb0ELb1ELb1ELb0ELb1ELb1ELb1EEENS1_21CollectiveEpilogueFwdINS6_IJS8_SA_S9_EEENS6_IJNS7_ILi1EEESI_SI_EEESC_SE_Li256ELb1ELb1ELb1ELb0EEENS1_36VarlenDynamicPersistentTileSchedulerILi128ELi64ELi256ELi256ELb1ELb1ELb0ELb0ELb1ELb1EEEEEEEEEvNT_6ParamsE,(.L_x_47 - _ZN7cutlass13device_kernelIN5flash19enable_sm80_to_sm89INS1_16FlashAttnFwdSm80INS1_25CollectiveMainloopFwdSm80ILi8ELi2ELb0EN4cute5tupleIJNS5_1CILi128EEENS7_ILi64EEENS7_ILi192EEEEEELi192ENS_6half_tEfNS_4arch4Sm80ELb0ELb0ELb1ELb1ELb0ELb1ELb1ELb1EEENS1_21CollectiveEpilogueFwdINS6_IJS8_SA_S9_EEENS6_IJNS7_ILi1EEESI_SI_EEESC_SE_Li256ELb1ELb1ELb1ELb0EEENS1_36VarlenDynamicPersistentTileSchedulerILi128ELi64ELi256ELi256ELb1ELb1ELb0ELb0ELb1ELb1EEEEEEEEEvNT_6ParamsE)
        .other          _ZN7cutlass13device_kernelIN5flash19enable_sm80_to_sm89INS1_16FlashAttnFwdSm80INS1_25CollectiveMainloopFwdSm80ILi8ELi2ELb0EN4cute5tupleIJNS5_1CILi128EEENS7_ILi64EEENS7_ILi192EEEEEELi192ENS_6half_tEfNS_4arch4Sm80ELb0ELb0ELb1ELb1ELb0ELb1ELb1ELb1EEENS1_21CollectiveEpilogueFwdINS6_IJS8_SA_S9_EEENS6_IJNS7_ILi1EEESI_SI_EEESC_SE_Li256ELb1ELb1ELb1ELb0EEENS1_36VarlenDynamicPersistentTileSchedulerILi128ELi64ELi256ELi256ELb1ELb1ELb0ELb0ELb1ELb1EEEEEEEEEvNT_6ParamsE,@"STO_CUDA_ENTRY STV_DEFAULT"
_ZN7cutlass13device_kernelIN5flash19enable_sm80_to_sm89INS1_16FlashAttnFwdSm80INS1_25CollectiveMainloopFwdSm80ILi8ELi2ELb0EN4cute5tupleIJNS5_1CILi128EEENS7_ILi64EEENS7_ILi192EEEEEELi192ENS_6half_tEfNS_4arch4Sm80ELb0ELb0ELb1ELb1ELb0ELb1ELb1ELb1EEENS1_21CollectiveEpilogueFwdINS6_IJS8_SA_S9_EEENS6_IJNS7_ILi1EEESI_SI_EEESC_SE_Li256ELb1ELb1ELb1ELb0EEENS1_36VarlenDynamicPersistentTileSchedulerILi128ELi64ELi256ELi256ELb1ELb1ELb0ELb0ELb1ELb1EEEEEEEEEvNT_6ParamsE:
[----:B------:R-:W-:Y:S01]  /*0000*/  LDC R1, c[0x0][0x37c] ;  /* 0x0000df00ff017b82 */ /* 0x000fe20000000800 */
[----:B------:R-:W-:Y:S05]  /*0010*/  EXIT ;  /* 0x000000000000794d */ /* 0x000fea0003800000 */
.L_x_11:
        /* <DEDUP_REMOVED lines=14> */
.L_x_47:


//--------------------- .text._ZN7cutlass13device_kernelIN5flash19enable_sm80_to_sm89INS1_16FlashAttnFwdSm80INS1_25CollectiveMainloopFwdSm80ILi8ELi2ELb0EN4cute5tupleIJNS5_1CILi128EEENS7_ILi64EEENS7_ILi192EEEEEELi192ENS_6half_tEfNS_4arch4Sm80ELb0ELb1ELb1ELb0ELb0ELb0ELb1ELb1EEENS1_21CollectiveEpilogueFwdINS6_IJS8_SA_S9_EEENS6_IJNS7_ILi1EEESI_SI_EEESC_SE_Li256ELb0ELb1ELb1ELb0EEENS1_19SingleTileSchedulerILb0ELb1ELb1ELi128EEEEEEEEEvNT_6ParamsE --------------------------
	.section	.text._ZN7cutlass13device_kernelIN5flash19enable_sm80_to_sm89INS1_16FlashAttnFwdSm80INS1_25CollectiveMainloopFwdSm80ILi8ELi2ELb0EN4cute5tupleIJNS5_1CILi128EEENS7_ILi64EEENS7_ILi192EEEEEELi192ENS_6half_tEfNS_4arch4Sm80ELb0ELb1ELb1ELb0ELb0ELb0ELb1ELb1EEENS1_21CollectiveEpilogueFwdINS6_IJS8_SA_S9_EEENS6_IJNS7_ILi1EEESI_SI_EEESC_SE_Li256ELb0ELb1ELb1ELb0EEENS1_19SingleTileSchedulerILb0ELb1ELb1ELi128EEEEEEEEEvNT_6ParamsE,"ax",@progbits
	.align	128
.text._ZN7cutlass13device_kernelIN5flash19enable_sm80_to_sm89INS1_16FlashAttnFwdSm80INS1_25CollectiveMainloopFwdSm80ILi8ELi2ELb0EN4cute5tupleIJNS5_1CILi128EEENS7_ILi64EEENS7_ILi192EEEEEELi192ENS_6half_tEfNS_4arch4Sm80ELb0ELb1ELb1ELb0ELb0ELb0ELb1ELb1EEENS1_21CollectiveEpilogueFwdINS6_IJS8_SA_S9_EEENS6_IJNS7_ILi1EEESI_SI_EEESC_SE_Li256ELb0ELb1ELb1ELb0EEENS1_19SingleTileSchedulerILb0ELb1ELb1ELi128EEEEEEEEEvNT_6ParamsE:
        .type           _ZN7cutlass13device_kernelIN5flash19enable_sm80_to_sm89INS1_16FlashAttnFwdSm80INS1_25CollectiveMainloopFwdSm80ILi8ELi2ELb0EN4cute5tupleIJNS5_1CILi128EEENS7_ILi64EEENS7_ILi192EEEEEELi192ENS_6half_tEfNS_4arch4Sm80ELb0ELb1ELb1ELb0ELb0ELb0ELb1ELb1EEENS1_21CollectiveEpilogueFwdINS6_IJS8_SA_S9_EEENS6_IJNS7_ILi1EEESI_SI_EEESC_SE_Li256ELb0ELb1ELb1ELb0EEENS1_19SingleTileSchedulerILb0ELb1ELb1ELi128EEEEEEEEEvNT_6ParamsE,@function
        .size           _ZN7cutlass13device_kernelIN5flash19enable_sm80_to_sm89INS1_16FlashAttnFwdSm80INS1_25CollectiveMainloopFwdSm80ILi8ELi2ELb0EN4cute5tupleIJNS5_1CILi128EEENS7_ILi64EEENS7_ILi192EEEEEELi192ENS_6half_tEfNS_4arch4Sm80ELb0ELb1ELb1ELb0ELb0ELb0ELb1ELb1EEENS1_21CollectiveEpilogueFwdINS6_IJS8_SA_S9_EEENS6_IJNS7_ILi1EEESI_SI_EEESC_SE_Li256ELb0ELb1ELb1ELb0EEENS1_19SingleTileSchedulerILb0ELb1ELb1ELi128EEEEEEEEEvNT_6ParamsE,(.L_x_48 - _ZN7cutlass13device_kernelIN5flash19enable_sm80_to_sm89INS1_16FlashAttnFwdSm80INS1_25CollectiveMainloopFwdSm80ILi8ELi2ELb0EN4cute5tupleIJNS5_1CILi128EEENS7_ILi64EEENS7_ILi192EEEEEELi192ENS_6half_tEfNS_4arch4Sm80ELb0ELb1ELb1ELb0ELb0ELb0ELb1ELb1EEENS1_21CollectiveEpilogueFwdINS6_IJS8_SA_S9_EEENS6_IJNS7_ILi1EEESI_SI_EEESC_SE_Li256ELb0ELb1ELb1ELb0EEENS1_19SingleTileSchedulerILb0ELb1ELb1ELi128EEEEEEEEEvNT_6ParamsE)
        .other          _ZN7cutlass13device_kernelIN5flash19enable_sm80_to_sm89INS1_16FlashAttnFwdSm80INS1_25CollectiveMainloopFwdSm80ILi8ELi2ELb0EN4cute5tupleIJNS5_1CILi128EEENS7_ILi64EEENS7_ILi192EEEEEELi192ENS_6half_tEfNS_4arch4Sm80ELb0ELb1ELb1ELb0ELb0ELb0ELb1ELb1EEENS1_21CollectiveEpilogueFwdINS6_IJS8_SA_S9_EEENS6_IJNS7_ILi1EEESI_SI_EEESC_SE_Li256ELb0ELb1ELb1ELb0EEENS1_19SingleTileSchedulerILb0ELb1ELb1ELi128EEEEEEEEEvNT_6ParamsE,@"STO_CUDA_ENTRY STV_DEFAULT"
_ZN7cutlass13device_kernelIN5flash19enable_sm80_to_sm89INS1_16FlashAttnFwdSm80INS1_25CollectiveMainloopFwdSm80ILi8ELi2ELb0EN4cute5tupleIJNS5_1CILi128EEENS7_ILi64EEENS7_ILi192EEEEEELi192ENS_6half_tEfNS_4arch4Sm80ELb0ELb1ELb1ELb0ELb0ELb0ELb1ELb1EEENS1_21CollectiveEpilogueFwdINS6_IJS8_SA_S9_EEENS6_IJNS7_ILi1EEESI_SI_EEESC_SE_Li256ELb0ELb1ELb1ELb0EEENS1_19SingleTileSchedulerILb0ELb1ELb1ELi128EEEEEEEEEvNT_6ParamsE:
[----:B------:R-:W-:Y:S01]  /*0000*/  LDC R1, c[0x0][0x37c] ;  /* 0x0000df00ff017b82 */ /* 0x000fe20000000800 */
[----:B------:R-:W-:Y:S05]  /*0010*/  EXIT ;  /* 0x000000000000794d */ /* 0x000fea0003800000 */
.L_x_12:
        /* <DEDUP_REMOVED lines=14> */
.L_x_48:


//--------------------- .text._ZN7cutlass13device_kernelIN5flash19enable_sm80_to_sm89INS1_16FlashAttnFwdSm80INS1_25CollectiveMainloopFwdSm80ILi8ELi2ELb0EN4cute5tupleIJNS5_1CILi128EEENS7_ILi64EEENS7_ILi192EEEEEELi192ENS_6half_tEfNS_4arch4Sm80ELb0ELb1ELb1ELb1ELb0ELb0ELb1ELb1EEENS1_21CollectiveEpilogueFwdINS6_IJS8_SA_S9_EEENS6_IJNS7_ILi1EEESI_SI_EEESC_SE_Li256ELb1ELb1ELb1ELb0EEENS1_36VarlenDynamicPersistentTileSchedulerILi128ELi64ELi256ELi256ELb1ELb1ELb0ELb1ELb0ELb1EEEEEEEEEvNT_6ParamsE --------------------------
	.section	.text._ZN7cutlass13device_kernelIN5flash19enable_sm80_to_sm89INS1_16FlashAttnFwdSm80INS1_25CollectiveMainloopFwdSm80ILi8ELi2ELb0EN4cute5tupleIJNS5_1CILi128EEENS7_ILi64EEENS7_ILi192EEEEEELi192ENS_6half_tEfNS_4arch4Sm80ELb0ELb1ELb1ELb1ELb0ELb0ELb1ELb1EEENS1_21CollectiveEpilogueFwdINS6_IJS8_SA_S9_EEENS6_IJNS7_ILi1EEESI_SI_EEESC_SE_Li256ELb1ELb1ELb1ELb0EEENS1_36VarlenDynamicPersistentTileSchedulerILi128ELi64ELi256ELi256ELb1ELb1ELb0ELb1ELb0ELb1EEEEEEEEEvNT_6ParamsE,"ax",@progbits
	.align	128
.text._ZN7cutlass13device_kernelIN5flash19enable_sm80_to_sm89INS1_16FlashAttnFwdSm80INS1_25CollectiveMainloopFwdSm80ILi8ELi2ELb0EN4cute5tupleIJNS5_1CILi128EEENS7_ILi64EEENS7_ILi192EEEEEELi192ENS_6half_tEfNS_4arch4Sm80ELb0ELb1ELb1ELb1ELb0ELb0ELb1ELb1EEENS1_21CollectiveEpilogueFwdINS6_IJS8_SA_S9_EEENS6_IJNS7_ILi1EEESI_SI_EEESC_SE_Li256ELb1ELb1ELb1ELb0EEENS1_36VarlenDynamicPersistentTileSchedulerILi128ELi64ELi256ELi256ELb1ELb1ELb0ELb1ELb0ELb1EEEEEEEEEvNT_6ParamsE:
        .type           _ZN7cutlass13device_kernelIN5flash19enable_sm80_to_sm89INS1_16FlashAttnFwdSm80INS1_25CollectiveMainloopFwdSm80ILi8ELi2ELb0EN4cute5tupleIJNS5_1CILi128EEENS7_ILi64EEENS7_ILi192EEEEEELi192ENS_6half_tEfNS_4arch4Sm80ELb0ELb1ELb1ELb1ELb0ELb0ELb1ELb1EEENS1_21CollectiveEpilogueFwdINS6_IJS8_SA_S9_EEENS6_IJNS7_ILi1EEESI_SI_EEESC_SE_Li256ELb1ELb1ELb1ELb0EEENS1_36VarlenDynamicPersistentTileSchedulerILi128ELi64ELi256ELi256ELb1ELb1ELb0ELb1ELb0ELb1EEEEEEEEEvNT_6ParamsE,@function
        .size           _ZN7cutlass13device_kernelIN5flash19enable_sm80_to_sm89INS1_16FlashAttnFwdSm80INS1_25CollectiveMainloopFwdSm80ILi8ELi2ELb0EN4cute5tupleIJNS5_1CILi128EEENS7_ILi64EEENS7_ILi192EEEEEELi192ENS_6half_tEfNS_4arch4Sm80ELb0ELb1ELb1ELb1ELb0ELb0ELb1ELb1EEENS1_21CollectiveEpilogueFwdINS6_IJS8_SA_S9_EEENS6_IJNS7_ILi1EEESI_SI_EEESC_SE_Li256ELb1ELb1ELb1ELb0EEENS1_36VarlenDynamicPersistentTileSchedulerILi128ELi64ELi256ELi256ELb1ELb1ELb0ELb1ELb0ELb1EEEEEEEEEvNT_6ParamsE,(.L_x_49 - _ZN7cutlass13device_kernelIN5flash19enable_sm80_to_sm89INS1_16FlashAttnFwdSm80INS1_25CollectiveMainloopFwdSm80ILi8ELi2ELb0EN4cute5tupleIJNS5_1CILi128EEENS7_ILi64EEENS7_ILi192EEEEEELi192ENS_6half_tEfNS_4arch4Sm80ELb0ELb1ELb1ELb1ELb0ELb0ELb1ELb1EEENS1_21CollectiveEpilogueFwdINS6_IJS8_SA_S9_EEENS6_IJNS7_ILi1EEESI_SI_EEESC_SE_Li256ELb1ELb1ELb1ELb0EEENS1_36VarlenDynamicPersistentTileSchedulerILi128ELi64ELi256ELi256ELb1ELb1ELb0ELb1ELb0ELb1EEEEEEEEEvNT_6ParamsE)
        .other          _ZN7cutlass13device_kernelIN5flash19enable_sm80_to_sm89INS1_16FlashAttnFwdSm80INS1_25CollectiveMainloopFwdSm80ILi8ELi2ELb0EN4cute5tupleIJNS5_1CILi128EEENS7_ILi64EEENS7_ILi192EEEEEELi192ENS_6half_tEfNS_4arch4Sm80ELb0ELb1ELb1ELb1ELb0ELb0ELb1ELb1EEENS1_21CollectiveEpilogueFwdINS6_IJS8_SA_S9_EEENS6_IJNS7_ILi1EEESI_SI_EEESC_SE_Li256ELb1ELb1ELb1ELb0EEENS1_36VarlenDynamicPersistentTileSchedulerILi128ELi64ELi256ELi256ELb1ELb1ELb0ELb1ELb0ELb1EEEEEEEEEvNT_6ParamsE,@"STO_CUDA_ENTRY STV_DEFAULT"
_ZN7cutlass13device_kernelIN5flash19enable_sm80_to_sm89INS1_16FlashAttnFwdSm80INS1_25CollectiveMainloopFwdSm80ILi8ELi2ELb0EN4cute5tupleIJNS5_1CILi128EEENS7_ILi64EEENS7_ILi192EEEEEELi192ENS_6half_tEfNS_4arch4Sm80ELb0ELb1ELb1ELb1ELb0ELb0ELb1ELb1EEENS1_21CollectiveEpilogueFwdINS6_IJS8_SA_S9_EEENS6_IJNS7_ILi1EEESI_SI_EEESC_SE_Li256ELb1ELb1ELb1ELb0EEENS1_36VarlenDynamicPersistentTileSchedulerILi128ELi64ELi256ELi256ELb1ELb1ELb0ELb1ELb0ELb1EEEEEEEEEvNT_6ParamsE:
[----:B------:R-:W-:Y:S01]  /*0000*/  LDC R1, c[0x0][0x37c] ;  /* 0x0000df00ff017b82 */ /* 0x000fe20000000800 */
[----:B------:R-:W-:Y:S05]  /*0010*/  EXIT ;  /* 0x000000000000794d */ /* 0x000fea0003800000 */
.L_x_13:
        /* <DEDUP_REMOVED lines=14> */
.L_x_49:


//--------------------- .text._ZN7cutlass13device_kernelIN5flash19enable_sm80_to_sm89INS1_16FlashAttnFwdSm80INS1_25CollectiveMainloopFwdSm80ILi8ELi2ELb0EN4cute5tupleIJNS5_1CILi128EEENS7_ILi64EEENS7_ILi192EEEEEELi192ENS_6half_tEfNS_4arch4Sm80ELb0ELb1ELb1ELb1ELb0ELb1ELb1ELb1EEENS1_21CollectiveEpilogueFwdINS6_IJS8_SA_S9_EEENS6_IJNS7_ILi1EEESI_SI_EEESC_SE_Li256ELb1ELb1ELb1ELb0EEENS1_36VarlenDynamicPersistentTileSchedulerILi128ELi64ELi256ELi256ELb1ELb1ELb0ELb1ELb0ELb1EEEEEEEEEvNT_6ParamsE --------------------------
	.section	.text._ZN7cutlass13device_kernelIN5flash19enable_sm80_to_sm89INS1_16FlashAttnFwdSm80INS1_25CollectiveMainloopFwdSm80ILi8ELi2ELb0EN4cute5tupleIJNS5_1CILi128EEENS7_ILi64EEENS7_ILi192EEEEEELi192ENS_6half_tEfNS_4arch4Sm80ELb0ELb1ELb1ELb1ELb0ELb1ELb1ELb1EEENS1_21CollectiveEpilogueFwdINS6_IJS8_SA_S9_EEENS6_IJNS7_ILi1EEESI_SI_EEESC_SE_Li256ELb1ELb1ELb1ELb0EEENS1_36VarlenDynamicPersistentTileSchedulerILi128ELi64ELi256ELi256ELb1ELb1ELb0ELb1ELb0ELb1EEEEEEEEEvNT_6ParamsE,"ax",@progbits
	.align	128
.text._ZN7cutlass13device_kernelIN5flash19enable_sm80_to_sm89INS1_16FlashAttnFwdSm80INS1_25CollectiveMainloopFwdSm80ILi8ELi2ELb0EN4cute5tupleIJNS5_1CILi128EEENS7_ILi64EEENS7_ILi192EEEEEELi192ENS_6half_tEfNS_4arch4Sm80ELb0ELb1ELb1ELb1ELb0ELb1ELb1ELb1EEENS1_21CollectiveEpilogueFwdINS6_IJS8_SA_S9_EEENS6_IJNS7_ILi1EEESI_SI_EEESC_SE_Li256ELb1ELb1ELb1ELb0EEENS1_36VarlenDynamicPersistentTileSchedulerILi128ELi64ELi256ELi256ELb1ELb1ELb0ELb1ELb0ELb1EEEEEEEEEvNT_6ParamsE:
        .type           _ZN7cutlass13device_kernelIN5flash19enable_sm80_to_sm89INS1_16FlashAttnFwdSm80INS1_25CollectiveMainloopFwdSm80ILi8ELi2ELb0EN4cute5tupleIJNS5_1CILi128EEENS7_ILi64EEENS7_ILi192EEEEEELi192ENS_6half_tEfNS_4arch4Sm80ELb0ELb1ELb1ELb1ELb0ELb1ELb1ELb1EEENS1_21CollectiveEpilogueFwdINS6_IJS8_SA_S9_EEENS6_IJNS7_ILi1EEESI_SI_EEESC_SE_Li256ELb1ELb1ELb1ELb0EEENS1_36VarlenDynamicPersistentTileSchedulerILi128ELi64ELi256ELi256ELb1ELb1ELb0ELb1ELb0ELb1EEEEEEEEEvNT_6ParamsE,@function
        .size           _ZN7cutlass13device_kernelIN5flash19enable_sm80_to_sm89INS1_16FlashAttnFwdSm80INS1_25CollectiveMainloopFwdSm80ILi8ELi2ELb0EN4cute5tupleIJNS5_1CILi128EEENS7_ILi64EEENS7_ILi192EEEEEELi192ENS_6half_tEfNS_4arch4Sm80ELb0ELb1ELb1ELb1ELb0ELb1ELb1ELb1EEENS1_21CollectiveEpilogueFwdINS6_IJS8_SA_S9_EEENS6_IJNS7_ILi1EEESI_SI_EEESC_SE_Li256ELb1ELb1ELb1ELb0EEENS1_36VarlenDynamicPersistentTileSchedulerILi128ELi64ELi256ELi256ELb1ELb1ELb0ELb1ELb0ELb1EEEEEEEEEvNT_6ParamsE,(.L_x_50 - _ZN7cutlass13device_kernelIN5flash19enable_sm80_to_sm89INS1_16FlashAttnFwdSm80INS1_25CollectiveMainloopFwdSm80ILi8ELi2ELb0EN4cute5tupleIJNS5_1CILi128EEENS7_ILi64EEENS7_ILi192EEEEEELi192ENS_6half_tEfNS_4arch4Sm80ELb0ELb1ELb1ELb1ELb0ELb1ELb1ELb1EEENS1_21CollectiveEpilogueFwdINS6_IJS8_SA_S9_EEENS6_IJNS7_ILi1EEESI_SI_EEESC_SE_Li256ELb1ELb1ELb1ELb0EEENS1_36VarlenDynamicPersistentTileSchedulerILi128ELi64ELi256ELi256ELb1ELb1ELb0ELb1ELb0ELb1EEEEEEEEEvNT_6ParamsE)
        .other          _ZN7cutlass13device_kernelIN5flash19enable_sm80_to_sm89INS1_16FlashAttnFwdSm80INS1_25CollectiveMainloopFwdSm80ILi8ELi2ELb0EN4cute5tupleIJNS5_1CILi128EEENS7_ILi64EEENS7_ILi192EEEEEELi192ENS_6half_tEfNS_4arch4Sm80ELb0ELb1ELb1ELb1ELb0ELb1ELb1ELb1EEENS1_21CollectiveEpilogueFwdINS6_IJS8_SA_S9_EEENS6_IJNS7_ILi1EEESI_SI_EEESC_SE_Li256ELb1ELb1ELb1ELb0EEENS1_36VarlenDynamicPersistentTileSchedulerILi128ELi64ELi256ELi256ELb1ELb1ELb0ELb1ELb0ELb1EEEEEEEEEvNT_6ParamsE,@"STO_CUDA_ENTRY STV_DEFAULT"
_ZN7cutlass13device_kernelIN5flash19enable_sm80_to_sm89INS1_16FlashAttnFwdSm80INS1_25CollectiveMainloopFwdSm80ILi8ELi2ELb0EN4cute5tupleIJNS5_1CILi128EEENS7_ILi64EEENS7_ILi192EEEEEELi192ENS_6half_tEfNS_4arch4Sm80ELb0ELb1ELb1ELb1ELb0ELb1ELb1ELb1EEENS1_21CollectiveEpilogueFwdINS6_IJS8_SA_S9_EEENS6_IJNS7_ILi1EEESI_SI_EEESC_SE_Li256ELb1ELb1ELb1ELb0EEENS1_36VarlenDynamicPersistentTileSchedulerILi128ELi64ELi256ELi256ELb1ELb1ELb0ELb1ELb0ELb1EEEEEEEEEvNT_6ParamsE:
[----:B------:R-:W-:Y:S01]  /*0000*/  LDC R1, c[0x0][0x37c] ;  /* 0x0000df00ff017b82 */ /* 0x000fe20000000800 */
[----:B------:R-:W-:Y:S05]  /*0010*/  EXIT ;  /* 0x000000000000794d */ /* 0x000fea0003800000 */
.L_x_14:
        /* <DEDUP_REMOVED lines=14> */
.L_x_50:


//--------------------- .text._ZN7cutlass13device_kernelIN5flash19enable_sm80_to_sm89INS1_16FlashAttnFwdSm80INS1_25CollectiveMainloopFwdSm80ILi8ELi2ELb1EN4cute5tupleIJNS5_1CILi128EEENS7_ILi96EEENS7_ILi192EEEEEELi192ENS_6half_tEfNS_4arch4Sm80ELb1ELb0ELb1ELb0ELb0ELb0ELb1ELb1EEENS1_21CollectiveEpilogueFwdINS6_IJS8_SA_S9_EEENS6_IJNS7_ILi1EEESI_SI_EEESC_SE_Li256ELb0ELb1ELb1ELb0EEENS1_30DynamicPersistentTileSchedulerILi256ELi256ELb1ELb1ELb0EEEEEEEEEvNT_6ParamsE --------------------------
	.section	.text._ZN7cutlass13device_kernelIN5flash19enable_sm80_to_sm89INS1_16FlashAttnFwdSm80INS1_25CollectiveMainloopFwdSm80ILi8ELi2ELb1EN4cute5tupleIJNS5_1CILi128EEENS7_ILi96EEENS7_ILi192EEEEEELi192ENS_6half_tEfNS_4arch4Sm80ELb1ELb0ELb1ELb0ELb0ELb0ELb1ELb1EEENS1_21CollectiveEpilogueFwdINS6_IJS8_SA_S9_EEENS6_IJNS7_ILi1EEESI_SI_EEESC_SE_Li256ELb0ELb1ELb1ELb0EEENS1_30DynamicPersistentTileSchedulerILi256ELi256ELb1ELb1ELb0EEEEEEEEEvNT_6ParamsE,"ax",@progbits
	.align	128
.text._ZN7cutlass13device_kernelIN5flash19enable_sm80_to_sm89INS1_16FlashAttnFwdSm80INS1_25CollectiveMainloopFwdSm80ILi8ELi2ELb1EN4cute5tupleIJNS5_1CILi128EEENS7_ILi96EEENS7_ILi192EEEEEELi192ENS_6half_tEfNS_4arch4Sm80ELb1ELb0ELb1ELb0ELb0ELb0ELb1ELb1EEENS1_21CollectiveEpilogueFwdINS6_IJS8_SA_S9_EEENS6_IJNS7_ILi1EEESI_SI_EEESC_SE_Li256ELb0ELb1ELb1ELb0EEENS1_30DynamicPersistentTileSchedulerILi256ELi256ELb1ELb1ELb0EEEEEEEEEvNT_6ParamsE:
        .type           _ZN7cutlass13device_kernelIN5flash19enable_sm80_to_sm89INS1_16FlashAttnFwdSm80INS1_25CollectiveMainloopFwdSm80ILi8ELi2ELb1EN4cute5tupleIJNS5_1CILi128EEENS7_ILi96EEENS7_ILi192EEEEEELi192ENS_6half_tEfNS_4arch4Sm80ELb1ELb0ELb1ELb0ELb0ELb0ELb1ELb1EEENS1_21CollectiveEpilogueFwdINS6_IJS8_SA_S9_EEENS6_IJNS7_ILi1EEESI_SI_EEESC_SE_Li256ELb0ELb1ELb1ELb0EEENS1_30DynamicPersistentTileSchedulerILi256ELi256ELb1ELb1ELb0EEEEEEEEEvNT_6ParamsE,@function
        .size           _ZN7cutlass13device_kernelIN5flash19enable_sm80_to_sm89INS1_16FlashAttnFwdSm80INS1_25CollectiveMainloopFwdSm80ILi8ELi2ELb1EN4cute5tupleIJNS5_1CILi128EEENS7_ILi96EEENS7_ILi192EEEEEELi192ENS_6half_tEfNS_4arch4Sm80ELb1ELb0ELb1ELb0ELb0ELb0ELb1ELb1EEENS1_21CollectiveEpilogueFwdINS6_IJS8_SA_S9_EEENS6_IJNS7_ILi1EEESI_SI_EEESC_SE_Li256ELb0ELb1ELb1ELb0EEENS1_30DynamicPersistentTileSchedulerILi256ELi256ELb1ELb1ELb0EEEEEEEEEvNT_6ParamsE,(.L_x_51 - _ZN7cutlass13device_kernelIN5flash19enable_sm80_to_sm89INS1_16FlashAttnFwdSm80INS1_25CollectiveMainloopFwdSm80ILi8ELi2ELb1EN4cute5tupleIJNS5_1CILi128EEENS7_ILi96EEENS7_ILi192EEEEEELi192ENS_6half_tEfNS_4arch4Sm80ELb1ELb0ELb1ELb0ELb0ELb0ELb1ELb1EEENS1_21CollectiveEpilogueFwdINS6_IJS8_SA_S9_EEENS6_IJNS7_ILi1EEESI_SI_EEESC_SE_Li256ELb0ELb1ELb1ELb0EEENS1_30DynamicPersistentTileSchedulerILi256ELi256ELb1ELb1ELb0EEEEEEEEEvNT_6ParamsE)
        .other          _ZN7cutlass13device_kernelIN5flash19enable_sm80_to_sm89INS1_16FlashAttnFwdSm80INS1_25CollectiveMainloopFwdSm80ILi8ELi2ELb1EN4cute5tupleIJNS5_1CILi128EEENS7_ILi96EEENS7_ILi192EEEEEELi192ENS_6half_tEfNS_4arch4Sm80ELb1ELb0ELb1ELb0ELb0ELb0ELb1ELb1EEENS1_21CollectiveEpilogueFwdINS6_IJS8_SA_S9_EEENS6_IJNS7_ILi1EEESI_SI_EEESC_SE_Li256ELb0ELb1ELb1ELb0EEENS1_30DynamicPersistentTileSchedulerILi256ELi256ELb1ELb1ELb0EEEEEEEEEvNT_6ParamsE,@"STO_CUDA_ENTRY STV_DEFAULT"
_ZN7cutlass13device_kernelIN5flash19enable_sm80_to_sm89INS1_16FlashAttnFwdSm80INS1_25CollectiveMainloopFwdSm80ILi8ELi2ELb1EN4cute5tupleIJNS5_1CILi128EEENS7_ILi96EEENS7_ILi192EEEEEELi192ENS_6half_tEfNS_4arch4Sm80ELb1ELb0ELb1ELb0ELb0ELb0ELb1ELb1EEENS1_21CollectiveEpilogueFwdINS6_IJS8_SA_S9_EEENS6_IJNS7_ILi1EEESI_SI_EEESC_SE_Li256ELb0ELb1ELb1ELb0EEENS1_30DynamicPersistentTileSchedulerILi256ELi256ELb1ELb1ELb0EEEEEEEEEvNT_6ParamsE:
[----:B------:R-:W-:Y:S01]  /*0000*/  LDC R1, c[0x0][0x37c] ;  /* 0x0000df00ff017b82 */ /* 0x000fe20000000800 */
[----:B------:R-:W-:Y:S05]  /*0010*/  EXIT ;  /* 0x000000000000794d */ /* 0x000fea0003800000 */
.L_x_15:
        /* <DEDUP_REMOVED lines=14> */
.L_x_51:


//--------------------- .text._ZN7cutlass13device_kernelIN5flash19enable_sm80_to_sm89INS1_16FlashAttnFwdSm80INS1_25CollectiveMainloopFwdSm80ILi8ELi2ELb0EN4cute5tupleIJNS5_1CILi128EEENS7_ILi64EEENS7_ILi192EEEEEELi192ENS_6half_tEfNS_4arch4Sm80ELb1ELb0ELb1ELb1ELb0ELb0ELb1ELb1EEENS1_21CollectiveEpilogueFwdINS6_IJS8_SA_S9_EEENS6_IJNS7_ILi1EEESI_SI_EEESC_SE_Li256ELb1ELb1ELb1ELb0EEENS1_36VarlenDynamicPersistentTileSchedulerILi128ELi64ELi256ELi256ELb1ELb1ELb0ELb1ELb1ELb1EEEEEEEEEvNT_6ParamsE --------------------------
	.section	.text._ZN7cutlass13device_kernelIN5flash19enable_sm80_to_sm89INS1_16FlashAttnFwdSm80INS1_25CollectiveMainloopFwdSm80ILi8ELi2ELb0EN4cute5tupleIJNS5_1CILi128EEENS7_ILi64EEENS7_ILi192EEEEEELi192ENS_6half_tEfNS_4arch4Sm80ELb1ELb0ELb1ELb1ELb0ELb0ELb1ELb1EEENS1_21CollectiveEpilogueFwdINS6_IJS8_SA_S9_EEENS6_IJNS7_ILi1EEESI_SI_EEESC_SE_Li256ELb1ELb1ELb1ELb0EEENS1_36VarlenDynamicPersistentTileSchedulerILi128ELi64ELi256ELi256ELb1ELb1ELb0ELb1ELb1ELb1EEEEEEEEEvNT_6ParamsE,"ax",@progbits
	.align	128
.text._ZN7cutlass13device_kernelIN5flash19enable_sm80_to_sm89INS1_16FlashAttnFwdSm80INS1_25CollectiveMainloopFwdSm80ILi8ELi2ELb0EN4cute5tupleIJNS5_1CILi128EEENS7_ILi64EEENS7_ILi192EEEEEELi192ENS_6half_tEfNS_4arch4Sm80ELb1ELb0ELb1ELb1ELb0ELb0ELb1ELb1EEENS1_21CollectiveEpilogueFwdINS6_IJS8_SA_S9_EEENS6_IJNS7_ILi1EEESI_SI_EEESC_SE_Li256ELb1ELb1ELb1ELb0EEENS1_36VarlenDynamicPersistentTileSchedulerILi128ELi64ELi256ELi256ELb1ELb1ELb0ELb1ELb1ELb1EEEEEEEEEvNT_6ParamsE:
        .type           _ZN7cutlass13device_kernelIN5flash19enable_sm80_to_sm89INS1_16FlashAttnFwdSm80INS1_25CollectiveMainloopFwdSm80ILi8ELi2ELb0EN4cute5tupleIJNS5_1CILi128EEENS7_ILi64EEENS7_ILi192EEEEEELi192ENS_6half_tEfNS_4arch4Sm80ELb1ELb0ELb1ELb1ELb0ELb0ELb1ELb1EEENS1_21CollectiveEpilogueFwdINS6_IJS8_SA_S9_EEENS6_IJNS7_ILi1EEESI_SI_EEESC_SE_Li256ELb1ELb1ELb1ELb0EEENS1_36VarlenDynamicPersistentTileSchedulerILi128ELi64ELi256ELi256ELb1ELb1ELb0ELb1ELb1ELb1EEEEEEEEEvNT_6ParamsE,@function
        .size           _ZN7cutlass13device_kernelIN5flash19enable_sm80_to_sm89INS1_16FlashAttnFwdSm80INS1_25CollectiveMainloopFwdSm80ILi8ELi2ELb0EN4cute5tupleIJNS5_1CILi128EEENS7_ILi64EEENS7_ILi192EEEEEELi192ENS_6half_tEfNS_4arch4Sm80ELb1ELb0ELb1ELb1ELb0ELb0ELb1ELb1EEENS1_21CollectiveEpilogueFwdINS6_IJS8_SA_S9_EEENS6_IJNS7_ILi1EEESI_SI_EEESC_SE_Li256ELb1ELb1ELb1ELb0EEENS1_36VarlenDynamicPersistentTileSchedulerILi128ELi64ELi256ELi256ELb1ELb1ELb0ELb1ELb1ELb1EEEEEEEEEvNT_6ParamsE,(.L_x_52 - _ZN7cutlass13device_kernelIN5flash19enable_sm80_to_sm89INS1_16FlashAttnFwdSm80INS1_25CollectiveMainloopFwdSm80ILi8ELi2ELb0EN4cute5tupleIJNS5_1CILi128EEENS7_ILi64EEENS7_ILi192EEEEEELi192ENS_6half_tEfNS_4arch4Sm80ELb1ELb0ELb1ELb1ELb0ELb0ELb1ELb1EEENS1_21CollectiveEpilogueFwdINS6_IJS8_SA_S9_EEENS6_IJNS7_ILi1EEESI_SI_EEESC_SE_Li256ELb1ELb1ELb1ELb0EEENS1_36VarlenDynamicPersistentTileSchedulerILi128ELi64ELi256ELi256ELb1ELb1ELb0ELb1ELb1ELb1EEEEEEEEEvNT_6ParamsE)
        .other          _ZN7cutlass13device_kernelIN5flash19enable_sm80_to_sm89INS1_16FlashAttnFwdSm80INS1_25CollectiveMainloopFwdSm80ILi8ELi2ELb0EN4cute5tupleIJNS5_1CILi128EEENS7_ILi64EEENS7_ILi192EEEEEELi192ENS_6half_tEfNS_4arch4Sm80ELb1ELb0ELb1ELb1ELb0ELb0ELb1ELb1EEENS1_21CollectiveEpilogueFwdINS6_IJS8_SA_S9_EEENS6_IJNS7_ILi1EEESI_SI_EEESC_SE_Li256ELb1ELb1ELb1ELb0EEENS1_36VarlenDynamicPersistentTileSchedulerILi128ELi64ELi256ELi256ELb1ELb1ELb0ELb1ELb1ELb1EEEEEEEEEvNT_6ParamsE,@"STO_CUDA_ENTRY STV_DEFAULT"
_ZN7cutlass13device_kernelIN5flash19enable_sm80_to_sm89INS1_16FlashAttnFwdSm80INS1_25CollectiveMainloopFwdSm80ILi8ELi2ELb0EN4cute5tupleIJNS5_1CILi128EEENS7_ILi64EEENS7_ILi192EEEEEELi192ENS_6half_tEfNS_4arch4Sm80ELb1ELb0ELb1ELb1ELb0ELb0ELb1ELb1EEENS1_21CollectiveEpilogueFwdINS6_IJS8_SA_S9_EEENS6_IJNS7_ILi1EEESI_SI_EEESC_SE_Li256ELb1ELb1ELb1ELb0EEENS1_36VarlenDynamicPersistentTileSchedulerILi128ELi64ELi256ELi256ELb1ELb1ELb0ELb1ELb1ELb1EEEEEEEEEvNT_6ParamsE:
[----:B------:R-:W-:Y:S01]  /*0000*/  LDC R1, c[0x0][0x37c] ;  /* 0x0000df00ff017b82 */ /* 0x000fe20000000800 */
[----:B------:R-:W-:Y:S05]  /*0010*/  EXIT ;  /* 0x000000000000794d */ /* 0x000fea0003800000 */
.L_x_16:
        /* <DEDUP_REMOVED lines=14> */
.L_x_52:


//--------------------- .text._ZN7cutlass13device_kernelIN5flash19enable_sm80_to_sm89INS1_16FlashAttnFwdSm80INS1_25CollectiveMainloopFwdSm80ILi8ELi2ELb0EN4cute5tupleIJNS5_1CILi128EEENS7_ILi64EEENS7_ILi192EEEEEELi192ENS_6half_tEfNS_4arch4Sm80ELb1ELb0ELb1ELb1ELb0ELb1ELb1ELb1EEENS1_21CollectiveEpilogueFwdINS6_IJS8_SA_S9_EEENS6_IJNS7_ILi1EEESI_SI_EEESC_SE_Li256ELb1ELb1ELb1ELb0EEENS1_36VarlenDynamicPersistentTileSchedulerILi128ELi64ELi256ELi256ELb1ELb1ELb0ELb1ELb1ELb1EEEEEEEEEvNT_6ParamsE --------------------------
	.section	.text._ZN7cutlass13device_kernelIN5flash19enable_sm80_to_sm89INS1_16FlashAttnFwdSm80INS1_25CollectiveMainloopFwdSm80ILi8ELi2ELb0EN4cute5tupleIJNS5_1CILi128EEENS7_ILi64EEENS7_ILi192EEEEEELi192ENS_6half_tEfNS_4arch4Sm80ELb1ELb0ELb1ELb1ELb0ELb1ELb1ELb1EEENS1_21CollectiveEpilogueFwdINS6_IJS8_SA_S9_EEENS6_IJNS7_ILi1EEESI_SI_EEESC_SE_Li256ELb1ELb1ELb1ELb0EEENS1_36VarlenDynamicPersistentTileSchedulerILi128ELi64ELi256ELi256ELb1ELb1ELb0ELb1ELb1ELb1EEEEEEEEEvNT_6ParamsE,"ax",@progbits
	.align	128
.text._ZN7cutlass13device_kernelIN5flash19enable_sm80_to_sm89INS1_16FlashAttnFwdSm80INS1_25CollectiveMainloopFwdSm80ILi8ELi2ELb0EN4cute5tupleIJNS5_1CILi128EEENS7_ILi64EEENS7_ILi192EEEEEELi192ENS_6half_tEfNS_4arch4Sm80ELb1ELb0ELb1ELb1ELb0ELb1ELb1ELb1EEENS1_21CollectiveEpilogueFwdINS6_IJS8_SA_S9_EEENS6_IJNS7_ILi1EEESI_SI_EEESC_SE_Li256ELb1ELb1ELb1ELb0EEENS1_36VarlenDynamicPersistentTileSchedulerILi128ELi64ELi256ELi256ELb1ELb1ELb0ELb1ELb1ELb1EEEEEEEEEvNT_6ParamsE:
        .type           _ZN7cutlass13device_kernelIN5flash19enable_sm80_to_sm89INS1_16FlashAttnFwdSm80INS1_25CollectiveMainloopFwdSm80ILi8ELi2ELb0EN4cute5tupleIJNS5_1CILi128EEENS7_ILi64EEENS7_ILi192EEEEEELi192ENS_6half_tEfNS_4arch4Sm80ELb1ELb0ELb1ELb1ELb0ELb1ELb1ELb1EEENS1_21CollectiveEpilogueFwdINS6_IJS8_SA_S9_EEENS6_IJNS7_ILi1EEESI_SI_EEESC_SE_Li256ELb1ELb1ELb1ELb0EEENS1_36VarlenDynamicPersistentTileSchedulerILi128ELi64ELi256ELi256ELb1ELb1ELb0ELb1ELb1ELb1EEEEEEEEEvNT_6ParamsE,@function
        .size           _ZN7cutlass13device_kernelIN5flash19enable_sm80_to_sm89INS1_16FlashAttnFwdSm80INS1_25CollectiveMainloopFwdSm80ILi8ELi2ELb0EN4cute5tupleIJNS5_1CILi128EEENS7_ILi64EEENS7_ILi192EEEEEELi192ENS_6half_tEfNS_4arch4Sm80ELb1ELb0ELb1ELb1ELb0ELb1ELb1ELb1EEENS1_21CollectiveEpilogueFwdINS6_IJS8_SA_S9_EEENS6_IJNS7_ILi1EEESI_SI_EEESC_SE_Li256ELb1ELb1ELb1ELb0EEENS1_36VarlenDynamicPersistentTileSchedulerILi128ELi64ELi256ELi256ELb1ELb1ELb0ELb1ELb1ELb1EEEEEEEEEvNT_6ParamsE,(.L_x_53 - _ZN7cutlass13device_kernelIN5flash19enable_sm80_to_sm89INS1_16FlashAttnFwdSm80INS1_25CollectiveMainloopFwdSm80ILi8ELi2ELb0EN4cute5tupleIJNS5_1CILi128EEENS7_ILi64EEENS7_ILi192EEEEEELi192ENS_6half_tEfNS_4arch4Sm80ELb1ELb0ELb1ELb1ELb0ELb1ELb1ELb1EEENS1_21CollectiveEpilogueFwdINS6_IJS8_SA_S9_EEENS6_IJNS7_ILi1EEESI_SI_EEESC_SE_Li256ELb1ELb1ELb1ELb0EEENS1_36VarlenDynamicPersistentTileSchedulerILi128ELi64ELi256ELi256ELb1ELb1ELb0ELb1ELb1ELb1EEEEEEEEEvNT_6ParamsE)
        .other          _ZN7cutlass13device_kernelIN5flash19enable_sm80_to_sm89INS1_16FlashAttnFwdSm80INS1_25CollectiveMainloopFwdSm80ILi8ELi2ELb0EN4cute5tupleIJNS5_1CILi128EEENS7_ILi64EEENS7_ILi192EEEEEELi192ENS_6half_tEfNS_4arch4Sm80ELb1ELb0ELb1ELb1ELb0ELb1ELb1ELb1EEENS1_21CollectiveEpilogueFwdINS6_IJS8_SA_S9_EEENS6_IJNS7_ILi1EEESI_SI_EEESC_SE_Li256ELb1ELb1ELb1ELb0EEENS1_36VarlenDynamicPersistentTileSchedulerILi128ELi64ELi256ELi256ELb1ELb1ELb0ELb1ELb1ELb1EEEEEEEEEvNT_6ParamsE,@"STO_CUDA_ENTRY STV_DEFAULT"
_ZN7cutlass13device_kernelIN5flash19enable_sm80_to_sm89INS1_16FlashAttnFwdSm80INS1_25CollectiveMainloopFwdSm80ILi8ELi2ELb0EN4cute5tupleIJNS5_1CILi128EEENS7_ILi64EEENS7_ILi192EEEEEELi192ENS_6half_tEfNS_4arch4Sm80ELb1ELb0ELb1ELb1ELb0ELb1ELb1ELb1EEENS1_21CollectiveEpilogueFwdINS6_IJS8_SA_S9_EEENS6_IJNS7_ILi1EEESI_SI_EEESC_SE_Li256ELb1ELb1ELb1ELb0EEENS1_36VarlenDynamicPersistentTileSchedulerILi128ELi64ELi256ELi256ELb1ELb1ELb0ELb1ELb1ELb1EEEEEEEEEvNT_6ParamsE:
[----:B------:R-:W-:Y:S01]  /*0000*/  LDC R1, c[0x0][0x37c] ;  /* 0x0000df00ff017b82 */ /* 0x000fe20000000800 */
[----:B------:R-:W-:Y:S05]  /*0010*/  EXIT ;  /* 0x000000000000794d */ /* 0x000fea0003800000 */
.L_x_17:
        /* <DEDUP_REMOVED lines=14> */
.L_x_53:


//--------------------- .text._ZN7cutlass13device_kernelIN5flash19enable_sm80_to_sm89INS1_16FlashAttnFwdSm80INS1_25CollectiveMainloopFwdSm80ILi8ELi1ELb1EN4cute5tupleIJNS5_1CILi128EEENS7_ILi96EEENS7_ILi192EEEEEELi192ENS_6half_tEfNS_4arch4Sm80ELb0ELb0ELb0ELb0ELb0ELb0ELb1ELb1EEENS1_21CollectiveEpilogueFwdINS6_IJS8_SA_S9_EEENS6_IJNS7_ILi1EEESI_SI_EEESC_SE_Li256ELb0ELb1ELb1ELb0EEENS1_19SingleTileSchedulerILb0ELb1ELb1ELi128EEEEEEEEEvNT_6ParamsE --------------------------
	.section	.text._ZN7cutlass13device_kernelIN5flash19enable_sm80_to_sm89INS1_16FlashAttnFwdSm80INS1_25CollectiveMainloopFwdSm80ILi8ELi1ELb1EN4cute5tupleIJNS5_1CILi128EEENS7_ILi96EEENS7_ILi192EEEEEELi192ENS_6half_tEfNS_4arch4Sm80ELb0ELb0ELb0ELb0ELb0ELb0ELb1ELb1EEENS1_21CollectiveEpilogueFwdINS6_IJS8_SA_S9_EEENS6_IJNS7_ILi1EEESI_SI_EEESC_SE_Li256ELb0ELb1ELb1ELb0EEENS1_19SingleTileSchedulerILb0ELb1ELb1ELi128EEEEEEEEEvNT_6ParamsE,"ax",@progbits
	.align	128
.text._ZN7cutlass13device_kernelIN5flash19enable_sm80_to_sm89INS1_16FlashAttnFwdSm80INS1_25CollectiveMainloopFwdSm80ILi8ELi1ELb1EN4cute5tupleIJNS5_1CILi128EEENS7_ILi96EEENS7_ILi192EEEEEELi192ENS_6half_tEfNS_4arch4Sm80ELb0ELb0ELb0ELb0ELb0ELb0ELb1ELb1EEENS1_21CollectiveEpilogueFwdINS6_IJS8_SA_S9_EEENS6_IJNS7_ILi1EEESI_SI_EEESC_SE_Li256ELb0ELb1ELb1ELb0EEENS1_19SingleTileSchedulerILb0ELb1ELb1ELi128EEEEEEEEEvNT_6ParamsE:
        .type           _ZN7cutlass13device_kernelIN5flash19enable_sm80_to_sm89INS1_16FlashAttnFwdSm80INS1_25CollectiveMainloopFwdSm80ILi8ELi1ELb1EN4cute5tupleIJNS5_1CILi128EEENS7_ILi96EEENS7_ILi192EEEEEELi192ENS_6half_tEfNS_4arch4Sm80ELb0ELb0ELb0ELb0ELb0ELb0ELb1ELb1EEENS1_21CollectiveEpilogueFwdINS6_IJS8_SA_S9_EEENS6_IJNS7_ILi1EEESI_SI_EEESC_SE_Li256ELb0ELb1ELb1ELb0EEENS1_19SingleTileSchedulerILb0ELb1ELb1ELi128EEEEEEEEEvNT_6ParamsE,@function
        .size           _ZN7cutlass13device_kernelIN5flash19enable_sm80_to_sm89INS1_16FlashAttnFwdSm80INS1_25CollectiveMainloopFwdSm80ILi8ELi1ELb1EN4cute5tupleIJNS5_1CILi128EEENS7_ILi96EEENS7_ILi192EEEEEELi192ENS_6half_tEfNS_4arch4Sm80ELb0ELb0ELb0ELb0ELb0ELb0ELb1ELb1EEENS1_21CollectiveEpilogueFwdINS6_IJS8_SA_S9_EEENS6_IJNS7_ILi1EEESI_SI_EEESC_SE_Li256ELb0ELb1ELb1ELb0EEENS1_19SingleTileSchedulerILb0ELb1ELb1ELi128EEEEEEEEEvNT_6ParamsE,(.L_x_54 - _ZN7cutlass13device_kernelIN5flash19enable_sm80_to_sm89INS1_16FlashAttnFwdSm80INS1_25CollectiveMainloopFwdSm80ILi8ELi1ELb1EN4cute5tupleIJNS5_1CILi128EEENS7_ILi96EEENS7_ILi192EEEEEELi192ENS_6half_tEfNS_4arch4Sm80ELb0ELb0ELb0ELb0ELb0ELb0ELb1ELb1EEENS1_21CollectiveEpilogueFwdINS6_IJS8_SA_S9_EEENS6_IJNS7_ILi1EEESI_SI_EEESC_SE_Li256ELb0ELb1ELb1ELb0EEENS1_19SingleTileSchedulerILb0ELb1ELb1ELi128EEEEEEEEEvNT_6ParamsE)
        .other          _ZN7cutlass13device_kernelIN5flash19enable_sm80_to_sm89INS1_16FlashAttnFwdSm80INS1_25CollectiveMainloopFwdSm80ILi8ELi1ELb1EN4cute5tupleIJNS5_1CILi128EEENS7_ILi96EEENS7_ILi192EEEEEELi192ENS_6half_tEfNS_4arch4Sm80ELb0ELb0ELb0ELb0ELb0ELb0ELb1ELb1EEENS1_21CollectiveEpilogueFwdINS6_IJS8_SA_S9_EEENS6_IJNS7_ILi1EEESI_SI_EEESC_SE_Li256ELb0ELb1ELb1ELb0EEENS1_19SingleTileSchedulerILb0ELb1ELb1ELi128EEEEEEEEEvNT_6ParamsE,@"STO_CUDA_ENTRY STV_DEFAULT"
_ZN7cutlass13device_kernelIN5flash19enable_sm80_to_sm89INS1_16FlashAttnFwdSm80INS1_25CollectiveMainloopFwdSm80ILi8ELi1ELb1EN4cute5tupleIJNS5_1CILi128EEENS7_ILi96EEENS7_ILi192EEEEEELi192ENS_6half_tEfNS_4arch4Sm80ELb0ELb0ELb0ELb0ELb0ELb0ELb1ELb1EEENS1_21CollectiveEpilogueFwdINS6_IJS8_SA_S9_EEENS6_IJNS7_ILi1EEESI_SI_EEESC_SE_Li256ELb0ELb1ELb1ELb0EEENS1_19SingleTileSchedulerILb0ELb1ELb1ELi128EEEEEEEEEvNT_6ParamsE:
[----:B------:R-:W-:Y:S01]  /*0000*/  LDC R1, c[0x0][0x37c] ;  /* 0x0000df00ff017b82 */ /* 0x000fe20000000800 */
[----:B------:R-:W-:Y:S05]  /*0010*/  EXIT ;  /* 0x000000000000794d */ /* 0x000fea0003800000 */
.L_x_18:
        /* <DEDUP_REMOVED lines=14> */
.L_x_54:


//--------------------- .text._ZN7cutlass13device_kernelIN5flash19enable_sm80_to_sm89INS1_16FlashAttnFwdSm80INS1_25CollectiveMainloopFwdSm80ILi8ELi1ELb0EN4cute5tupleIJNS5_1CILi128EEENS7_ILi64EEENS7_ILi192EEEEEELi192ENS_6half_tEfNS_4arch4Sm80ELb0ELb0ELb0ELb1ELb0ELb0ELb1ELb1EEENS1_21CollectiveEpilogueFwdINS6_IJS8_SA_S9_EEENS6_IJNS7_ILi1EEESI_SI_EEESC_SE_Li256ELb1ELb1ELb1ELb0EEENS1_36VarlenDynamicPersistentTileSchedulerILi128ELi64ELi256ELi256ELb1ELb1ELb0ELb0ELb1ELb1EEEEEEEEEvNT_6ParamsE --------------------------
	.section	.text._ZN7cutlass13device_kernelIN5flash19enable_sm80_to_sm89INS1_16FlashAttnFwdSm80INS1_25CollectiveMainloopFwdSm80ILi8ELi1ELb0EN4cute5tupleIJNS5_1CILi128EEENS7_ILi64EEENS7_ILi192EEEEEELi192ENS_6half_tEfNS_4arch4Sm80ELb0ELb0ELb0ELb1ELb0ELb0ELb1ELb1EEENS1_21CollectiveEpilogueFwdINS6_IJS8_SA_S9_EEENS6_IJNS7_ILi1EEESI_SI_EEESC_SE_Li256ELb1ELb1ELb1ELb0EEENS1_36VarlenDynamicPersistentTileSchedulerILi128ELi64ELi256ELi256ELb1ELb1ELb0ELb0ELb1ELb1EEEEEEEEEvNT_6ParamsE,"ax",@progbits
	.align	128
.text._ZN7cutlass13device_kernelIN5flash19enable_sm80_to_sm89INS1_16FlashAttnFwdSm80INS1_25CollectiveMainloopFwdSm80ILi8ELi1ELb0EN4cute5tupleIJNS5_1CILi128EEENS7_ILi64EEENS7_ILi192EEEEEELi192ENS_6half_tEfNS_4arch4Sm80ELb0ELb0ELb0ELb1ELb0ELb0ELb1ELb1EEENS1_21CollectiveEpilogueFwdINS6_IJS8_SA_S9_EEENS6_IJNS7_ILi1EEESI_SI_EEESC_SE_Li256ELb1ELb1ELb1ELb0EEENS1_36VarlenDynamicPersistentTileSchedulerILi128ELi64ELi256ELi256ELb1ELb1ELb0ELb0ELb1ELb1EEEEEEEEEvNT_6ParamsE:
        .type           _ZN7cutlass13device_kernelIN5flash19enable_sm80_to_sm89INS1_16FlashAttnFwdSm80INS1_25CollectiveMainloopFwdSm80ILi8ELi1ELb0EN4cute5tupleIJNS5_1CILi128EEENS7_ILi64EEENS7_ILi192EEEEEELi192ENS_6half_tEfNS_4arch4Sm80ELb0ELb0ELb0ELb1ELb0ELb0ELb1ELb1EEENS1_21CollectiveEpilogueFwdINS6_IJS8_SA_S9_EEENS6_IJNS7_ILi1EEESI_SI_EEESC_SE_Li256ELb1ELb1ELb1ELb0EEENS1_36VarlenDynamicPersistentTileSchedulerILi128ELi64ELi256ELi256ELb1ELb1ELb0ELb0ELb1ELb1EEEEEEEEEvNT_6ParamsE,@function
        .size           _ZN7cutlass13device_kernelIN5flash19enable_sm80_to_sm89INS1_16FlashAttnFwdSm80INS1_25CollectiveMainloopFwdSm80ILi8ELi1ELb0EN4cute5tupleIJNS5_1CILi128EEENS7_ILi64EEENS7_ILi192EEEEEELi192ENS_6half_tEfNS_4arch4Sm80ELb0ELb0ELb0ELb1ELb0ELb0ELb1ELb1EEENS1_21CollectiveEpilogueFwdINS6_IJS8_SA_S9_EEENS6_IJNS7_ILi1EEESI_SI_EEESC_SE_Li256ELb1ELb1ELb1ELb0EEENS1_36VarlenDynamicPersistentTileSchedulerILi128ELi64ELi256ELi256ELb1ELb1ELb0ELb0ELb1ELb1EEEEEEEEEvNT_6ParamsE,(.L_x_55 - _ZN7cutlass13device_kernelIN5flash19enable_sm80_to_sm89INS1_16FlashAttnFwdSm80INS1_25CollectiveMainloopFwdSm80ILi8ELi1ELb0EN4cute5tupleIJNS5_1CILi128EEENS7_ILi64EEENS7_ILi192EEEEEELi192ENS_6half_tEfNS_4arch4Sm80ELb0ELb0ELb0ELb1ELb0ELb0ELb1ELb1EEENS1_21CollectiveEpilogueFwdINS6_IJS8_SA_S9_EEENS6_IJNS7_ILi1EEESI_SI_EEESC_SE_Li256ELb1ELb1ELb1ELb0EEENS1_36VarlenDynamicPersistentTileSchedulerILi128ELi64ELi256ELi256ELb1ELb1ELb0ELb0ELb1ELb1EEEEEEEEEvNT_6ParamsE)
        .other          _ZN7cutlass13device_kernelIN5flash19enable_sm80_to_sm89INS1_16FlashAttnFwdSm80INS1_25CollectiveMainloopFwdSm80ILi8ELi1ELb0EN4cute5tupleIJNS5_1CILi128EEENS7_ILi64EEENS7_ILi192EEEEEELi192ENS_6half_tEfNS_4arch4Sm80ELb0ELb0ELb0ELb1ELb0ELb0ELb1ELb1EEENS1_21CollectiveEpilogueFwdINS6_IJS8_SA_S9_EEENS6_IJNS7_ILi1EEESI_SI_EEESC_SE_Li256ELb1ELb1ELb1ELb0EEENS1_36VarlenDynamicPersistentTileSchedulerILi128ELi64ELi256ELi256ELb1ELb1ELb0ELb0ELb1ELb1EEEEEEEEEvNT_6ParamsE,@"STO_CUDA_ENTRY STV_DEFAULT"
_ZN7cutlass13device_kernelIN5flash19enable_sm80_to_sm89INS1_16FlashAttnFwdSm80INS1_25CollectiveMainloopFwdSm80ILi8ELi1ELb0EN4cute5tupleIJNS5_1CILi128EEENS7_ILi64EEENS7_ILi192EEEEEELi192ENS_6half_tEfNS_4arch4Sm80ELb0ELb0ELb0ELb1ELb0ELb0ELb1ELb1EEENS1_21CollectiveEpilogueFwdINS6_IJS8_SA_S9_EEENS6_IJNS7_ILi1EEESI_SI_EEESC_SE_Li256ELb1ELb1ELb1ELb0EEENS1_36VarlenDynamicPersistentTileSchedulerILi128ELi64ELi256ELi256ELb1ELb1ELb0ELb0ELb1ELb1EEEEEEEEEvNT_6ParamsE:
[----:B------:R-:W-:Y:S01]  /*0000*/  LDC R1, c[0x0][0x37c] ;  /* 0x0000df00ff017b82 */ /* 0x000fe20000000800 */
[----:B------:R-:W-:Y:S05]  /*0010*/  EXIT ;  /* 0x000000000000794d */ /* 0x000fea0003800000 */
.L_x_19:
        /* <DEDUP_REMOVED lines=14> */
.L_x_55:


//--------------------- .text._ZN7cutlass13device_kernelIN5flash19enable_sm80_to_sm89INS1_16FlashAttnFwdSm80INS1_25CollectiveMainloopFwdSm80ILi8ELi1ELb0EN4cute5tupleIJNS5_1CILi128EEENS7_ILi64EEENS7_ILi192EEEEEELi192ENS_6half_tEfNS_4arch4Sm80ELb0ELb0ELb0ELb1ELb0ELb1ELb1ELb1EEENS1_21CollectiveEpilogueFwdINS6_IJS8_SA_S9_EEENS6_IJNS7_ILi1EEESI_SI_EEESC_SE_Li256ELb1ELb1ELb1ELb0EEENS1_36VarlenDynamicPersistentTileSchedulerILi128ELi64ELi256ELi256ELb1ELb1ELb0ELb0ELb1ELb1EEEEEEEEEvNT_6ParamsE --------------------------
	.section	.text._ZN7cutlass13device_kernelIN5flash19enable_sm80_to_sm89INS1_16FlashAttnFwdSm80INS1_25CollectiveMainloopFwdSm80ILi8ELi1ELb0EN4cute5tupleIJNS5_1CILi128EEENS7_ILi64EEENS7_ILi192EEEEEELi192ENS_6half_tEfNS_4arch4Sm80ELb0ELb0ELb0ELb1ELb0ELb1ELb1ELb1EEENS1_21CollectiveEpilogueFwdINS6_IJS8_SA_S9_EEENS6_IJNS7_ILi1EEESI_SI_EEESC_SE_Li256ELb1ELb1ELb1ELb0EEENS1_36VarlenDynamicPersistentTileSchedulerILi128ELi64ELi256ELi256ELb1ELb1ELb0ELb0ELb1ELb1EEEEEEEEEvNT_6ParamsE,"ax",@progbits
	.align	128
.text._ZN7cutlass13device_kernelIN5flash19enable_sm80_to_sm89INS1_16FlashAttnFwdSm80INS1_25CollectiveMainloopFwdSm80ILi8ELi1ELb0EN4cute5tupleIJNS5_1CILi128EEENS7_ILi64EEENS7_ILi192EEEEEELi192ENS_6half_tEfNS_4arch4Sm80ELb0ELb0ELb0ELb1ELb0ELb1ELb1ELb1EEENS1_21CollectiveEpilogueFwdINS6_IJS8_SA_S9_EEENS6_IJNS7_ILi1EEESI_SI_EEESC_SE_Li256ELb1ELb1ELb1ELb0EEENS1_36VarlenDynamicPersistentTileSchedulerILi128ELi64ELi256ELi256ELb1ELb1ELb0ELb0ELb1ELb1EEEEEEEEEvNT_6ParamsE:
        .type           _ZN7cutlass13device_kernelIN5flash19enable_sm80_to_sm89INS1_16FlashAttnFwdSm80INS1_25CollectiveMainloopFwdSm80ILi8ELi1ELb0EN4cute5tupleIJNS5_1CILi128EEENS7_ILi64EEENS7_ILi192EEEEEELi192ENS_6half_tEfNS_4arch4Sm80ELb0ELb0ELb0ELb1ELb0ELb1ELb1ELb1EEENS1_21CollectiveEpilogueFwdINS6_IJS8_SA_S9_EEENS6_IJNS7_ILi1EEESI_SI_EEESC_SE_Li256ELb1ELb1ELb1ELb0EEENS1_36VarlenDynamicPersistentTileSchedulerILi128ELi64ELi256ELi256ELb1ELb1ELb0ELb0ELb1ELb1EEEEEEEEEvNT_6ParamsE,@function
        .size           _ZN7cutlass13device_kernelIN5flash19enable_sm80_to_sm89INS1_16FlashAttnFwdSm80INS1_25CollectiveMainloopFwdSm80ILi8ELi1ELb0EN4cute5tupleIJNS5_1CILi128EEENS7_ILi64EEENS7_ILi192EEEEEELi192ENS_6half_tEfNS_4arch4Sm80ELb0ELb0ELb0ELb1ELb0ELb1ELb1ELb1EEENS1_21CollectiveEpilogueFwdINS6_IJS8_SA_S9_EEENS6_IJNS7_ILi1EEESI_SI_EEESC_SE_Li256ELb1ELb1ELb1ELb0EEENS1_36VarlenDynamicPersistentTileSchedulerILi128ELi64ELi256ELi256ELb1ELb1ELb0ELb0ELb1ELb1EEEEEEEEEvNT_6ParamsE,(.L_x_56 - _ZN7cutlass13device_kernelIN5flash19enable_sm80_to_sm89INS1_16FlashAttnFwdSm80INS1_25CollectiveMainloopFwdSm80ILi8ELi1ELb0EN4cute5tupleIJNS5_1CILi128EEENS7_ILi64EEENS7_ILi192EEEEEELi192ENS_6half_tEfNS_4arch4Sm80ELb0ELb0ELb0ELb1ELb0ELb1ELb1ELb1EEENS1_21CollectiveEpilogueFwdINS6_IJS8_SA_S9_EEENS6_IJNS7_ILi1EEESI_SI_EEESC_SE_Li256ELb1ELb1ELb1ELb0EEENS1_36VarlenDynamicPersistentTileSchedulerILi128ELi64ELi256ELi256ELb1ELb1ELb0ELb0ELb1ELb1EEEEEEEEEvNT_6ParamsE)
        .other          _ZN7cutlass13device_kernelIN5flash19enable_sm80_to_sm89INS1_16FlashAttnFwdSm80INS1_25CollectiveMainloopFwdSm80ILi8ELi1ELb0EN4cute5tupleIJNS5_1CILi128EEENS7_ILi64EEENS7_ILi192EEEEEELi192ENS_6half_tEfNS_4arch4Sm80ELb0ELb0ELb0ELb1ELb0ELb1ELb1ELb1EEENS1_21CollectiveEpilogueFwdINS6_IJS8_SA_S9_EEENS6_IJNS7_ILi1EEESI_SI_EEESC_SE_Li256ELb1ELb1ELb1ELb0EEENS1_36VarlenDynamicPersistentTileSchedulerILi128ELi64ELi256ELi256ELb1ELb1ELb0ELb0ELb1ELb1EEEEEEEEEvNT_6ParamsE,@"STO_CUDA_ENTRY STV_DEFAULT"
_ZN7cutlass13device_kernelIN5flash19enable_sm80_to_sm89INS1_16FlashAttnFwdSm80INS1_25CollectiveMainloopFwdSm80ILi8ELi1ELb0EN4cute5tupleIJNS5_1CILi128EEENS7_ILi64EEENS7_ILi192EEEEEELi192ENS_6half_tEfNS_4arch4Sm80ELb0ELb0ELb0ELb1ELb0ELb1ELb1ELb1EEENS1_21CollectiveEpilogueFwdINS6_IJS8_SA_S9_EEENS6_IJNS7_ILi1EEESI_SI_EEESC_SE_Li256ELb1ELb1ELb1ELb0EEENS1_36VarlenDynamicPersistentTileSchedulerILi128ELi64ELi256ELi256ELb1ELb1ELb0ELb0ELb1ELb1EEEEEEEEEvNT_6ParamsE:
[----:B------:R-:W-:Y:S01]  /*0000*/  LDC R1, c[0x0][0x37c] ;  /* 0x0000df00ff017b82 */ /* 0x000fe20000000800 */
[----:B------:R-:W-:Y:S05]  /*0010*/  EXIT ;  /* 0x000000000000794d */ /* 0x000fea0003800000 */
.L_x_20:
        /* <DEDUP_REMOVED lines=14> */
.L_x_56:


//--------------------- .text._ZN7cutlass13device_kernelIN5flash19enable_sm80_to_sm89INS1_16FlashAttnFwdSm80INS1_25CollectiveMainloopFwdSm80ILi8ELi1ELb0EN4cute5tupleIJNS5_1CILi128EEENS7_ILi64EEENS7_ILi192EEEEEELi192ENS_6half_tEfNS_4arch4Sm80ELb0ELb1ELb0ELb0ELb0ELb0ELb1ELb1EEENS1_21CollectiveEpilogueFwdINS6_IJS8_SA_S9_EEENS6_IJNS7_ILi1EEESI_SI_EEESC_SE_Li256ELb0ELb1ELb1ELb0EEENS1_19SingleTileSchedulerILb0ELb1ELb1ELi128EEEEEEEEEvNT_6ParamsE --------------------------
	.section	.text._ZN7cutlass13device_kernelIN5flash19enable_sm80_to_sm89INS1_16FlashAttnFwdSm80INS1_25CollectiveMainloopFwdSm80ILi8ELi1ELb0EN4cute5tupleIJNS5_1CILi128EEENS7_ILi64EEENS7_ILi192EEEEEELi192ENS_6half_tEfNS_4arch4Sm80ELb0ELb1ELb0ELb0ELb0ELb0ELb1ELb1EEENS1_21CollectiveEpilogueFwdINS6_IJS8_SA_S9_EEENS6_IJNS7_ILi1EEESI_SI_EEESC_SE_Li256ELb0ELb1ELb1ELb0EEENS1_19SingleTileSchedulerILb0ELb1ELb1ELi128EEEEEEEEEvNT_6ParamsE,"ax",@progbits
	.align	128
.text._ZN7cutlass13device_kernelIN5flash19enable_sm80_to_sm89INS1_16FlashAttnFwdSm80INS1_25CollectiveMainloopFwdSm80ILi8ELi1ELb0EN4cute5tupleIJNS5_1CILi128EEENS7_ILi64EEENS7_ILi192EEEEEELi192ENS_6half_tEfNS_4arch4Sm80ELb0ELb1ELb0ELb0ELb0ELb0ELb1ELb1EEENS1_21CollectiveEpilogueFwdINS6_IJS8_SA_S9_EEENS6_IJNS7_ILi1EEESI_SI_EEESC_SE_Li256ELb0ELb1ELb1ELb0EEENS1_19SingleTileSchedulerILb0ELb1ELb1ELi128EEEEEEEEEvNT_6ParamsE:
        .type           _ZN7cutlass13device_kernelIN5flash19enable_sm80_to_sm89INS1_16FlashAttnFwdSm80INS1_25CollectiveMainloopFwdSm80ILi8ELi1ELb0EN4cute5tupleIJNS5_1CILi128EEENS7_ILi64EEENS7_ILi192EEEEEELi192ENS_6half_tEfNS_4arch4Sm80ELb0ELb1ELb0ELb0ELb0ELb0ELb1ELb1EEENS1_21CollectiveEpilogueFwdINS6_IJS8_SA_S9_EEENS6_IJNS7_ILi1EEESI_SI_EEESC_SE_Li256ELb0ELb1ELb1ELb0EEENS1_19SingleTileSchedulerILb0ELb1ELb1ELi128EEEEEEEEEvNT_6ParamsE,@function
        .size           _ZN7cutlass13device_kernelIN5flash19enable_sm80_to_sm89INS1_16FlashAttnFwdSm80INS1_25CollectiveMainloopFwdSm80ILi8ELi1ELb0EN4cute5tupleIJNS5_1CILi128EEENS7_ILi64EEENS7_ILi192EEEEEELi192ENS_6half_tEfNS_4arch4Sm80ELb0ELb1ELb0ELb0ELb0ELb0ELb1ELb1EEENS1_21CollectiveEpilogueFwdINS6_IJS8_SA_S9_EEENS6_IJNS7_ILi1EEESI_SI_EEESC_SE_Li256ELb0ELb1ELb1ELb0EEENS1_19SingleTileSchedulerILb0ELb1ELb1ELi128EEEEEEEEEvNT_6ParamsE,(.L_x_57 - _ZN7cutlass13device_kernelIN5flash19enable_sm80_to_sm89INS1_16FlashAttnFwdSm80INS1_25CollectiveMainloopFwdSm80ILi8ELi1ELb0EN4cute5tupleIJNS5_1CILi128EEENS7_ILi64EEENS7_ILi192EEEEEELi192ENS_6half_tEfNS_4arch4Sm80ELb0ELb1ELb0ELb0ELb0ELb0ELb1ELb1EEENS1_21CollectiveEpilogueFwdINS6_IJS8_SA_S9_EEENS6_IJNS7_ILi1EEESI_SI_EEESC_SE_Li256ELb0ELb1ELb1ELb0EEENS1_19SingleTileSchedulerILb0ELb1ELb1ELi128EEEEEEEEEvNT_6ParamsE)
        .other          _ZN7cutlass13device_kernelIN5flash19enable_sm80_to_sm89INS1_16FlashAttnFwdSm80INS1_25CollectiveMainloopFwdSm80ILi8ELi1ELb0EN4cute5tupleIJNS5_1CILi128EEENS7_ILi64EEENS7_ILi192EEEEEELi192ENS_6half_tEfNS_4arch4Sm80ELb0ELb1ELb0ELb0ELb0ELb0ELb1ELb1EEENS1_21CollectiveEpilogueFwdINS6_IJS8_SA_S9_EEENS6_IJNS7_ILi1EEESI_SI_EEESC_SE_Li256ELb0ELb1ELb1ELb0EEENS1_19SingleTileSchedulerILb0ELb1ELb1ELi128EEEEEEEEEvNT_6ParamsE,@"STO_CUDA_ENTRY STV_DEFAULT"
_ZN7cutlass13device_kernelIN5flash19enable_sm80_to_sm89INS1_16FlashAttnFwdSm80INS1_25CollectiveMainloopFwdSm80ILi8ELi1ELb0EN4cute5tupleIJNS5_1CILi128EEENS7_ILi64EEENS7_ILi192EEEEEELi192ENS_6half_tEfNS_4arch4Sm80ELb0ELb1ELb0ELb0ELb0ELb0ELb1ELb1EEENS1_21CollectiveEpilogueFwdINS6_IJS8_SA_S9_EEENS6_IJNS7_ILi1EEESI_SI_EEESC_SE_Li256ELb0ELb1ELb1ELb0EEENS1_19SingleTileSchedulerILb0ELb1ELb1ELi128EEEEEEEEEvNT_6ParamsE:
[----:B------:R-:W-:Y:S01]  /*0000*/  LDC R1, c[0x0][0x37c] ;  /* 0x0000df00ff017b82 */ /* 0x000fe20000000800 */
[----:B------:R-:W-:Y:S05]  /*0010*/  EXIT ;  /* 0x000000000000794d */ /* 0x000fea0003800000 */
.L_x_21:
        /* <DEDUP_REMOVED lines=14> */
.L_x_57:


//--------------------- .text._ZN7cutlass13device_kernelIN5flash19enable_sm80_to_sm89INS1_16FlashAttnFwdSm80INS1_25CollectiveMainloopFwdSm80ILi8ELi1ELb0EN4cute5tupleIJNS5_1CILi128EEENS7_ILi64EEENS7_ILi192EEEEEELi192ENS_6half_tEfNS_4arch4Sm80ELb0ELb1ELb0ELb1ELb0ELb0ELb1ELb1EEENS1_21CollectiveEpilogueFwdINS6_IJS8_SA_S9_EEENS6_IJNS7_ILi1EEESI_SI_EEESC_SE_Li256ELb1ELb1ELb1ELb0EEENS1_36VarlenDynamicPersistentTileSchedulerILi128ELi64ELi256ELi256ELb1ELb1ELb0ELb1ELb0ELb1EEEEEEEEEvNT_6ParamsE --------------------------
	.section	.text._ZN7cutlass13device_kernelIN5flash19enable_sm80_to_sm89INS1_16FlashAttnFwdSm80INS1_25CollectiveMainloopFwdSm80ILi8ELi1ELb0EN4cute5tupleIJNS5_1CILi128EEENS7_ILi64EEENS7_ILi192EEEEEELi192ENS_6half_tEfNS_4arch4Sm80ELb0ELb1ELb0ELb1ELb0ELb0ELb1ELb1EEENS1_21CollectiveEpilogueFwdINS6_IJS8_SA_S9_EEENS6_IJNS7_ILi1EEESI_SI_EEESC_SE_Li256ELb1ELb1ELb1ELb0EEENS1_36VarlenDynamicPersistentTileSchedulerILi128ELi64ELi256ELi256ELb1ELb1ELb0ELb1ELb0ELb1EEEEEEEEEvNT_6ParamsE,"ax",@progbits
	.align	128
.text._ZN7cutlass13device_kernelIN5flash19enable_sm80_to_sm89INS1_16FlashAttnFwdSm80INS1_25CollectiveMainloopFwdSm80ILi8ELi1ELb0EN4cute5tupleIJNS5_1CILi128EEENS7_ILi64EEENS7_ILi192EEEEEELi192ENS_6half_tEfNS_4arch4Sm80ELb0ELb1ELb0ELb1ELb0ELb0ELb1ELb1EEENS1_21CollectiveEpilogueFwdINS6_IJS8_SA_S9_EEENS6_IJNS7_ILi1EEESI_SI_EEESC_SE_Li256ELb1ELb1ELb1ELb0EEENS1_36VarlenDynamicPersistentTileSchedulerILi128ELi64ELi256ELi256ELb1ELb1ELb0ELb1ELb0ELb1EEEEEEEEEvNT_6ParamsE:
        .type           _ZN7cutlass13device_kernelIN5flash19enable_sm80_to_sm89INS1_16FlashAttnFwdSm80INS1_25CollectiveMainloopFwdSm80ILi8ELi1ELb0EN4cute5tupleIJNS5_1CILi128EEENS7_ILi64EEENS7_ILi192EEEEEELi192ENS_6half_tEfNS_4arch4Sm80ELb0ELb1ELb0ELb1ELb0ELb0ELb1ELb1EEENS1_21CollectiveEpilogueFwdINS6_IJS8_SA_S9_EEENS6_IJNS7_ILi1EEESI_SI_EEESC_SE_Li256ELb1ELb1ELb1ELb0EEENS1_36VarlenDynamicPersistentTileSchedulerILi128ELi64ELi256ELi256ELb1ELb1ELb0ELb1ELb0ELb1EEEEEEEEEvNT_6ParamsE,@function
        .size           _ZN7cutlass13device_kernelIN5flash19enable_sm80_to_sm89INS1_16FlashAttnFwdSm80INS1_25CollectiveMainloopFwdSm80ILi8ELi1ELb0EN4cute5tupleIJNS5_1CILi128EEENS7_ILi64EEENS7_ILi192EEEEEELi192ENS_6half_tEfNS_4arch4Sm80ELb0ELb1ELb0ELb1ELb0ELb0ELb1ELb1EEENS1_21CollectiveEpilogueFwdINS6_IJS8_SA_S9_EEENS6_IJNS7_ILi1EEESI_SI_EEESC_SE_Li256ELb1ELb1ELb1ELb0EEENS1_36VarlenDynamicPersistentTileSchedulerILi128ELi64ELi256ELi256ELb1ELb1ELb0ELb1ELb0ELb1EEEEEEEEEvNT_6ParamsE,(.L_x_58 - _ZN7cutlass13device_kernelIN5flash19enable_sm80_to_sm89INS1_16FlashAttnFwdSm80INS1_25CollectiveMainloopFwdSm80ILi8ELi1ELb0EN4cute5tupleIJNS5_1CILi128EEENS7_ILi64EEENS7_ILi192EEEEEELi192ENS_6half_tEfNS_4arch4Sm80ELb0ELb1ELb0ELb1ELb0ELb0ELb1ELb1EEENS1_21CollectiveEpilogueFwdINS6_IJS8_SA_S9_EEENS6_IJNS7_ILi1EEESI_SI_EEESC_SE_Li256ELb1ELb1ELb1ELb0EEENS1_36VarlenDynamicPersistentTileSchedulerILi128ELi64ELi256ELi256ELb1ELb1ELb0ELb1ELb0ELb1EEEEEEEEEvNT_6ParamsE)
        .other          _ZN7cutlass13device_kernelIN5flash19enable_sm80_to_sm89INS1_16FlashAttnFwdSm80INS1_25CollectiveMainloopFwdSm80ILi8ELi1ELb0EN4cute5tupleIJNS5_1CILi128EEENS7_ILi64EEENS7_ILi192EEEEEELi192ENS_6half_tEfNS_4arch4Sm80ELb0ELb1ELb0ELb1ELb0ELb0ELb1ELb1EEENS1_21CollectiveEpilogueFwdINS6_IJS8_SA_S9_EEENS6_IJNS7_ILi1EEESI_SI_EEESC_SE_Li256ELb1ELb1ELb1ELb0EEENS1_36VarlenDynamicPersistentTileSchedulerILi128ELi64ELi256ELi256ELb1ELb1ELb0ELb1ELb0ELb1EEEEEEEEEvNT_6ParamsE,@"STO_CUDA_ENTRY STV_DEFAULT"
_ZN7cutlass13device_kernelIN5flash19enable_sm80_to_sm89INS1_16FlashAttnFwdSm80INS1_25CollectiveMainloopFwdSm80ILi8ELi1ELb0EN4cute5tupleIJNS5_1CILi128EEENS7_ILi64EEENS7_ILi192EEEEEELi192ENS_6half_tEfNS_4arch4Sm80ELb0ELb1ELb0ELb1ELb0ELb0ELb1ELb1EEENS1_21CollectiveEpilogueFwdINS6_IJS8_SA_S9_EEENS6_IJNS7_ILi1EEESI_SI_EEESC_SE_Li256ELb1ELb1ELb1ELb0EEENS1_36VarlenDynamicPersistentTileSchedulerILi128ELi64ELi256ELi256ELb1ELb1ELb0ELb1ELb0ELb1EEEEEEEEEvNT_6ParamsE:
[----:B------:R-:W-:Y:S01]  /*0000*/  LDC R1, c[0x0][0x37c] ;  /* 0x0000df00ff017b82 */ /* 0x000fe20000000800 */
[----:B------:R-:W-:Y:S05]  /*0010*/  EXIT ;  /* 0x000000000000794d */ /* 0x000fea0003800000 */
.L_x_22:
        /* <DEDUP_REMOVED lines=14> */
.L_x_58:


//--------------------- .text._ZN7cutlass13device_kernelIN5flash19enable_sm80_to_sm89INS1_16FlashAttnFwdSm80INS1_25CollectiveMainloopFwdSm80ILi8ELi1ELb0EN4cute5tupleIJNS5_1CILi128EEENS7_ILi64EEENS7_ILi192EEEEEELi192ENS_6half_tEfNS_4arch4Sm80ELb0ELb1ELb0ELb1ELb0ELb1ELb1ELb1EEENS1_21CollectiveEpilogueFwdINS6_IJS8_SA_S9_EEENS6_IJNS7_ILi1EEESI_SI_EEESC_SE_Li256ELb1ELb1ELb1ELb0EEENS1_36VarlenDynamicPersistentTileSchedulerILi128ELi64ELi256ELi256ELb1ELb1ELb0ELb1ELb0ELb1EEEEEEEEEvNT_6ParamsE --------------------------
	.section	.text._ZN7cutlass13device_kernelIN5flash19enable_sm80_to_sm89INS1_16FlashAttnFwdSm80INS1_25CollectiveMainloopFwdSm80ILi8ELi1ELb0EN4cute5tupleIJNS5_1CILi128EEENS7_ILi64EEENS7_ILi192EEEEEELi192ENS_6half_tEfNS_4arch4Sm80ELb0ELb1ELb0ELb1ELb0ELb1ELb1ELb1EEENS1_21CollectiveEpilogueFwdINS6_IJS8_SA_S9_EEENS6_IJNS7_ILi1EEESI_SI_EEESC_SE_Li256ELb1ELb1ELb1ELb0EEENS1_36VarlenDynamicPersistentTileSchedulerILi128ELi64ELi256ELi256ELb1ELb1ELb0ELb1ELb0ELb1EEEEEEEEEvNT_6ParamsE,"ax",@progbits
	.align	128
.text._ZN7cutlass13device_kernelIN5flash19enable_sm80_to_sm89INS1_16FlashAttnFwdSm80INS1_25CollectiveMainloopFwdSm80ILi8ELi1ELb0EN4cute5tupleIJNS5_1CILi128EEENS7_ILi64EEENS7_ILi192EEEEEELi192ENS_6half_tEfNS_4arch4Sm80ELb0ELb1ELb0ELb1ELb0ELb1ELb1ELb1EEENS1_21CollectiveEpilogueFwdINS6_IJS8_SA_S9_EEENS6_IJNS7_ILi1EEESI_SI_EEESC_SE_Li256ELb1ELb1ELb1ELb0EEENS1_36VarlenDynamicPersistentTileSchedulerILi128ELi64ELi256ELi256ELb1ELb1ELb0ELb1ELb0ELb1EEEEEEEEEvNT_6ParamsE:
        .type           _ZN7cutlass13device_kernelIN5flash19enable_sm80_to_sm89INS1_16FlashAttnFwdSm80INS1_25CollectiveMainloopFwdSm80ILi8ELi1ELb0EN4cute5tupleIJNS5_1CILi128EEENS7_ILi64EEENS7_ILi192EEEEEELi192ENS_6half_tEfNS_4arch4Sm80ELb0ELb1ELb0ELb1ELb0ELb1ELb1ELb1EEENS1_21CollectiveEpilogueFwdINS6_IJS8_SA_S9_EEENS6_IJNS7_ILi1EEESI_SI_EEESC_SE_Li256ELb1ELb1ELb1ELb0EEENS1_36VarlenDynamicPersistentTileSchedulerILi128ELi64ELi256ELi256ELb1ELb1ELb0ELb1ELb0ELb1EEEEEEEEEvNT_6ParamsE,@function
        .size           _ZN7cutlass13device_kernelIN5flash19enable_sm80_to_sm89INS1_16FlashAttnFwdSm80INS1_25CollectiveMainloopFwdSm80ILi8ELi1ELb0EN4cute5tupleIJNS5_1CILi128EEENS7_ILi64EEENS7_ILi192EEEEEELi192ENS_6half_tEfNS_4arch4Sm80ELb0ELb1ELb0ELb1ELb0ELb1ELb1ELb1EEENS1_21CollectiveEpilogueFwdINS6_IJS8_SA_S9_EEENS6_IJNS7_ILi1EEESI_SI_EEESC_SE_Li256ELb1ELb1ELb1ELb0EEENS1_36VarlenDynamicPersistentTileSchedulerILi128ELi64ELi256ELi256ELb1ELb1ELb0ELb1ELb0ELb1EEEEEEEEEvNT_6ParamsE,(.L_x_59 - _ZN7cutlass13device_kernelIN5flash19enable_sm80_to_sm89INS1_16FlashAttnFwdSm80INS1_25CollectiveMainloopFwdSm80ILi8ELi1ELb0EN4cute5tupleIJNS5_1CILi128EEENS7_ILi64EEENS7_ILi192EEEEEELi192ENS_6half_tEfNS_4arch4Sm80ELb0ELb1ELb0ELb1ELb0ELb1ELb1ELb1EEENS1_21CollectiveEpilogueFwdINS6_IJS8_SA_S9_EEENS6_IJNS7_ILi1EEESI_SI_EEESC_SE_Li256ELb1ELb1ELb1ELb0EEENS1_36VarlenDynamicPersistentTileSchedulerILi128ELi64ELi256ELi256ELb1ELb1ELb0ELb1ELb0ELb1EEEEEEEEEvNT_6ParamsE)
        .other          _ZN7cutlass13device_kernelIN5flash19enable_sm80_to_sm89INS1_16FlashAttnFwdSm80INS1_25CollectiveMainloopFwdSm80ILi8ELi1ELb0EN4cute5tupleIJNS5_1CILi128EEENS7_ILi64EEENS7_ILi192EEEEEELi192ENS_6half_tEfNS_4arch4Sm80ELb0ELb1ELb0ELb1ELb0ELb1ELb1ELb1EEENS1_21CollectiveEpilogueFwdINS6_IJS8_SA_S9_EEENS6_IJNS7_ILi1EEESI_SI_EEESC_SE_Li256ELb1ELb1ELb1ELb0EEENS1_36VarlenDynamicPersistentTileSchedulerILi128ELi64ELi256ELi256ELb1ELb1ELb0ELb1ELb0ELb1EEEEEEEEEvNT_6ParamsE,@"STO_CUDA_ENTRY STV_DEFAULT"
_ZN7cutlass13device_kernelIN5flash19enable_sm80_to_sm89INS1_16FlashAttnFwdSm80INS1_25CollectiveMainloopFwdSm80ILi8ELi1ELb0EN4cute5tupleIJNS5_1CILi128EEENS7_ILi64EEENS7_ILi192EEEEEELi192ENS_6half_tEfNS_4arch4Sm80ELb0ELb1ELb0ELb1ELb0ELb1ELb1ELb1EEENS1_21CollectiveEpilogueFwdINS6_IJS8_SA_S9_EEENS6_IJNS7_ILi1EEESI_SI_EEESC_SE_Li256ELb1ELb1ELb1ELb0EEENS1_36VarlenDynamicPersistentTileSchedulerILi128ELi64ELi256ELi256ELb1ELb1ELb0ELb1ELb0ELb1EEEEEEEEEvNT_6ParamsE:
[----:B------:R-:W-:Y:S01]  /*0000*/  LDC R1, c[0x0][0x37c] ;  /* 0x0000df00ff017b82 */ /* 0x000fe20000000800 */
[----:B------:R-:W-:Y:S05]  /*0010*/  EXIT ;  /* 0x000000000000794d */ /* 0x000fea0003800000 */
.L_x_23:
        /* <DEDUP_REMOVED lines=14> */
.L_x_59:


//--------------------- .text._ZN7cutlass13device_kernelIN5flash19enable_sm80_to_sm89INS1_16FlashAttnFwdSm80INS1_25CollectiveMainloopFwdSm80ILi8ELi1ELb1EN4cute5tupleIJNS5_1CILi128EEENS7_ILi96EEENS7_ILi192EEEEEELi192ENS_6half_tEfNS_4arch4Sm80ELb1ELb0ELb0ELb0ELb0ELb0ELb1ELb1EEENS1_21CollectiveEpilogueFwdINS6_IJS8_SA_S9_EEENS6_IJNS7_ILi1EEESI_SI_EEESC_SE_Li256ELb0ELb1ELb1ELb0EEENS1_30DynamicPersistentTileSchedulerILi256ELi256ELb1ELb1ELb0EEEEEEEEEvNT_6ParamsE --------------------------
	.section	.text._ZN7cutlass13device_kernelIN5flash19enable_sm80_to_sm89INS1_16FlashAttnFwdSm80INS1_25CollectiveMainloopFwdSm80ILi8ELi1ELb1EN4cute5tupleIJNS5_1CILi128EEENS7_ILi96EEENS7_ILi192EEEEEELi192ENS_6half_tEfNS_4arch4Sm80ELb1ELb0ELb0ELb0ELb0ELb0ELb1ELb1EEENS1_21CollectiveEpilogueFwdINS6_IJS8_SA_S9_EEENS6_IJNS7_ILi1EEESI_SI_EEESC_SE_Li256ELb0ELb1ELb1ELb0EEENS1_30DynamicPersistentTileSchedulerILi256ELi256ELb1ELb1ELb0EEEEEEEEEvNT_6ParamsE,"ax",@progbits
	.align	128
.text._ZN7cutlass13device_kernelIN5flash19enable_sm80_to_sm89INS1_16FlashAttnFwdSm80INS1_25CollectiveMainloopFwdSm80ILi8ELi1ELb1EN4cute5tupleIJNS5_1CILi128EEENS7_ILi96EEENS7_ILi192EEEEEELi192ENS_6half_tEfNS_4arch4Sm80ELb1ELb0ELb0ELb0ELb0ELb0ELb1ELb1EEENS1_21CollectiveEpilogueFwdINS6_IJS8_SA_S9_EEENS6_IJNS7_ILi1EEESI_SI_EEESC_SE_Li256ELb0ELb1ELb1ELb0EEENS1_30DynamicPersistentTileSchedulerILi256ELi256ELb1ELb1ELb0EEEEEEEEEvNT_6ParamsE:
        .type           _ZN7cutlass13device_kernelIN5flash19enable_sm80_to_sm89INS1_16FlashAttnFwdSm80INS1_25CollectiveMainloopFwdSm80ILi8ELi1ELb1EN4cute5tupleIJNS5_1CILi128EEENS7_ILi96EEENS7_ILi192EEEEEELi192ENS_6half_tEfNS_4arch4Sm80ELb1ELb0ELb0ELb0ELb0ELb0ELb1ELb1EEENS1_21CollectiveEpilogueFwdINS6_IJS8_SA_S9_EEENS6_IJNS7_ILi1EEESI_SI_EEESC_SE_Li256ELb0ELb1ELb1ELb0EEENS1_30DynamicPersistentTileSchedulerILi256ELi256ELb1ELb1ELb0EEEEEEEEEvNT_6ParamsE,@function
        .size           _ZN7cutlass13device_kernelIN5flash19enable_sm80_to_sm89INS1_16FlashAttnFwdSm80INS1_25CollectiveMainloopFwdSm80ILi8ELi1ELb1EN4cute5tupleIJNS5_1CILi128EEENS7_ILi96EEENS7_ILi192EEEEEELi192ENS_6half_tEfNS_4arch4Sm80ELb1ELb0ELb0ELb0ELb0ELb0ELb1ELb1EEENS1_21CollectiveEpilogueFwdINS6_IJS8_SA_S9_EEENS6_IJNS7_ILi1EEESI_SI_EEESC_SE_Li256ELb0ELb1ELb1ELb0EEENS1_30DynamicPersistentTileSchedulerILi256ELi256ELb1ELb1ELb0EEEEEEEEEvNT_6ParamsE,(.L_x_60 - _ZN7cutlass13device_kernelIN5flash19enable_sm80_to_sm89INS1_16FlashAttnFwdSm80INS1_25CollectiveMainloopFwdSm80ILi8ELi1ELb1EN4cute5tupleIJNS5_1CILi128EEENS7_ILi96EEENS7_ILi192EEEEEELi192ENS_6half_tEfNS_4arch4Sm80ELb1ELb0ELb0ELb0ELb0ELb0ELb1ELb1EEENS1_21CollectiveEpilogueFwdINS6_IJS8_SA_S9_EEENS6_IJNS7_ILi1EEESI_SI_EEESC_SE_Li256ELb0ELb1ELb1ELb0EEENS1_30DynamicPersistentTileSchedulerILi256ELi256ELb1ELb1ELb0EEEEEEEEEvNT_6ParamsE)
        .other          _ZN7cutlass13device_kernelIN5flash19enable_sm80_to_sm89INS1_16FlashAttnFwdSm80INS1_25CollectiveMainloopFwdSm80ILi8ELi1ELb1EN4cute5tupleIJNS5_1CILi128EEENS7_ILi96EEENS7_ILi192EEEEEELi192ENS_6half_tEfNS_4arch4Sm80ELb1ELb0ELb0ELb0ELb0ELb0ELb1ELb1EEENS1_21CollectiveEpilogueFwdINS6_IJS8_SA_S9_EEENS6_IJNS7_ILi1EEESI_SI_EEESC_SE_Li256ELb0ELb1ELb1ELb0EEENS1_30DynamicPersistentTileSchedulerILi256ELi256ELb1ELb1ELb0EEEEEEEEEvNT_6ParamsE,@"STO_CUDA_ENTRY STV_DEFAULT"
_ZN7cutlass13device_kernelIN5flash19enable_sm80_to_sm89INS1_16FlashAttnFwdSm80INS1_25CollectiveMainloopFwdSm80ILi8ELi1ELb1EN4cute5tupleIJNS5_1CILi128EEENS7_ILi96EEENS7_ILi192EEEEEELi192ENS_6half_tEfNS_4arch4Sm80ELb1ELb0ELb0ELb0ELb0ELb0ELb1ELb1EEENS1_21CollectiveEpilogueFwdINS6_IJS8_SA_S9_EEENS6_IJNS7_ILi1EEESI_SI_EEESC_SE_Li256ELb0ELb1ELb1ELb0EEENS1_30DynamicPersistentTileSchedulerILi256ELi256ELb1ELb1ELb0EEEEEEEEEvNT_6ParamsE:
[----:B------:R-:W-:Y:S01]  /*0000*/  LDC R1, c[0x0][0x37c] ;  /* 0x0000df00ff017b82 */ /* 0x000fe20000000800 */
[----:B------:R-:W-:Y:S05]  /*0010*/  EXIT ;  /* 0x000000000000794d */ /* 0x000fea0003800000 */
.L_x_24:
        /* <DEDUP_REMOVED lines=14> */
.L_x_60:


//--------------------- .text._ZN7cutlass13device_kernelIN5flash19enable_sm80_to_sm89INS1_16FlashAttnFwdSm80INS1_25CollectiveMainloopFwdSm80ILi8ELi1ELb0EN4cute5tupleIJNS5_1CILi128EEENS7_ILi64EEENS7_ILi192EEEEEELi192ENS_6half_tEfNS_4arch4Sm80ELb1ELb0ELb0ELb1ELb0ELb0ELb1ELb1EEENS1_21CollectiveEpilogueFwdINS6_IJS8_SA_S9_EEENS6_IJNS7_ILi1EEESI_SI_EEESC_SE_Li256ELb1ELb1ELb1ELb0EEENS1_36VarlenDynamicPersistentTileSchedulerILi128ELi64ELi256ELi256ELb1ELb1ELb0ELb1ELb1ELb1EEEEEEEEEvNT_6ParamsE --------------------------
	.section	.text._ZN7cutlass13device_kernelIN5flash19enable_sm80_to_sm89INS1_16FlashAttnFwdSm80INS1_25CollectiveMainloopFwdSm80ILi8ELi1ELb0EN4cute5tupleIJNS5_1CILi128EEENS7_ILi64EEENS7_ILi192EEEEEELi192ENS_6half_tEfNS_4arch4Sm80ELb1ELb0ELb0ELb1ELb0ELb0ELb1ELb1EEENS1_21CollectiveEpilogueFwdINS6_IJS8_SA_S9_EEENS6_IJNS7_ILi1EEESI_SI_EEESC_SE_Li256ELb1ELb1ELb1ELb0EEENS1_36VarlenDynamicPersistentTileSchedulerILi128ELi64ELi256ELi256ELb1ELb1ELb0ELb1ELb1ELb1EEEEEEEEEvNT_6ParamsE,"ax",@progbits
	.align	128
.text._ZN7cutlass13device_kernelIN5flash19enable_sm80_to_sm89INS1_16FlashAttnFwdSm80INS1_25CollectiveMainloopFwdSm80ILi8ELi1ELb0EN4cute5tupleIJNS5_1CILi128EEENS7_ILi64EEENS7_ILi192EEEEEELi192ENS_6half_tEfNS_4arch4Sm80ELb1ELb0ELb0ELb1ELb0ELb0ELb1ELb1EEENS1_21CollectiveEpilogueFwdINS6_IJS8_SA_S9_EEENS6_IJNS7_ILi1EEESI_SI_EEESC_SE_Li256ELb1ELb1ELb1ELb0EEENS1_36VarlenDynamicPersistentTileSchedulerILi128ELi64ELi256ELi256ELb1ELb1ELb0ELb1ELb1ELb1EEEEEEEEEvNT_6ParamsE:
        .type           _ZN7cutlass13device_kernelIN5flash19enable_sm80_to_sm89INS1_16FlashAttnFwdSm80INS1_25CollectiveMainloopFwdSm80ILi8ELi1ELb0EN4cute5tupleIJNS5_1CILi128EEENS7_ILi64EEENS7_ILi192EEEEEELi192ENS_6half_tEfNS_4arch4Sm80ELb1ELb0ELb0ELb1ELb0ELb0ELb1ELb1EEENS1_21CollectiveEpilogueFwdINS6_IJS8_SA_S9_EEENS6_IJNS7_ILi1EEESI_SI_EEESC_SE_Li256ELb1ELb1ELb1ELb0EEENS1_36VarlenDynamicPersistentTileSchedulerILi128ELi64ELi256ELi256ELb1ELb1ELb0ELb1ELb1ELb1EEEEEEEEEvNT_6ParamsE,@function
        .size           _ZN7cutlass13device_kernelIN5flash19enable_sm80_to_sm89INS1_16FlashAttnFwdSm80INS1_25CollectiveMainloopFwdSm80ILi8ELi1ELb0EN4cute5tupleIJNS5_1CILi128EEENS7_ILi64EEENS7_ILi192EEEEEELi192ENS_6half_tEfNS_4arch4Sm80ELb1ELb0ELb0ELb1ELb0ELb0ELb1ELb1EEENS1_21CollectiveEpilogueFwdINS6_IJS8_SA_S9_EEENS6_IJNS7_ILi1EEESI_SI_EEESC_SE_Li256ELb1ELb1ELb1ELb0EEENS1_36VarlenDynamicPersistentTileSchedulerILi128ELi64ELi256ELi256ELb1ELb1ELb0ELb1ELb1ELb1EEEEEEEEEvNT_6ParamsE,(.L_x_61 - _ZN7cutlass13device_kernelIN5flash19enable_sm80_to_sm89INS1_16FlashAttnFwdSm80INS1_25CollectiveMainloopFwdSm80ILi8ELi1ELb0EN4cute5tupleIJNS5_1CILi128EEENS7_ILi64EEENS7_ILi192EEEEEELi192ENS_6half_tEfNS_4arch4Sm80ELb1ELb0ELb0ELb1ELb0ELb0ELb1ELb1EEENS1_21CollectiveEpilogueFwdINS6_IJS8_SA_S9_EEENS6_IJNS7_ILi1EEESI_SI_EEESC_SE_Li256ELb1ELb1ELb1ELb0EEENS1_36VarlenDynamicPersistentTileSchedulerILi128ELi64ELi256ELi256ELb1ELb1ELb0ELb1ELb1ELb1EEEEEEEEEvNT_6ParamsE)
        .other          _ZN7cutlass13device_kernelIN5flash19enable_sm80_to_sm89INS1_16FlashAttnFwdSm80INS1_25CollectiveMainloopFwdSm80ILi8ELi1ELb0EN4cute5tupleIJNS5_1CILi128EEENS7_ILi64EEENS7_ILi192EEEEEELi192ENS_6half_tEfNS_4arch4Sm80ELb1ELb0ELb0ELb1ELb0ELb0ELb1ELb1EEENS1_21CollectiveEpilogueFwdINS6_IJS8_SA_S9_EEENS6_IJNS7_ILi1EEESI_SI_EEESC_SE_Li256ELb1ELb1ELb1ELb0EEENS1_36VarlenDynamicPersistentTileSchedulerILi128ELi64ELi256ELi256ELb1ELb1ELb0ELb1ELb1ELb1EEEEEEEEEvNT_6ParamsE,@"STO_CUDA_ENTRY STV_DEFAULT"
_ZN7cutlass13device_kernelIN5flash19enable_sm80_to_sm89INS1_16FlashAttnFwdSm80INS1_25CollectiveMainloopFwdSm80ILi8ELi1ELb0EN4cute5tupleIJNS5_1CILi128EEENS7_ILi64EEENS7_ILi192EEEEEELi192ENS_6half_tEfNS_4arch4Sm80ELb1ELb0ELb0ELb1ELb0ELb0ELb1ELb1EEENS1_21CollectiveEpilogueFwdINS6_IJS8_SA_S9_EEENS6_IJNS7_ILi1EEESI_SI_EEESC_SE_Li256ELb1ELb1ELb1ELb0EEENS1_36VarlenDynamicPersistentTileSchedulerILi128ELi64ELi256ELi256ELb1ELb1ELb0ELb1ELb1ELb1EEEEEEEEEvNT_6ParamsE:
[----:B------:R-:W-:Y:S01]  /*0000*/  LDC R1, c[0x0][0x37c] ;  /* 0x0000df00ff017b82 */ /* 0x000fe20000000800 */
[----:B------:R-:W-:Y:S05]  /*0010*/  EXIT ;  /* 0x000000000000794d */ /* 0x000fea0003800000 */
.L_x_25:
        /* <DEDUP_REMOVED lines=14> */
.L_x_61:


//--------------------- .text._ZN7cutlass13device_kernelIN5flash19enable_sm80_to_sm89INS1_16FlashAttnFwdSm80INS1_25CollectiveMainloopFwdSm80ILi8ELi1ELb0EN4cute5tupleIJNS5_1CILi128EEENS7_ILi64EEENS7_ILi192EEEEEELi192ENS_6half_tEfNS_4arch4Sm80ELb1ELb0ELb0ELb1ELb0ELb1ELb1ELb1EEENS1_21CollectiveEpilogueFwdINS6_IJS8_SA_S9_EEENS6_IJNS7_ILi1EEESI_SI_EEESC_SE_Li256ELb1ELb1ELb1ELb0EEENS1_36VarlenDynamicPersistentTileSchedulerILi128ELi64ELi256ELi256ELb1ELb1ELb0ELb1ELb1ELb1EEEEEEEEEvNT_6ParamsE --------------------------
	.section	.text._ZN7cutlass13device_kernelIN5flash19enable_sm80_to_sm89INS1_16FlashAttnFwdSm80INS1_25CollectiveMainloopFwdSm80ILi8ELi1ELb0EN4cute5tupleIJNS5_1CILi128EEENS7_ILi64EEENS7_ILi192EEEEEELi192ENS_6half_tEfNS_4arch4Sm80ELb1ELb0ELb0ELb1ELb0ELb1ELb1ELb1EEENS1_21CollectiveEpilogueFwdINS6_IJS8_SA_S9_EEENS6_IJNS7_ILi1EEESI_SI_EEESC_SE_Li256ELb1ELb1ELb1ELb0EEENS1_36VarlenDynamicPersistentTileSchedulerILi128ELi64ELi256ELi256ELb1ELb1ELb0ELb1ELb1ELb1EEEEEEEEEvNT_6ParamsE,"ax",@progbits
	.align	128
.text._ZN7cutlass13device_kernelIN5flash19enable_sm80_to_sm89INS1_16FlashAttnFwdSm80INS1_25CollectiveMainloopFwdSm80ILi8ELi1ELb0EN4cute5tupleIJNS5_1CILi128EEENS7_ILi64EEENS7_ILi192EEEEEELi192ENS_6half_tEfNS_4arch4Sm80ELb1ELb0ELb0ELb1ELb0ELb1ELb1ELb1EEENS1_21CollectiveEpilogueFwdINS6_IJS8_SA_S9_EEENS6_IJNS7_ILi1EEESI_SI_EEESC_SE_Li256ELb1ELb1ELb1ELb0EEENS1_36VarlenDynamicPersistentTileSchedulerILi128ELi64ELi256ELi256ELb1ELb1ELb0ELb1ELb1ELb1EEEEEEEEEvNT_6ParamsE:
        .type           _ZN7cutlass13device_kernelIN5flash19enable_sm80_to_sm89INS1_16FlashAttnFwdSm80INS1_25CollectiveMainloopFwdSm80ILi8ELi1ELb0EN4cute5tupleIJNS5_1CILi128EEENS7_ILi64EEENS7_ILi192EEEEEELi192ENS_6half_tEfNS_4arch4Sm80ELb1ELb0ELb0ELb1ELb0ELb1ELb1ELb1EEENS1_21CollectiveEpilogueFwdINS6_IJS8_SA_S9_EEENS6_IJNS7_ILi1EEESI_SI_EEESC_SE_Li256ELb1ELb1ELb1ELb0EEENS1_36VarlenDynamicPersistentTileSchedulerILi128ELi64ELi256ELi256ELb1ELb1ELb0ELb1ELb1ELb1EEEEEEEEEvNT_6ParamsE,@function
        .size           _ZN7cutlass13device_kernelIN5flash19enable_sm80_to_sm89INS1_16FlashAttnFwdSm80INS1_25CollectiveMainloopFwdSm80ILi8ELi1ELb0EN4cute5tupleIJNS5_1CILi128EEENS7_ILi64EEENS7_ILi192EEEEEELi192ENS_6half_tEfNS_4arch4Sm80ELb1ELb0ELb0ELb1ELb0ELb1ELb1ELb1EEENS1_21CollectiveEpilogueFwdINS6_IJS8_SA_S9_EEENS6_IJNS7_ILi1EEESI_SI_EEESC_SE_Li256ELb1ELb1ELb1ELb0EEENS1_36VarlenDynamicPersistentTileSchedulerILi128ELi64ELi256ELi256ELb1ELb1ELb0ELb1ELb1ELb1EEEEEEEEEvNT_6ParamsE,(.L_x_62 - _ZN7cutlass13device_kernelIN5flash19enable_sm80_to_sm89INS1_16FlashAttnFwdSm80INS1_25CollectiveMainloopFwdSm80ILi8ELi1ELb0EN4cute5tupleIJNS5_1CILi128EEENS7_ILi64EEENS7_ILi192EEEEEELi192ENS_6half_tEfNS_4arch4Sm80ELb1ELb0ELb0ELb1ELb0ELb1ELb1ELb1EEENS1_21CollectiveEpilogueFwdINS6_IJS8_SA_S9_EEENS6_IJNS7_ILi1EEESI_SI_EEESC_SE_Li256ELb1ELb1ELb1ELb0EEENS1_36VarlenDynamicPersistentTileSchedulerILi128ELi64ELi256ELi256ELb1ELb1ELb0ELb1ELb1ELb1EEEEEEEEEvNT_6ParamsE)
        .other          _ZN7cutlass13device_kernelIN5flash19enable_sm80_to_sm89INS1_16FlashAttnFwdSm80INS1_25CollectiveMainloopFwdSm80ILi8ELi1ELb0EN4cute5tupleIJNS5_1CILi128EEENS7_ILi64EEENS7_ILi192EEEEEELi192ENS_6half_tEfNS_4arch4Sm80ELb1ELb0ELb0ELb1ELb0ELb1ELb1ELb1EEENS1_21CollectiveEpilogueFwdINS6_IJS8_SA_S9_EEENS6_IJNS7_ILi1EEESI_SI_EEESC_SE_Li256ELb1ELb1ELb1ELb0EEENS1_36VarlenDynamicPersistentTileSchedulerILi128ELi64ELi256ELi256ELb1ELb1ELb0ELb1ELb1ELb1EEEEEEEEEvNT_6ParamsE,@"STO_CUDA_ENTRY STV_DEFAULT"
_ZN7cutlass13device_kernelIN5flash19enable_sm80_to_sm89INS1_16FlashAttnFwdSm80INS1_25CollectiveMainloopFwdSm80ILi8ELi1ELb0EN4cute5tupleIJNS5_1CILi128EEENS7_ILi64EEENS7_ILi192EEEEEELi192ENS_6half_tEfNS_4arch4Sm80ELb1ELb0ELb0ELb1ELb0ELb1ELb1ELb1EEENS1_21CollectiveEpilogueFwdINS6_IJS8_SA_S9_EEENS6_IJNS7_ILi1EEESI_SI_EEESC_SE_Li256ELb1ELb1ELb1ELb0EEENS1_36VarlenDynamicPersistentTileSchedulerILi128ELi64ELi256ELi256ELb1ELb1ELb0ELb1ELb1ELb1EEEEEEEEEvNT_6ParamsE:
[----:B------:R-:W-:Y:S01]  /*0000*/  LDC R1, c[0x0][0x37c] ;  /* 0x0000df00ff017b82 */ /* 0x000fe20000000800 */
[----:B------:R-:W-:Y:S05]  /*0010*/  EXIT ;  /* 0x000000000000794d */ /* 0x000fea0003800000 */
.L_x_26:
        /* <DEDUP_REMOVED lines=14> */
.L_x_62:


//--------------------- .text._ZN7cutlass13device_kernelIN5flash19enable_sm80_to_sm89INS1_16FlashAttnFwdSm80INS1_25CollectiveMainloopFwdSm80ILi8ELi2ELb1EN4cute5tupleIJNS5_1CILi128EEENS7_ILi96EEENS7_ILi192EEEEEELi192ENS_6half_tEfNS_4arch4Sm80ELb0ELb0ELb0ELb0ELb0ELb0ELb1ELb1EEENS1_21CollectiveEpilogueFwdINS6_IJS8_SA_S9_EEENS6_IJNS7_ILi1EEESI_SI_EEESC_SE_Li256ELb0ELb1ELb1ELb0EEENS1_19SingleTileSchedulerILb0ELb1ELb1ELi128EEEEEEEEEvNT_6ParamsE --------------------------
	.section	.text._ZN7cutlass13device_kernelIN5flash19enable_sm80_to_sm89INS1_16FlashAttnFwdSm80INS1_25CollectiveMainloopFwdSm80ILi8ELi2ELb1EN4cute5tupleIJNS5_1CILi128EEENS7_ILi96EEENS7_ILi192EEEEEELi192ENS_6half_tEfNS_4arch4Sm80ELb0ELb0ELb0ELb0ELb0ELb0ELb1ELb1EEENS1_21CollectiveEpilogueFwdINS6_IJS8_SA_S9_EEENS6_IJNS7_ILi1EEESI_SI_EEESC_SE_Li256ELb0ELb1ELb1ELb0EEENS1_19SingleTileSchedulerILb0ELb1ELb1ELi128EEEEEEEEEvNT_6ParamsE,"ax",@progbits
	.align	128
.text._ZN7cutlass13device_kernelIN5flash19enable_sm80_to_sm89INS1_16FlashAttnFwdSm80INS1_25CollectiveMainloopFwdSm80ILi8ELi2ELb1EN4cute5tupleIJNS5_1CILi128EEENS7_ILi96EEENS7_ILi192EEEEEELi192ENS_6half_tEfNS_4arch4Sm80ELb0ELb0ELb0ELb0ELb0ELb0ELb1ELb1EEENS1_21CollectiveEpilogueFwdINS6_IJS8_SA_S9_EEENS6_IJNS7_ILi1EEESI_SI_EEESC_SE_Li256ELb0ELb1ELb1ELb0EEENS1_19SingleTileSchedulerILb0ELb1ELb1ELi128EEEEEEEEEvNT_6ParamsE:
        .type           _ZN7cutlass13device_kernelIN5flash19enable_sm80_to_sm89INS1_16FlashAttnFwdSm80INS1_25CollectiveMainloopFwdSm80ILi8ELi2ELb1EN4cute5tupleIJNS5_1CILi128EEENS7_ILi96EEENS7_ILi192EEEEEELi192ENS_6half_tEfNS_4arch4Sm80ELb0ELb0ELb0ELb0ELb0ELb0ELb1ELb1EEENS1_21CollectiveEpilogueFwdINS6_IJS8_SA_S9_EEENS6_IJNS7_ILi1EEESI_SI_EEESC_SE_Li256ELb0ELb1ELb1ELb0EEENS1_19SingleTileSchedulerILb0ELb1ELb1ELi128EEEEEEEEEvNT_6ParamsE,@function
        .size           _ZN7cutlass13device_kernelIN5flash19enable_sm80_to_sm89INS1_16FlashAttnFwdSm80INS1_25CollectiveMainloopFwdSm80ILi8ELi2ELb1EN4cute5tupleIJNS5_1CILi128EEENS7_ILi96EEENS7_ILi192EEEEEELi192ENS_6half_tEfNS_4arch4Sm80ELb0ELb0ELb0ELb0ELb0ELb0ELb1ELb1EEENS1_21CollectiveEpilogueFwdINS6_IJS8_SA_S9_EEENS6_IJNS7_ILi1EEESI_SI_EEESC_SE_Li256ELb0ELb1ELb1ELb0EEENS1_19SingleTileSchedulerILb0ELb1ELb1ELi128EEEEEEEEEvNT_6ParamsE,(.L_x_63 - _ZN7cutlass13device_kernelIN5flash19enable_sm80_to_sm89INS1_16FlashAttnFwdSm80INS1_25CollectiveMainloopFwdSm80ILi8ELi2ELb1EN4cute5tupleIJNS5_1CILi128EEENS7_ILi96EEENS7_ILi192EEEEEELi192ENS_6half_tEfNS_4arch4Sm80ELb0ELb0ELb0ELb0ELb0ELb0ELb1ELb1EEENS1_21CollectiveEpilogueFwdINS6_IJS8_SA_S9_EEENS6_IJNS7_ILi1EEESI_SI_EEESC_SE_Li256ELb0ELb1ELb1ELb0EEENS1_19SingleTileSchedulerILb0ELb1ELb1ELi128EEEEEEEEEvNT_6ParamsE)
        .other          _ZN7cutlass13device_kernelIN5flash19enable_sm80_to_sm89INS1_16FlashAttnFwdSm80INS1_25CollectiveMainloopFwdSm80ILi8ELi2ELb1EN4cute5tupleIJNS5_1CILi128EEENS7_ILi96EEENS7_ILi192EEEEEELi192ENS_6half_tEfNS_4arch4Sm80ELb0ELb0ELb0ELb0ELb0ELb0ELb1ELb1EEENS1_21CollectiveEpilogueFwdINS6_IJS8_SA_S9_EEENS6_IJNS7_ILi1EEESI_SI_EEESC_SE_Li256ELb0ELb1ELb1ELb0EEENS1_19SingleTileSchedulerILb0ELb1ELb1ELi128EEEEEEEEEvNT_6ParamsE,@"STO_CUDA_ENTRY STV_DEFAULT"
_ZN7cutlass13device_kernelIN5flash19enable_sm80_to_sm89INS1_16FlashAttnFwdSm80INS1_25CollectiveMainloopFwdSm80ILi8ELi2ELb1EN4cute5tupleIJNS5_1CILi128EEENS7_ILi96EEENS7_ILi192EEEEEELi192ENS_6half_tEfNS_4arch4Sm80ELb0ELb0ELb0ELb0ELb0ELb0ELb1ELb1EEENS1_21CollectiveEpilogueFwdINS6_IJS8_SA_S9_EEENS6_IJNS7_ILi1EEESI_SI_EEESC_SE_Li256ELb0ELb1ELb1ELb0EEENS1_19SingleTileSchedulerILb0ELb1ELb1ELi128EEEEEEEEEvNT_6ParamsE:
[----:B------:R-:W-:Y:S01]  /*0000*/  LDC R1, c[0x0][0x37c] ;  /* 0x0000df00ff017b82 */ /* 0x000fe20000000800 */
[----:B------:R-:W-:Y:S05]  /*0010*/  EXIT ;  /* 0x000000000000794d */ /* 0x000fea0003800000 */
.L_x_27:
        /* <DEDUP_REMOVED lines=14> */
.L_x_63:


//--------------------- .text._ZN7cutlass13device_kernelIN5flash19enable_sm80_to_sm89INS1_16FlashAttnFwdSm80INS1_25CollectiveMainloopFwdSm80ILi8ELi2ELb0EN4cute5tupleIJNS5_1CILi128EEENS7_ILi64EEENS7_ILi192EEEEEELi192ENS_6half_tEfNS_4arch4Sm80ELb0ELb0ELb0ELb1ELb0ELb0ELb1ELb1EEENS1_21CollectiveEpilogueFwdINS6_IJS8_SA_S9_EEENS6_IJNS7_ILi1EEESI_SI_EEESC_SE_Li256ELb1ELb1ELb1ELb0EEENS1_36VarlenDynamicPersistentTileSchedulerILi128ELi64ELi256ELi256ELb1ELb1ELb0ELb0ELb1ELb1EEEEEEEEEvNT_6ParamsE --------------------------
	.section	.text._ZN7cutlass13device_kernelIN5flash19enable_sm80_to_sm89INS1_16FlashAttnFwdSm80INS1_25CollectiveMainloopFwdSm80ILi8ELi2ELb0EN4cute5tupleIJNS5_1CILi128EEENS7_ILi64EEENS7_ILi192EEEEEELi192ENS_6half_tEfNS_4arch4Sm80ELb0ELb0ELb0ELb1ELb0ELb0ELb1ELb1EEENS1_21CollectiveEpilogueFwdINS6_IJS8_SA_S9_EEENS6_IJNS7_ILi1EEESI_SI_EEESC_SE_Li256ELb1ELb1ELb1ELb0EEENS1_36VarlenDynamicPersistentTileSchedulerILi128ELi64ELi256ELi256ELb1ELb1ELb0ELb0ELb1ELb1EEEEEEEEEvNT_6ParamsE,"ax",@progbits
	.align	128
.text._ZN7cutlass13device_kernelIN5flash19enable_sm80_to_sm89INS1_16FlashAttnFwdSm80INS1_25CollectiveMainloopFwdSm80ILi8ELi2ELb0EN4cute5tupleIJNS5_1CILi128EEENS7_ILi64EEENS7_ILi192EEEEEELi192ENS_6half_tEfNS_4arch4Sm80ELb0ELb0ELb0ELb1ELb0ELb0ELb1ELb1EEENS1_21CollectiveEpilogueFwdINS6_IJS8_SA_S9_EEENS6_IJNS7_ILi1EEESI_SI_EEESC_SE_Li256ELb1ELb1ELb1ELb0EEENS1_36VarlenDynamicPersistentTileSchedulerILi128ELi64ELi256ELi256ELb1ELb1ELb0ELb0ELb1ELb1EEEEEEEEEvNT_6ParamsE:
        .type           _ZN7cutlass13device_kernelIN5flash19enable_sm80_to_sm89INS1_16FlashAttnFwdSm80INS1_25CollectiveMainloopFwdSm80ILi8ELi2ELb0EN4cute5tupleIJNS5_1CILi128EEENS7_ILi64EEENS7_ILi192EEEEEELi192ENS_6half_tEfNS_4arch4Sm80ELb0ELb0ELb0ELb1ELb0ELb0ELb1ELb1EEENS1_21CollectiveEpilogueFwdINS6_IJS8_SA_S9_EEENS6_IJNS7_ILi1EEESI_SI_EEESC_SE_Li256ELb1ELb1ELb1ELb0EEENS1_36VarlenDynamicPersistentTileSchedulerILi128ELi64ELi256ELi256ELb1ELb1ELb0ELb0ELb1ELb1EEEEEEEEEvNT_6ParamsE,@function
        .size           _ZN7cutlass13device_kernelIN5flash19enable_sm80_to_sm89INS1_16FlashAttnFwdSm80INS1_25CollectiveMainloopFwdSm80ILi8ELi2ELb0EN4cute5tupleIJNS5_1CILi128EEENS7_ILi64EEENS7_ILi192EEEEEELi192ENS_6half_tEfNS_4arch4Sm80ELb0ELb0ELb0ELb1ELb0ELb0ELb1ELb1EEENS1_21CollectiveEpilogueFwdINS6_IJS8_SA_S9_EEENS6_IJNS7_ILi1EEESI_SI_EEESC_SE_Li256ELb1ELb1ELb1ELb0EEENS1_36VarlenDynamicPersistentTileSchedulerILi128ELi64ELi256ELi256ELb1ELb1ELb0ELb0ELb1ELb1EEEEEEEEEvNT_6ParamsE,(.L_x_64 - _ZN7cutlass13device_kernelIN5flash19enable_sm80_to_sm89INS1_16FlashAttnFwdSm80INS1_25CollectiveMainloopFwdSm80ILi8ELi2ELb0EN4cute5tupleIJNS5_1CILi128EEENS7_ILi64EEENS7_ILi192EEEEEELi192ENS_6half_tEfNS_4arch4Sm80ELb0ELb0ELb0ELb1ELb0ELb0ELb1ELb1EEENS1_21CollectiveEpilogueFwdINS6_IJS8_SA_S9_EEENS6_IJNS7_ILi1EEESI_SI_EEESC_SE_Li256ELb1ELb1ELb1ELb0EEENS1_36VarlenDynamicPersistentTileSchedulerILi128ELi64ELi256ELi256ELb1ELb1ELb0ELb0ELb1ELb1EEEEEEEEEvNT_6ParamsE)
        .other          _ZN7cutlass13device_kernelIN5flash19enable_sm80_to_sm89INS1_16FlashAttnFwdSm80INS1_25CollectiveMainloopFwdSm80ILi8ELi2ELb0EN4cute5tupleIJNS5_1CILi128EEENS7_ILi64EEENS7_ILi192EEEEEELi192ENS_6half_tEfNS_4arch4Sm80ELb0ELb0ELb0ELb1ELb0ELb0ELb1ELb1EEENS1_21CollectiveEpilogueFwdINS6_IJS8_SA_S9_EEENS6_IJNS7_ILi1EEESI_SI_EEESC_SE_Li256ELb1ELb1ELb1ELb0EEENS1_36VarlenDynamicPersistentTileSchedulerILi128ELi64ELi256ELi256ELb1ELb1ELb0ELb0ELb1ELb1EEEEEEEEEvNT_6ParamsE,@"STO_CUDA_ENTRY STV_DEFAULT"
_ZN7cutlass13device_kernelIN5flash19enable_sm80_to_sm89INS1_16FlashAttnFwdSm80INS1_25CollectiveMainloopFwdSm80ILi8ELi2ELb0EN4cute5tupleIJNS5_1CILi128EEENS7_ILi64EEENS7_ILi192EEEEEELi192ENS_6half_tEfNS_4arch4Sm80ELb0ELb0ELb0ELb1ELb0ELb0ELb1ELb1EEENS1_21CollectiveEpilogueFwdINS6_IJS8_SA_S9_EEENS6_IJNS7_ILi1EEESI_SI_EEESC_SE_Li256ELb1ELb1ELb1ELb0EEENS1_36VarlenDynamicPersistentTileSchedulerILi128ELi64ELi256ELi256ELb1ELb1ELb0ELb0ELb1ELb1EEEEEEEEEvNT_6ParamsE:
[----:B------:R-:W-:Y:S01]  /*0000*/  LDC R1, c[0x0][0x37c] ;  /* 0x0000df00ff017b82 */ /* 0x000fe20000000800 */
[----:B------:R-:W-:Y:S05]  /*0010*/  EXIT ;  /* 0x000000000000794d */ /* 0x000fea0003800000 */
.L_x_28:
        /* <DEDUP_REMOVED lines=14> */
.L_x_64:


//--------------------- .text._ZN7cutlass13device_kernelIN5flash19enable_sm80_to_sm89INS1_16FlashAttnFwdSm80INS1_25CollectiveMainloopFwdSm80ILi8ELi2ELb0EN4cute5tupleIJNS5_1CILi128EEENS7_ILi64EEENS7_ILi192EEEEEELi192ENS_6half_tEfNS_4arch4Sm80ELb0ELb0ELb0ELb1ELb0ELb1ELb1ELb1EEENS1_21CollectiveEpilogueFwdINS6_IJS8_SA_S9_EEENS6_IJNS7_ILi1EEESI_SI_EEESC_SE_Li256ELb1ELb1ELb1ELb0EEENS1_36VarlenDynamicPersistentTileSchedulerILi128ELi64ELi256ELi256ELb1ELb1ELb0ELb0ELb1ELb1EEEEEEEEEvNT_6ParamsE --------------------------
	.section	.text._ZN7cutlass13device_kernelIN5flash19enable_sm80_to_sm89INS1_16FlashAttnFwdSm80INS1_25CollectiveMainloopFwdSm80ILi8ELi2ELb0EN4cute5tupleIJNS5_1CILi128EEENS7_ILi64EEENS7_ILi192EEEEEELi192ENS_6half_tEfNS_4arch4Sm80ELb0ELb0ELb0ELb1ELb0ELb1ELb1ELb1EEENS1_21CollectiveEpilogueFwdINS6_IJS8_SA_S9_EEENS6_IJNS7_ILi1EEESI_SI_EEESC_SE_Li256ELb1ELb1ELb1ELb0EEENS1_36VarlenDynamicPersistentTileSchedulerILi128ELi64ELi256ELi256ELb1ELb1ELb0ELb0ELb1ELb1EEEEEEEEEvNT_6ParamsE,"ax",@progbits
	.align	128
.text._ZN7cutlass13device_kernelIN5flash19enable_sm80_to_sm89INS1_16FlashAttnFwdSm80INS1_25CollectiveMainloopFwdSm80ILi8ELi2ELb0EN4cute5tupleIJNS5_1CILi128EEENS7_ILi64EEENS7_ILi192EEEEEELi192ENS_6half_tEfNS_4arch4Sm80ELb0ELb0ELb0ELb1ELb0ELb1ELb1ELb1EEENS1_21CollectiveEpilogueFwdINS6_IJS8_SA_S9_EEENS6_IJNS7_ILi1EEESI_SI_EEESC_SE_Li256ELb1ELb1ELb1ELb0EEENS1_36VarlenDynamicPersistentTileSchedulerILi128ELi64ELi256ELi256ELb1ELb1ELb0ELb0ELb1ELb1EEEEEEEEEvNT_6ParamsE:
        .type           _ZN7cutlass13device_kernelIN5flash19enable_sm80_to_sm89INS1_16FlashAttnFwdSm80INS1_25CollectiveMainloopFwdSm80ILi8ELi2ELb0EN4cute5tupleIJNS5_1CILi128EEENS7_ILi64EEENS7_ILi192EEEEEELi192ENS_6half_tEfNS_4arch4Sm80ELb0ELb0ELb0ELb1ELb0ELb1ELb1ELb1EEENS1_21CollectiveEpilogueFwdINS6_IJS8_SA_S9_EEENS6_IJNS7_ILi1EEESI_SI_EEESC_SE_Li256ELb1ELb1ELb1ELb0EEENS1_36VarlenDynamicPersistentTileSchedulerILi128ELi64ELi256ELi256ELb1ELb1ELb0ELb0ELb1ELb1EEEEEEEEEvNT_6ParamsE,@function
        .size           _ZN7cutlass13device_kernelIN5flash19enable_sm80_to_sm89INS1_16FlashAttnFwdSm80INS1_25CollectiveMainloopFwdSm80ILi8ELi2ELb0EN4cute5tupleIJNS5_1CILi128EEENS7_ILi64EEENS7_ILi192EEEEEELi192ENS_6half_tEfNS_4arch4Sm80ELb0ELb0ELb0ELb1ELb0ELb1ELb1ELb1EEENS1_21CollectiveEpilogueFwdINS6_IJS8_SA_S9_EEENS6_IJNS7_ILi1EEESI_SI_EEESC_SE_Li256ELb1ELb1ELb1ELb0EEENS1_36VarlenDynamicPersistentTileSchedulerILi128ELi64ELi256ELi256ELb1ELb1ELb0ELb0ELb1ELb1EEEEEEEEEvNT_6ParamsE,(.L_x_65 - _ZN7cutlass13device_kernelIN5flash19enable_sm80_to_sm89INS1_16FlashAttnFwdSm80INS1_25CollectiveMainloopFwdSm80ILi8ELi2ELb0EN4cute5tupleIJNS5_1CILi128EEENS7_ILi64EEENS7_ILi192EEEEEELi192ENS_6half_tEfNS_4arch4Sm80ELb0ELb0ELb0ELb1ELb0ELb1ELb1ELb1EEENS1_21CollectiveEpilogueFwdINS6_IJS8_SA_S9_EEENS6_IJNS7_ILi1EEESI_SI_EEESC_SE_Li256ELb1ELb1ELb1ELb0EEENS1_36VarlenDynamicPersistentTileSchedulerILi128ELi64ELi256ELi256ELb1ELb1ELb0ELb0ELb1ELb1EEEEEEEEEvNT_6ParamsE)
        .other          _ZN7cutlass13device_kernelIN5flash19enable_sm80_to_sm89INS1_16FlashAttnFwdSm80INS1_25CollectiveMainloopFwdSm80ILi8ELi2ELb0EN4cute5tupleIJNS5_1CILi128EEENS7_ILi64EEENS7_ILi192EEEEEELi192ENS_6half_tEfNS_4arch4Sm80ELb0ELb0ELb0ELb1ELb0ELb1ELb1ELb1EEENS1_21CollectiveEpilogueFwdINS6_IJS8_SA_S9_EEENS6_IJNS7_ILi1EEESI_SI_EEESC_SE_Li256ELb1ELb1ELb1ELb0EEENS1_36VarlenDynamicPersistentTileSchedulerILi128ELi64ELi256ELi256ELb1ELb1ELb0ELb0ELb1ELb1EEEEEEEEEvNT_6ParamsE,@"STO_CUDA_ENTRY STV_DEFAULT"
_ZN7cutlass13device_kernelIN5flash19enable_sm80_to_sm89INS1_16FlashAttnFwdSm80INS1_25CollectiveMainloopFwdSm80ILi8ELi2ELb0EN4cute5tupleIJNS5_1CILi128EEENS7_ILi64EEENS7_ILi192EEEEEELi192ENS_6half_tEfNS_4arch4Sm80ELb0ELb0ELb0ELb1ELb0ELb1ELb1ELb1EEENS1_21CollectiveEpilogueFwdINS6_IJS8_SA_S9_EEENS6_IJNS7_ILi1EEESI_SI_EEESC_SE_Li256ELb1ELb1ELb1ELb0EEENS1_36VarlenDynamicPersistentTileSchedulerILi128ELi64ELi256ELi256ELb1ELb1ELb0ELb0ELb1ELb1EEEEEEEEEvNT_6ParamsE:
[----:B------:R-:W-:Y:S01]  /*0000*/  LDC R1, c[0x0][0x37c] ;  /* 0x0000df00ff017b82 */ /* 0x000fe20000000800 */
[----:B------:R-:W-:Y:S05]  /*0010*/  EXIT ;  /* 0x000000000000794d */ /* 0x000fea0003800000 */
.L_x_29:
        /* <DEDUP_REMOVED lines=14> */
.L_x_65:


//--------------------- .text._ZN7cutlass13device_kernelIN5flash19enable_sm80_to_sm89INS1_16FlashAttnFwdSm80INS1_25CollectiveMainloopFwdSm80ILi8ELi2ELb0EN4cute5tupleIJNS5_1CILi128EEENS7_ILi64EEENS7_ILi192EEEEEELi192ENS_6half_tEfNS_4arch4Sm80ELb0ELb1ELb0ELb0ELb0ELb0ELb1ELb1EEENS1_21CollectiveEpilogueFwdINS6_IJS8_SA_S9_EEENS6_IJNS7_ILi1EEESI_SI_EEESC_SE_Li256ELb0ELb1ELb1ELb0EEENS1_19SingleTileSchedulerILb0ELb1ELb1ELi128EEEEEEEEEvNT_6ParamsE --------------------------
	.section	.text._ZN7cutlass13device_kernelIN5flash19enable_sm80_to_sm89INS1_16FlashAttnFwdSm80INS1_25CollectiveMainloopFwdSm80ILi8ELi2ELb0EN4cute5tupleIJNS5_1CILi128EEENS7_ILi64EEENS7_ILi192EEEEEELi192ENS_6half_tEfNS_4arch4Sm80ELb0ELb1ELb0ELb0ELb0ELb0ELb1ELb1EEENS1_21CollectiveEpilogueFwdINS6_IJS8_SA_S9_EEENS6_IJNS7_ILi1EEESI_SI_EEESC_SE_Li256ELb0ELb1ELb1ELb0EEENS1_19SingleTileSchedulerILb0ELb1ELb1ELi128EEEEEEEEEvNT_6ParamsE,"ax",@progbits
	.align	128
.text._ZN7cutlass13device_kernelIN5flash19enable_sm80_to_sm89INS1_16FlashAttnFwdSm80INS1_25CollectiveMainloopFwdSm80ILi8ELi2ELb0EN4cute5tupleIJNS5_1CILi128EEENS7_ILi64EEENS7_ILi192EEEEEELi192ENS_6half_tEfNS_4arch4Sm80ELb0ELb1ELb0ELb0ELb0ELb0ELb1ELb1EEENS1_21CollectiveEpilogueFwdINS6_IJS8_SA_S9_EEENS6_IJNS7_ILi1EEESI_SI_EEESC_SE_Li256ELb0ELb1ELb1ELb0EEENS1_19SingleTileSchedulerILb0ELb1ELb1ELi128EEEEEEEEEvNT_6ParamsE:
        .type           _ZN7cutlass13device_kernelIN5flash19enable_sm80_to_sm89INS1_16FlashAttnFwdSm80INS1_25CollectiveMainloopFwdSm80ILi8ELi2ELb0EN4cute5tupleIJNS5_1CILi128EEENS7_ILi64EEENS7_ILi192EEEEEELi192ENS_6half_tEfNS_4arch4Sm80ELb0ELb1ELb0ELb0ELb0ELb0ELb1ELb1EEENS1_21CollectiveEpilogueFwdINS6_IJS8_SA_S9_EEENS6_IJNS7_ILi1EEESI_SI_EEESC_SE_Li256ELb0ELb1ELb1ELb0EEENS1_19SingleTileSchedulerILb0ELb1ELb1ELi128EEEEEEEEEvNT_6ParamsE,@function
        .size           _ZN7cutlass13device_kernelIN5flash19enable_sm80_to_sm89INS1_16FlashAttnFwdSm80INS1_25CollectiveMainloopFwdSm80ILi8ELi2ELb0EN4cute5tupleIJNS5_1CILi128EEENS7_ILi64EEENS7_ILi192EEEEEELi192ENS_6half_tEfNS_4arch4Sm80ELb0ELb1ELb0ELb0ELb0ELb0ELb1ELb1EEENS1_21CollectiveEpilogueFwdINS6_IJS8_SA_S9_EEENS6_IJNS7_ILi1EEESI_SI_EEESC_SE_Li256ELb0ELb1ELb1ELb0EEENS1_19SingleTileSchedulerILb0ELb1ELb1ELi128EEEEEEEEEvNT_6ParamsE,(.L_x_66 - _ZN7cutlass13device_kernelIN5flash19enable_sm80_to_sm89INS1_16FlashAttnFwdSm80INS1_25CollectiveMainloopFwdSm80ILi8ELi2ELb0EN4cute5tupleIJNS5_1CILi128EEENS7_ILi64EEENS7_ILi192EEEEEELi192ENS_6half_tEfNS_4arch4Sm80ELb0ELb1ELb0ELb0ELb0ELb0ELb1ELb1EEENS1_21CollectiveEpilogueFwdINS6_IJS8_SA_S9_EEENS6_IJNS7_ILi1EEESI_SI_EEESC_SE_Li256ELb0ELb1ELb1ELb0EEENS1_19SingleTileSchedulerILb0ELb1ELb1ELi128EEEEEEEEEvNT_6ParamsE)
        .other          _ZN7cutlass13device_kernelIN5flash19enable_sm80_to_sm89INS1_16FlashAttnFwdSm80INS1_25CollectiveMainloopFwdSm80ILi8ELi2ELb0EN4cute5tupleIJNS5_1CILi128EEENS7_ILi64EEENS7_ILi192EEEEEELi192ENS_6half_tEfNS_4arch4Sm80ELb0ELb1ELb0ELb0ELb0ELb0ELb1ELb1EEENS1_21CollectiveEpilogueFwdINS6_IJS8_SA_S9_EEENS6_IJNS7_ILi1EEESI_SI_EEESC_SE_Li256ELb0ELb1ELb1ELb0EEENS1_19SingleTileSchedulerILb0ELb1ELb1ELi128EEEEEEEEEvNT_6ParamsE,@"STO_CUDA_ENTRY STV_DEFAULT"
_ZN7cutlass13device_kernelIN5flash19enable_sm80_to_sm89INS1_16FlashAttnFwdSm80INS1_25CollectiveMainloopFwdSm80ILi8ELi2ELb0EN4cute5tupleIJNS5_1CILi128EEENS7_ILi64EEENS7_ILi192EEEEEELi192ENS_6half_tEfNS_4arch4Sm80ELb0ELb1ELb0ELb0ELb0ELb0ELb1ELb1EEENS1_21CollectiveEpilogueFwdINS6_IJS8_SA_S9_EEENS6_IJNS7_ILi1EEESI_SI_EEESC_SE_Li256ELb0ELb1ELb1ELb0EEENS1_19SingleTileSchedulerILb0ELb1ELb1ELi128EEEEEEEEEvNT_6ParamsE:
[----:B------:R-:W-:Y:S01]  /*0000*/  LDC R1, c[0x0][0x37c] ;  /* 0x0000df00ff017b82 */ /* 0x000fe20000000800 */
[----:B------:R-:W-:Y:S05]  /*0010*/  EXIT ;  /* 0x000000000000794d */ /* 0x000fea0003800000 */
.L_x_30:
        /* <DEDUP_REMOVED lines=14> */
.L_x_66:


//--------------------- .text._ZN7cutlass13device_kernelIN5flash19enable_sm80_to_sm89INS1_16FlashAttnFwdSm80INS1_25CollectiveMainloopFwdSm80ILi8ELi2ELb0EN4cute5tupleIJNS5_1CILi128EEENS7_ILi64EEENS7_ILi192EEEEEELi192ENS_6half_tEfNS_4arch4Sm80ELb0ELb1ELb0ELb1ELb0ELb0ELb1ELb1EEENS1_21CollectiveEpilogueFwdINS6_IJS8_SA_S9_EEENS6_IJNS7_ILi1EEESI_SI_EEESC_SE_Li256ELb1ELb1ELb1ELb0EEENS1_36VarlenDynamicPersistentTileSchedulerILi128ELi64ELi256ELi256ELb1ELb1ELb0ELb1ELb0ELb1EEEEEEEEEvNT_6ParamsE --------------------------
	.section	.text._ZN7cutlass13device_kernelIN5flash19enable_sm80_to_sm89INS1_16FlashAttnFwdSm80INS1_25CollectiveMainloopFwdSm80ILi8ELi2ELb0EN4cute5tupleIJNS5_1CILi128EEENS7_ILi64EEENS7_ILi192EEEEEELi192ENS_6half_tEfNS_4arch4Sm80ELb0ELb1ELb0ELb1ELb0ELb0ELb1ELb1EEENS1_21CollectiveEpilogueFwdINS6_IJS8_SA_S9_EEENS6_IJNS7_ILi1EEESI_SI_EEESC_SE_Li256ELb1ELb1ELb1ELb0EEENS1_36VarlenDynamicPersistentTileSchedulerILi128ELi64ELi256ELi256ELb1ELb1ELb0ELb1ELb0ELb1EEEEEEEEEvNT_6ParamsE,"ax",@progbits
	.align	128
.text._ZN7cutlass13device_kernelIN5flash19enable_sm80_to_sm89INS1_16FlashAttnFwdSm80INS1_25CollectiveMainloopFwdSm80ILi8ELi2ELb0EN4cute5tupleIJNS5_1CILi128EEENS7_ILi64EEENS7_ILi192EEEEEELi192ENS_6half_tEfNS_4arch4Sm80ELb0ELb1ELb0ELb1ELb0ELb0ELb1ELb1EEENS1_21CollectiveEpilogueFwdINS6_IJS8_SA_S9_EEENS6_IJNS7_ILi1EEESI_SI_EEESC_SE_Li256ELb1ELb1ELb1ELb0EEENS1_36VarlenDynamicPersistentTileSchedulerILi128ELi64ELi256ELi256ELb1ELb1ELb0ELb1ELb0ELb1EEEEEEEEEvNT_6ParamsE:
        .type           _ZN7cutlass13device_kernelIN5flash19enable_sm80_to_sm89INS1_16FlashAttnFwdSm80INS1_25CollectiveMainloopFwdSm80ILi8ELi2ELb0EN4cute5tupleIJNS5_1CILi128EEENS7_ILi64EEENS7_ILi192EEEEEELi192ENS_6half_tEfNS_4arch4Sm80ELb0ELb1ELb0ELb1ELb0ELb0ELb1ELb1EEENS1_21CollectiveEpilogueFwdINS6_IJS8_SA_S9_EEENS6_IJNS7_ILi1EEESI_SI_EEESC_SE_Li256ELb1ELb1ELb1ELb0EEENS1_36VarlenDynamicPersistentTileSchedulerILi128ELi64ELi256ELi256ELb1ELb1ELb0ELb1ELb0ELb1EEEEEEEEEvNT_6ParamsE,@function
        .size           _ZN7cutlass13device_kernelIN5flash19enable_sm80_to_sm89INS1_16FlashAttnFwdSm80INS1_25CollectiveMainloopFwdSm80ILi8ELi2ELb0EN4cute5tupleIJNS5_1CILi128EEENS7_ILi64EEENS7_ILi192EEEEEELi192ENS_6half_tEfNS_4arch4Sm80ELb0ELb1ELb0ELb1ELb0ELb0ELb1ELb1EEENS1_21CollectiveEpilogueFwdINS6_IJS8_SA_S9_EEENS6_IJNS7_ILi1EEESI_SI_EEESC_SE_Li256ELb1ELb1ELb1ELb0EEENS1_36VarlenDynamicPersistentTileSchedulerILi128ELi64ELi256ELi256ELb1ELb1ELb0ELb1ELb0ELb1EEEEEEEEEvNT_6ParamsE,(.L_x_67 - _ZN7cutlass13device_kernelIN5flash19enable_sm80_to_sm89INS1_16FlashAttnFwdSm80INS1_25CollectiveMainloopFwdSm80ILi8ELi2ELb0EN4cute5tupleIJNS5_1CILi128EEENS7_ILi64EEENS7_ILi192EEEEEELi192ENS_6half_tEfNS_4arch4Sm80ELb0ELb1ELb0ELb1ELb0ELb0ELb1ELb1EEENS1_21CollectiveEpilogueFwdINS6_IJS8_SA_S9_EEENS6_IJNS7_ILi1EEESI_SI_EEESC_SE_Li256ELb1ELb1ELb1ELb0EEENS1_36VarlenDynamicPersistentTileSchedulerILi128ELi64ELi256ELi256ELb1ELb1ELb0ELb1ELb0ELb1EEEEEEEEEvNT_6ParamsE)
        .other          _ZN7cutlass13device_kernelIN5flash19enable_sm80_to_sm89INS1_16FlashAttnFwdSm80INS1_25CollectiveMainloopFwdSm80ILi8ELi2ELb0EN4cute5tupleIJNS5_1CILi128EEENS7_ILi64EEENS7_ILi192EEEEEELi192ENS_6half_tEfNS_4arch4Sm80ELb0ELb1ELb0ELb1ELb0ELb0ELb1ELb1EEENS1_21CollectiveEpilogueFwdINS6_IJS8_SA_S9_EEENS6_IJNS7_ILi1EEESI_SI_EEESC_SE_Li256ELb1ELb1ELb1ELb0EEENS1_36VarlenDynamicPersistentTileSchedulerILi128ELi64ELi256ELi256ELb1ELb1ELb0ELb1ELb0ELb1EEEEEEEEEvNT_6ParamsE,@"STO_CUDA_ENTRY STV_DEFAULT"
_ZN7cutlass13device_kernelIN5flash19enable_sm80_to_sm89INS1_16FlashAttnFwdSm80INS1_25CollectiveMainloopFwdSm80ILi8ELi2ELb0EN4cute5tupleIJNS5_1CILi128EEENS7_ILi64EEENS7_ILi192EEEEEELi192ENS_6half_tEfNS_4arch4Sm80ELb0ELb1ELb0ELb1ELb0ELb0ELb1ELb1EEENS1_21CollectiveEpilogueFwdINS6_IJS8_SA_S9_EEENS6_IJNS7_ILi1EEESI_SI_EEESC_SE_Li256ELb1ELb1ELb1ELb0EEENS1_36VarlenDynamicPersistentTileSchedulerILi128ELi64ELi256ELi256ELb1ELb1ELb0ELb1ELb0ELb1EEEEEEEEEvNT_6ParamsE:
[----:B------:R-:W-:Y:S01]  /*0000*/  LDC R1, c[0x0][0x37c] ;  /* 0x0000df00ff017b82 */ /* 0x000fe20000000800 */
[----:B------:R-:W-:Y:S05]  /*0010*/  EXIT ;  /* 0x000000000000794d */ /* 0x000fea0003800000 */
.L_x_31:
        /* <DEDUP_REMOVED lines=14> */
.L_x_67:


//--------------------- .text._ZN7cutlass13device_kernelIN5flash19enable_sm80_to_sm89INS1_16FlashAttnFwdSm80INS1_25CollectiveMainloopFwdSm80ILi8ELi2ELb0EN4cute5tupleIJNS5_1CILi128EEENS7_ILi64EEENS7_ILi192EEEEEELi192ENS_6half_tEfNS_4arch4Sm80ELb0ELb1ELb0ELb1ELb0ELb1ELb1ELb1EEENS1_21CollectiveEpilogueFwdINS6_IJS8_SA_S9_EEENS6_IJNS7_ILi1EEESI_SI_EEESC_SE_Li256ELb1ELb1ELb1ELb0EEENS1_36VarlenDynamicPersistentTileSchedulerILi128ELi64ELi256ELi256ELb1ELb1ELb0ELb1ELb0ELb1EEEEEEEEEvNT_6ParamsE --------------------------
	.section	.text._ZN7cutlass13device_kernelIN5flash19enable_sm80_to_sm89INS1_16FlashAttnFwdSm80INS1_25CollectiveMainloopFwdSm80ILi8ELi2ELb0EN4cute5tupleIJNS5_1CILi128EEENS7_ILi64EEENS7_ILi192EEEEEELi192ENS_6half_tEfNS_4arch4Sm80ELb0ELb1ELb0ELb1ELb0ELb1ELb1ELb1EEENS1_21CollectiveEpilogueFwdINS6_IJS8_SA_S9_EEENS6_IJNS7_ILi1EEESI_SI_EEESC_SE_Li256ELb1ELb1ELb1ELb0EEENS1_36VarlenDynamicPersistentTileSchedulerILi128ELi64ELi256ELi256ELb1ELb1ELb0ELb1ELb0ELb1EEEEEEEEEvNT_6ParamsE,"ax",@progbits
	.align	128
.text._ZN7cutlass13device_kernelIN5flash19enable_sm80_to_sm89INS1_16FlashAttnFwdSm80INS1_25CollectiveMainloopFwdSm80ILi8ELi2ELb0EN4cute5tupleIJNS5_1CILi128EEENS7_ILi64EEENS7_ILi192EEEEEELi192ENS_6half_tEfNS_4arch4Sm80ELb0ELb1ELb0ELb1ELb0ELb1ELb1ELb1EEENS1_21CollectiveEpilogueFwdINS6_IJS8_SA_S9_EEENS6_IJNS7_ILi1EEESI_SI_EEESC_SE_Li256ELb1ELb1ELb1ELb0EEENS1_36VarlenDynamicPersistentTileSchedulerILi128ELi64ELi256ELi256ELb1ELb1ELb0ELb1ELb0ELb1EEEEEEEEEvNT_6ParamsE:
        .type           _ZN7cutlass13device_kernelIN5flash19enable_sm80_to_sm89INS1_16FlashAttnFwdSm80INS1_25CollectiveMainloopFwdSm80ILi8ELi2ELb0EN4cute5tupleIJNS5_1CILi128EEENS7_ILi64EEENS7_ILi192EEEEEELi192ENS_6half_tEfNS_4arch4Sm80ELb0ELb1ELb0ELb1ELb0ELb1ELb1ELb1EEENS1_21CollectiveEpilogueFwdINS6_IJS8_SA_S9_EEENS6_IJNS7_ILi1EEESI_SI_EEESC_SE_Li256ELb1ELb1ELb1ELb0EEENS1_36VarlenDynamicPersistentTileSchedulerILi128ELi64ELi256ELi256ELb1ELb1ELb0ELb1ELb0ELb1EEEEEEEEEvNT_6ParamsE,@function
        .size           _ZN7cutlass13device_kernelIN5flash19enable_sm80_to_sm89INS1_16FlashAttnFwdSm80INS1_25CollectiveMainloopFwdSm80ILi8ELi2ELb0EN4cute5tupleIJNS5_1CILi128EEENS7_ILi64EEENS7_ILi192EEEEEELi192ENS_6half_tEfNS_4arch4Sm80ELb0ELb1ELb0ELb1ELb0ELb1ELb1ELb1EEENS1_21CollectiveEpilogueFwdINS6_IJS8_SA_S9_EEENS6_IJNS7_ILi1EEESI_SI_EEESC_SE_Li256ELb1ELb1ELb1ELb0EEENS1_36VarlenDynamicPersistentTileSchedulerILi128ELi64ELi256ELi256ELb1ELb1ELb0ELb1ELb0ELb1EEEEEEEEEvNT_6ParamsE,(.L_x_68 - _ZN7cutlass13device_kernelIN5flash19enable_sm80_to_sm89INS1_16FlashAttnFwdSm80INS1_25CollectiveMainloopFwdSm80ILi8ELi2ELb0EN4cute5tupleIJNS5_1CILi128EEENS7_ILi64EEENS7_ILi192EEEEEELi192ENS_6half_tEfNS_4arch4Sm80ELb0ELb1ELb0ELb1ELb0ELb1ELb1ELb1EEENS1_21CollectiveEpilogueFwdINS6_IJS8_SA_S9_EEENS6_IJNS7_ILi1EEESI_SI_EEESC_SE_Li256ELb1ELb1ELb1ELb0EEENS1_36VarlenDynamicPersistentTileSchedulerILi128ELi64ELi256ELi256ELb1ELb1ELb0ELb1ELb0ELb1EEEEEEEEEvNT_6ParamsE)
        .other          _ZN7cutlass13device_kernelIN5flash19enable_sm80_to_sm89INS1_16FlashAttnFwdSm80INS1_25CollectiveMainloopFwdSm80ILi8ELi2ELb0EN4cute5tupleIJNS5_1CILi128EEENS7_ILi64EEENS7_ILi192EEEEEELi192ENS_6half_tEfNS_4arch4Sm80ELb0ELb1ELb0ELb1ELb0ELb1ELb1ELb1EEENS1_21CollectiveEpilogueFwdINS6_IJS8_SA_S9_EEENS6_IJNS7_ILi1EEESI_SI_EEESC_SE_Li256ELb1ELb1ELb1ELb0EEENS1_36VarlenDynamicPersistentTileSchedulerILi128ELi64ELi256ELi256ELb1ELb1ELb0ELb1ELb0ELb1EEEEEEEEEvNT_6ParamsE,@"STO_CUDA_ENTRY STV_DEFAULT"
_ZN7cutlass13device_kernelIN5flash19enable_sm80_to_sm89INS1_16FlashAttnFwdSm80INS1_25CollectiveMainloopFwdSm80ILi8ELi2ELb0EN4cute5tupleIJNS5_1CILi128EEENS7_ILi64EEENS7_ILi192EEEEEELi192ENS_6half_tEfNS_4arch4Sm80ELb0ELb1ELb0ELb1ELb0ELb1ELb1ELb1EEENS1_21CollectiveEpilogueFwdINS6_IJS8_SA_S9_EEENS6_IJNS7_ILi1EEESI_SI_EEESC_SE_Li256ELb1ELb1ELb1ELb0EEENS1_36VarlenDynamicPersistentTileSchedulerILi128ELi64ELi256ELi256ELb1ELb1ELb0ELb1ELb0ELb1EEEEEEEEEvNT_6ParamsE:
[----:B------:R-:W-:Y:S01]  /*0000*/  LDC R1, c[0x0][0x37c] ;  /* 0x0000df00ff017b82 */ /* 0x000fe20000000800 */
[----:B------:R-:W-:Y:S05]  /*0010*/  EXIT ;  /* 0x000000000000794d */ /* 0x000fea0003800000 */
.L_x_32:
        /* <DEDUP_REMOVED lines=14> */
.L_x_68:


//--------------------- .text._ZN7cutlass13device_kernelIN5flash19enable_sm80_to_sm89INS1_16FlashAttnFwdSm80INS1_25CollectiveMainloopFwdSm80ILi8ELi2ELb1EN4cute5tupleIJNS5_1CILi128EEENS7_ILi96EEENS7_ILi192EEEEEELi192ENS_6half_tEfNS_4arch4Sm80ELb1ELb0ELb0ELb0ELb0ELb0ELb1ELb1EEENS1_21CollectiveEpilogueFwdINS6_IJS8_SA_S9_EEENS6_IJNS7_ILi1EEESI_SI_EEESC_SE_Li256ELb0ELb1ELb1ELb0EEENS1_30DynamicPersistentTileSchedulerILi256ELi256ELb1ELb1ELb0EEEEEEEEEvNT_6ParamsE --------------------------
	.section	.text._ZN7cutlass13device_kernelIN5flash19enable_sm80_to_sm89INS1_16FlashAttnFwdSm80INS1_25CollectiveMainloopFwdSm80ILi8ELi2ELb1EN4cute5tupleIJNS5_1CILi128EEENS7_ILi96EEENS7_ILi192EEEEEELi192ENS_6half_tEfNS_4arch4Sm80ELb1ELb0ELb0ELb0ELb0ELb0ELb1ELb1EEENS1_21CollectiveEpilogueFwdINS6_IJS8_SA_S9_EEENS6_IJNS7_ILi1EEESI_SI_EEESC_SE_Li256ELb0ELb1ELb1ELb0EEENS1_30DynamicPersistentTileSchedulerILi256ELi256ELb1ELb1ELb0EEEEEEEEEvNT_6ParamsE,"ax",@progbits
	.align	128
.text._ZN7cutlass13device_kernelIN5flash19enable_sm80_to_sm89INS1_16FlashAttnFwdSm80INS1_25CollectiveMainloopFwdSm80ILi8ELi2ELb1EN4cute5tupleIJNS5_1CILi128EEENS7_ILi96EEENS7_ILi192EEEEEELi192ENS_6half_tEfNS_4arch4Sm80ELb1ELb0ELb0ELb0ELb0ELb0ELb1ELb1EEENS1_21CollectiveEpilogueFwdINS6_IJS8_SA_S9_EEENS6_IJNS7_ILi1EEESI_SI_EEESC_SE_Li256ELb0ELb1ELb1ELb0EEENS1_30DynamicPersistentTileSchedulerILi256ELi256ELb1ELb1ELb0EEEEEEEEEvNT_6ParamsE:
        .type           _ZN7cutlass13device_kernelIN5flash19enable_sm80_to_sm89INS1_16FlashAttnFwdSm80INS1_25CollectiveMainloopFwdSm80ILi8ELi2ELb1EN4cute5tupleIJNS5_1CILi128EEENS7_ILi96EEENS7_ILi192EEEEEELi192ENS_6half_tEfNS_4arch4Sm80ELb1ELb0ELb0ELb0ELb0ELb0ELb1ELb1EEENS1_21CollectiveEpilogueFwdINS6_IJS8_SA_S9_EEENS6_IJNS7_ILi1EEESI_SI_EEESC_SE_Li256ELb0ELb1ELb1ELb0EEENS1_30DynamicPersistentTileSchedulerILi256ELi256ELb1ELb1ELb0EEEEEEEEEvNT_6ParamsE,@function
        .size           _ZN7cutlass13device_kernelIN5flash19enable_sm80_to_sm89INS1_16FlashAttnFwdSm80INS1_25CollectiveMainloopFwdSm80ILi8ELi2ELb1EN4cute5tupleIJNS5_1CILi128EEENS7_ILi96EEENS7_ILi192EEEEEELi192ENS_6half_tEfNS_4arch4Sm80ELb1ELb0ELb0ELb0ELb0ELb0ELb1ELb1EEENS1_21CollectiveEpilogueFwdINS6_IJS8_SA_S9_EEENS6_IJNS7_ILi1EEESI_SI_EEESC_SE_Li256ELb0ELb1ELb1ELb0EEENS1_30DynamicPersistentTileSchedulerILi256ELi256ELb1ELb1ELb0EEEEEEEEEvNT_6ParamsE,(.L_x_69 - _ZN7cutlass13device_kernelIN5flash19enable_sm80_to_sm89INS1_16FlashAttnFwdSm80INS1_25CollectiveMainloopFwdSm80ILi8ELi2ELb1EN4cute5tupleIJNS5_1CILi128EEENS7_ILi96EEENS7_ILi192EEEEEELi192ENS_6half_tEfNS_4arch4Sm80ELb1ELb0ELb0ELb0ELb0ELb0ELb1ELb1EEENS1_21CollectiveEpilogueFwdINS6_IJS8_SA_S9_EEENS6_IJNS7_ILi1EEESI_SI_EEESC_SE_Li256ELb0ELb1ELb1ELb0EEENS1_30DynamicPersistentTileSchedulerILi256ELi256ELb1ELb1ELb0EEEEEEEEEvNT_6ParamsE)
        .other          _ZN7cutlass13device_kernelIN5flash19enable_sm80_to_sm89INS1_16FlashAttnFwdSm80INS1_25CollectiveMainloopFwdSm80ILi8ELi2ELb1EN4cute5tupleIJNS5_1CILi128EEENS7_ILi96EEENS7_ILi192EEEEEELi192ENS_6half_tEfNS_4arch4Sm80ELb1ELb0ELb0ELb0ELb0ELb0ELb1ELb1EEENS1_21CollectiveEpilogueFwdINS6_IJS8_SA_S9_EEENS6_IJNS7_ILi1EEESI_SI_EEESC_SE_Li256ELb0ELb1ELb1ELb0EEENS1_30DynamicPersistentTileSchedulerILi256ELi256ELb1ELb1ELb0EEEEEEEEEvNT_6ParamsE,@"STO_CUDA_ENTRY STV_DEFAULT"
_ZN7cutlass13device_kernelIN5flash19enable_sm80_to_sm89INS1_16FlashAttnFwdSm80INS1_25CollectiveMainloopFwdSm80ILi8ELi2ELb1EN4cute5tupleIJNS5_1CILi128EEENS7_ILi96EEENS7_ILi192EEEEEELi192ENS_6half_tEfNS_4arch4Sm80ELb1ELb0ELb0ELb0ELb0ELb0ELb1ELb1EEENS1_21CollectiveEpilogueFwdINS6_IJS8_SA_S9_EEENS6_IJNS7_ILi1EEESI_SI_EEESC_SE_Li256ELb0ELb1ELb1ELb0EEENS1_30DynamicPersistentTileSchedulerILi256ELi256ELb1ELb1ELb0EEEEEEEEEvNT_6ParamsE:
[----:B------:R-:W-:Y:S01]  /*0000*/  LDC R1, c[0x0][0x37c] ;  /* 0x0000df00ff017b82 */ /* 0x000fe20000000800 */
[----:B------:R-:W-:Y:S05]  /*0010*/  EXIT ;  /* 0x000000000000794d */ /* 0x000fea0003800000 */
.L_x_33:
        /* <DEDUP_REMOVED lines=14> */
.L_x_69:


//--------------------- .text._ZN7cutlass13device_kernelIN5flash19enable_sm80_to_sm89INS1_16FlashAttnFwdSm80INS1_25CollectiveMainloopFwdSm80ILi8ELi2ELb0EN4cute5tupleIJNS5_1CILi128EEENS7_ILi64EEENS7_ILi192EEEEEELi192ENS_6half_tEfNS_4arch4Sm80ELb1ELb0ELb0ELb1ELb0ELb0ELb1ELb1EEENS1_21CollectiveEpilogueFwdINS6_IJS8_SA_S9_EEENS6_IJNS7_ILi1EEESI_SI_EEESC_SE_Li256ELb1ELb1ELb1ELb0EEENS1_36VarlenDynamicPersistentTileSchedulerILi128ELi64ELi256ELi256ELb1ELb1ELb0ELb1ELb1ELb1EEEEEEEEEvNT_6ParamsE --------------------------
	.section	.text._ZN7cutlass13device_kernelIN5flash19enable_sm80_to_sm89INS1_16FlashAttnFwdSm80INS1_25CollectiveMainloopFwdSm80ILi8ELi2ELb0EN4cute5tupleIJNS5_1CILi128EEENS7_ILi64EEENS7_ILi192EEEEEELi192ENS_6half_tEfNS_4arch4Sm80ELb1ELb0ELb0ELb1ELb0ELb0ELb1ELb1EEENS1_21CollectiveEpilogueFwdINS6_IJS8_SA_S9_EEENS6_IJNS7_ILi1EEESI_SI_EEESC_SE_Li256ELb1ELb1ELb1ELb0EEENS1_36VarlenDynamicPersistentTileSchedulerILi128ELi64ELi256ELi256ELb1ELb1ELb0ELb1ELb1ELb1EEEEEEEEEvNT_6ParamsE,"ax",@progbits
	.align	128
.text._ZN7cutlass13device_kernelIN5flash19enable_sm80_to_sm89INS1_16FlashAttnFwdSm80INS1_25CollectiveMainloopFwdSm80ILi8ELi2ELb0EN4cute5tupleIJNS5_1CILi128EEENS7_ILi64EEENS7_ILi192EEEEEELi192ENS_6half_tEfNS_4arch4Sm80ELb1ELb0ELb0ELb1ELb0ELb0ELb1ELb1EEENS1_21CollectiveEpilogueFwdINS6_IJS8_SA_S9_EEENS6_IJNS7_ILi1EEESI_SI_EEESC_SE_Li256ELb1ELb1ELb1ELb0EEENS1_36VarlenDynamicPersistentTileSchedulerILi128ELi64ELi256ELi256ELb1ELb1ELb0ELb1ELb1ELb1EEEEEEEEEvNT_6ParamsE:
        .type           _ZN7cutlass13device_kernelIN5flash19enable_sm80_to_sm89INS1_16FlashAttnFwdSm80INS1_25CollectiveMainloopFwdSm80ILi8ELi2ELb0EN4cute5tupleIJNS5_1CILi128EEENS7_ILi64EEENS7_ILi192EEEEEELi192ENS_6half_tEfNS_4arch4Sm80ELb1ELb0ELb0ELb1ELb0ELb0ELb1ELb1EEENS1_21CollectiveEpilogueFwdINS6_IJS8_SA_S9_EEENS6_IJNS7_ILi1EEESI_SI_EEESC_SE_Li256ELb1ELb1ELb1ELb0EEENS1_36VarlenDynamicPersistentTileSchedulerILi128ELi64ELi256ELi256ELb1ELb1ELb0ELb1ELb1ELb1EEEEEEEEEvNT_6ParamsE,@function
        .size           _ZN7cutlass13device_kernelIN5flash19enable_sm80_to_sm89INS1_16FlashAttnFwdSm80INS1_25CollectiveMainloopFwdSm80ILi8ELi2ELb0EN4cute5tupleIJNS5_1CILi128EEENS7_ILi64EEENS7_ILi192EEEEEELi192ENS_6half_tEfNS_4arch4Sm80ELb1ELb0ELb0ELb1ELb0ELb0ELb1ELb1EEENS1_21CollectiveEpilogueFwdINS6_IJS8_SA_S9_EEENS6_IJNS7_ILi1EEESI_SI_EEESC_SE_Li256ELb1ELb1ELb1ELb0EEENS1_36VarlenDynamicPersistentTileSchedulerILi128ELi64ELi256ELi256ELb1ELb1ELb0ELb1ELb1ELb1EEEEEEEEEvNT_6ParamsE,(.L_x_70 - _ZN7cutlass13device_kernelIN5flash19enable_sm80_to_sm89INS1_16FlashAttnFwdSm80INS1_25CollectiveMainloopFwdSm80ILi8ELi2ELb0EN4cute5tupleIJNS5_1CILi128EEENS7_ILi64EEENS7_ILi192EEEEEELi192ENS_6half_tEfNS_4arch4Sm80ELb1ELb0ELb0ELb1ELb0ELb0ELb1ELb1EEENS1_21CollectiveEpilogueFwdINS6_IJS8_SA_S9_EEENS6_IJNS7_ILi1EEESI_SI_EEESC_SE_Li256ELb1ELb1ELb1ELb0EEENS1_36VarlenDynamicPersistentTileSchedulerILi128ELi64ELi256ELi256ELb1ELb1ELb0ELb1ELb1ELb1EEEEEEEEEvNT_6ParamsE)
        .other          _ZN7cutlass13device_kernelIN5flash19enable_sm80_to_sm89INS1_16FlashAttnFwdSm80INS1_25CollectiveMainloopFwdSm80ILi8ELi2ELb0EN4cute5tupleIJNS5_1CILi128EEENS7_ILi64EEENS7_ILi192EEEEEELi192ENS_6half_tEfNS_4arch4Sm80ELb1ELb0ELb0ELb1ELb0ELb0ELb1ELb1EEENS1_21CollectiveEpilogueFwdINS6_IJS8_SA_S9_EEENS6_IJNS7_ILi1EEESI_SI_EEESC_SE_Li256ELb1ELb1ELb1ELb0EEENS1_36VarlenDynamicPersistentTileSchedulerILi128ELi64ELi256ELi256ELb1ELb1ELb0ELb1ELb1ELb1EEEEEEEEEvNT_6ParamsE,@"STO_CUDA_ENTRY STV_DEFAULT"
_ZN7cutlass13device_kernelIN5flash19enable_sm80_to_sm89INS1_16FlashAttnFwdSm80INS1_25CollectiveMainloopFwdSm80ILi8ELi2ELb0EN4cute5tupleIJNS5_1CILi128EEENS7_ILi64EEENS7_ILi192EEEEEELi192ENS_6half_tEfNS_4arch4Sm80ELb1ELb0ELb0ELb1ELb0ELb0ELb1ELb1EEENS1_21CollectiveEpilogueFwdINS6_IJS8_SA_S9_EEENS6_IJNS7_ILi1EEESI_SI_EEESC_SE_Li256ELb1ELb1ELb1ELb0EEENS1_36VarlenDynamicPersistentTileSchedulerILi128ELi64ELi256ELi256ELb1ELb1ELb0ELb1ELb1ELb1EEEEEEEEEvNT_6ParamsE:
[----:B------:R-:W-:Y:S01]  /*0000*/  LDC R1, c[0x0][0x37c] ;  /* 0x0000df00ff017b82 */ /* 0x000fe20000000800 */
[----:B------:R-:W-:Y:S05]  /*0010*/  EXIT ;  /* 0x000000000000794d */ /* 0x000fea0003800000 */
.L_x_34:
        /* <DEDUP_REMOVED lines=14> */
.L_x_70:


//--------------------- .text._ZN7cutlass13device_kernelIN5flash19enable_sm80_to_sm89INS1_16FlashAttnFwdSm80INS1_25CollectiveMainloopFwdSm80ILi8ELi2ELb0EN4cute5tupleIJNS5_1CILi128EEENS7_ILi64EEENS7_ILi192EEEEEELi192ENS_6half_tEfNS_4arch4Sm80ELb1ELb0ELb0ELb1ELb0ELb1ELb1ELb1EEENS1_21CollectiveEpilogueFwdINS6_IJS8_SA_S9_EEENS6_IJNS7_ILi1EEESI_SI_EEESC_SE_Li256ELb1ELb1ELb1ELb0EEENS1_36VarlenDynamicPersistentTileSchedulerILi128ELi64ELi256ELi256ELb1ELb1ELb0ELb1ELb1ELb1EEEEEEEEEvNT_6ParamsE --------------------------
	.section	.text._ZN7cutlass13device_kernelIN5flash19enable_sm80_to_sm89INS1_16FlashAttnFwdSm80INS1_25CollectiveMainloopFwdSm80ILi8ELi2ELb0EN4cute5tupleIJNS5_1CILi128EEENS7_ILi64EEENS7_ILi192EEEEEELi192ENS_6half_tEfNS_4arch4Sm80ELb1ELb0ELb0ELb1ELb0ELb1ELb1ELb1EEENS1_21CollectiveEpilogueFwdINS6_IJS8_SA_S9_EEENS6_IJNS7_ILi1EEESI_SI_EEESC_SE_Li256ELb1ELb1ELb1ELb0EEENS1_36VarlenDynamicPersistentTileSchedulerILi128ELi64ELi256ELi256ELb1ELb1ELb0ELb1ELb1ELb1EEEEEEEEEvNT_6ParamsE,"ax",@progbits
	.align	128
.text._ZN7cutlass13device_kernelIN5flash19enable_sm80_to_sm89INS1_16FlashAttnFwdSm80INS1_25CollectiveMainloopFwdSm80ILi8ELi2ELb0EN4cute5tupleIJNS5_1CILi128EEENS7_ILi64EEENS7_ILi192EEEEEELi192ENS_6half_tEfNS_4arch4Sm80ELb1ELb0ELb0ELb1ELb0ELb1ELb1ELb1EEENS1_21CollectiveEpilogueFwdINS6_IJS8_SA_S9_EEENS6_IJNS7_ILi1EEESI_SI_EEESC_SE_Li256ELb1ELb1ELb1ELb0EEENS1_36VarlenDynamicPersistentTileSchedulerILi128ELi64ELi256ELi256ELb1ELb1ELb0ELb1ELb1ELb1EEEEEEEEEvNT_6ParamsE:
        .type           _ZN7cutlass13device_kernelIN5flash19enable_sm80_to_sm89INS1_16FlashAttnFwdSm80INS1_25CollectiveMainloopFwdSm80ILi8ELi2ELb0EN4cute5tupleIJNS5_1CILi128EEENS7_ILi64EEENS7_ILi192EEEEEELi192ENS_6half_tEfNS_4arch4Sm80ELb1ELb0ELb0ELb1ELb0ELb1ELb1ELb1EEENS1_21CollectiveEpilogueFwdINS6_IJS8_SA_S9_EEENS6_IJNS7_ILi1EEESI_SI_EEESC_SE_Li256ELb1ELb1ELb1ELb0EEENS1_36VarlenDynamicPersistentTileSchedulerILi128ELi64ELi256ELi256ELb1ELb1ELb0ELb1ELb1ELb1EEEEEEEEEvNT_6ParamsE,@function
        .size           _ZN7cutlass13device_kernelIN5flash19enable_sm80_to_sm89INS1_16FlashAttnFwdSm80INS1_25CollectiveMainloopFwdSm80ILi8ELi2ELb0EN4cute5tupleIJNS5_1CILi128EEENS7_ILi64EEENS7_ILi192EEEEEELi192ENS_6half_tEfNS_4arch4Sm80ELb1ELb0ELb0ELb1ELb0ELb1ELb1ELb1EEENS1_21CollectiveEpilogueFwdINS6_IJS8_SA_S9_EEENS6_IJNS7_ILi1EEESI_SI_EEESC_SE_Li256ELb1ELb1ELb1ELb0EEENS1_36VarlenDynamicPersistentTileSchedulerILi128ELi64ELi256ELi256ELb1ELb1ELb0ELb1ELb1ELb1EEEEEEEEEvNT_6ParamsE,(.L_x_71 - _ZN7cutlass13device_kernelIN5flash19enable_sm80_to_sm89INS1_16FlashAttnFwdSm80INS1_25CollectiveMainloopFwdSm80ILi8ELi2ELb0EN4cute5tupleIJNS5_1CILi128EEENS7_ILi64EEENS7_ILi192EEEEEELi192ENS_6half_tEfNS_4arch4Sm80ELb1ELb0ELb0ELb1ELb0ELb1ELb1ELb1EEENS1_21CollectiveEpilogueFwdINS6_IJS8_SA_S9_EEENS6_IJNS7_ILi1EEESI_SI_EEESC_SE_Li256ELb1ELb1ELb1ELb0EEENS1_36VarlenDynamicPersistentTileSchedulerILi128ELi64ELi256ELi256ELb1ELb1ELb0ELb1ELb1ELb1EEEEEEEEEvNT_6ParamsE)
        .other          _ZN7cutlass13device_kernelIN5flash19enable_sm80_to_sm89INS1_16FlashAttnFwdSm80INS1_25CollectiveMainloopFwdSm80ILi8ELi2ELb0EN4cute5tupleIJNS5_1CILi128EEENS7_ILi64EEENS7_ILi192EEEEEELi192ENS_6half_tEfNS_4arch4Sm80ELb1ELb0ELb0ELb1ELb0ELb1ELb1ELb1EEENS1_21CollectiveEpilogueFwdINS6_IJS8_SA_S9_EEENS6_IJNS7_ILi1EEESI_SI_EEESC_SE_Li256ELb1ELb1ELb1ELb0EEENS1_36VarlenDynamicPersistentTileSchedulerILi128ELi64ELi256ELi256ELb1ELb1ELb0ELb1ELb1ELb1EEEEEEEEEvNT_6ParamsE,@"STO_CUDA_ENTRY STV_DEFAULT"
_ZN7cutlass13device_kernelIN5flash19enable_sm80_to_sm89INS1_16FlashAttnFwdSm80INS1_25CollectiveMainloopFwdSm80ILi8ELi2ELb0EN4cute5tupleIJNS5_1CILi128EEENS7_ILi64EEENS7_ILi192EEEEEELi192ENS_6half_tEfNS_4arch4Sm80ELb1ELb0ELb0ELb1ELb0ELb1ELb1ELb1EEENS1_21CollectiveEpilogueFwdINS6_IJS8_SA_S9_EEENS6_IJNS7_ILi1EEESI_SI_EEESC_SE_Li256ELb1ELb1ELb1ELb0EEENS1_36VarlenDynamicPersistentTileSchedulerILi128ELi64ELi256ELi256ELb1ELb1ELb0ELb1ELb1ELb1EEEEEEEEEvNT_6ParamsE:
[----:B------:R-:W-:Y:S01]  /*0000*/  LDC R1, c[0x0][0x37c] ;  /* 0x0000df00ff017b82 */ /* 0x000fe20000000800 */
[----:B------:R-:W-:Y:S05]  /*0010*/  EXIT ;  /* 0x000000000000794d */ /* 0x000fea0003800000 */
.L_x_35:
        /* <DEDUP_REMOVED lines=14> */
.L_x_71:


//--------------------- .nv.shared.reserved.0     --------------------------
	.section	.nv.shared.reserved.0,"aw",@nobits
	.weak		__nv_reservedSMEM_offset_0_alias
	.size		__nv_reservedSMEM_offset_0_alias, 0, 64
	.other		__nv_reservedSMEM_offset_0_alias,@"STO_CUDA_RESERVED_SHARED STV_DEFAULT"
__nv_reservedSMEM_offset_0_alias:
	.zero		0
	.zero		64


//--------------------- .nv.global                --------------------------
	.section	.nv.global,"aw",@nobits
.nv.global:
	.type		_ZN83_INTERNAL_91fcea5d_47_flash_fwd_hdim192_fp16_split_softcapall_sm80_cu_49158569_32894cute1_E,@object
	.size		_ZN83_INTERNAL_91fcea5d_47_flash_fwd_hdim192_fp16_split_softcapall_sm80_cu_49158569_32894cute1_E,(_ZN83_INTERNAL_91fcea5d_47_flash_fwd_hdim192_fp16_split_softcapall_sm80_cu_49158569_32894cuda3std3__45__cpo6cbeginE - _ZN83_INTERNAL_91fcea5d_47_flash_fwd_hdim192_fp16_split_softcapall_sm80_cu_49158569_32894cute1_E)
_ZN83_INTERNAL_91fcea5d_47_flash_fwd_hdim192_fp16_split_softcapall_sm80_cu_49158569_32894cute1_E:
	.zero		1
	.type		_ZN83_INTERNAL_91fcea5d_47_flash_fwd_hdim192_fp16_split_softcapall_sm80_cu_49158569_32894cuda3std3__45__cpo6cbeginE,@object
	.size		_ZN83_INTERNAL_91fcea5d_47_flash_fwd_hdim192_fp16_split_softcapall_sm80_cu_49158569_32894cuda3std3__45__cpo6cbeginE,(_ZN83_INTERNAL_91fcea5d_47_flash_fwd_hdim192_fp16_split_softcapall_sm80_cu_49158569_32894cuda3std3__48in_placeE - _ZN83_INTERNAL_91fcea5d_47_flash_fwd_hdim192_fp16_split_softcapall_sm80_cu_49158569_32894cuda3std3__45__cpo6cbeginE)
_ZN83_INTERNAL_91fcea5d_47_flash_fwd_hdim192_fp16_split_softcapall_sm80_cu_49158569_32894cuda3std3__45__cpo6cbeginE:
	.zero		1
	.type		_ZN83_INTERNAL_91fcea5d_47_flash_fwd_hdim192_fp16_split_softcapall_sm80_cu_49158569_32894cuda3std3__48in_placeE,@object
	.size		_ZN83_INTERNAL_91fcea5d_47_flash_fwd_hdim192_fp16_split_softcapall_sm80_cu_49158569_32894cuda3std3__48in_placeE,(_ZN83_INTERNAL_91fcea5d_47_flash_fwd_hdim192_fp16_split_softcapall_sm80_cu_49158569_32894cuda3std6ranges3__45__cpo9iter_moveE - _ZN83_INTERNAL_91fcea5d_47_flash_fwd_hdim192_fp16_split_softcapall_sm80_cu_49158569_32894cuda3std3__48in_placeE)
_ZN83_INTERNAL_91fcea5d_47_flash_fwd_hdim192_fp16_split_softcapall_sm80_cu_49158569_32894cuda3std3__48in_placeE:
	.zero		1
	.type		_ZN83_INTERNAL_91fcea5d_47_flash_fwd_hdim192_fp16_split_softcapall_sm80_cu_49158569_32894cuda3std6ranges3__45__cpo9iter_moveE,@object
	.size		_ZN83_INTERNAL_91fcea5d_47_flash_fwd_hdim192_fp16_split_softcapall_sm80_cu_49158569_32894cuda3std6ranges3__45__cpo9iter_moveE,(_ZN83_INTERNAL_91fcea5d_47_flash_fwd_hdim192_fp16_split_softcapall_sm80_cu_49158569_32894cuda3std3__45__cpo5beginE - _ZN83_INTERNAL_91fcea5d_47_flash_fwd_hdim192_fp16_split_softcapall_sm80_cu_49158569_32894cuda3std6ranges3__45__cpo9iter_moveE)
_ZN83_INTERNAL_91fcea5d_47_flash_fwd_hdim192_fp16_split_softcapall_sm80_cu_49158569_32894cuda3std6ranges3__45__cpo9iter_moveE:
	.zero		1
	.type		_ZN83_INTERNAL_91fcea5d_47_flash_fwd_hdim192_fp16_split_softcapall_sm80_cu_49158569_32894cuda3std3__45__cpo5beginE,@object
	.size		_ZN83_INTERNAL_91fcea5d_47_flash_fwd_hdim192_fp16_split_softcapall_sm80_cu_49158569_32894cuda3std3__45__cpo5beginE,(_ZN83_INTERNAL_91fcea5d_47_flash_fwd_hdim192_fp16_split_softcapall_sm80_cu_49158569_32894cuda3std3__485_GLOBAL__N__91fcea5d_47_flash_fwd_hdim192_fp16_split_softcapall_sm80_cu_49158569_32896ignoreE - _ZN83_INTERNAL_91fcea5d_47_flash_fwd_hdim192_fp16_split_softcapall_sm80_cu_49158569_32894cuda3std3__45__cpo5beginE)
_ZN83_INTERNAL_91fcea5d_47_flash_fwd_hdim192_fp16_split_softcapall_sm80_cu_49158569_32894cuda3std3__45__cpo5beginE:
	.zero		1
	.type		_ZN83_INTERNAL_91fcea5d_47_flash_fwd_hdim192_fp16_split_softcapall_sm80_cu_49158569_32894cuda3std3__485_GLOBAL__N__91fcea5d_47_flash_fwd_hdim192_fp16_split_softcapall_sm80_cu_49158569_32896ignoreE,@object
	.size		_ZN83_INTERNAL_91fcea5d_47_flash_fwd_hdim192_fp16_split_softcapall_sm80_cu_49158569_32894cuda3std3__485_GLOBAL__N__91fcea5d_47_flash_fwd_hdim192_fp16_split_softcapall_sm80_cu_49158569_32896ignoreE,(_ZN83_INTERNAL_91fcea5d_47_flash_fwd_hdim192_fp16_split_softcapall_sm80_cu_49158569_32894cute7productE - _ZN83_INTERNAL_91fcea5d_47_flash_fwd_hdim192_fp16_split_softcapall_sm80_cu_49158569_32894cuda3std3__485_GLOBAL__N__91fcea5d_47_flash_fwd_hdim192_fp16_split_softcapall_sm80_cu_49158569_32896ignoreE)
_ZN83_INTERNAL_91fcea5d_47_flash_fwd_hdim192_fp16_split_softcapall_sm80_cu_49158569_32894cuda3std3__485_GLOBAL__N__91fcea5d_47_flash_fwd_hdim192_fp16_split_softcapall_sm80_cu_49158569_32896ignoreE:
	.zero		1
	.type		_ZN83_INTERNAL_91fcea5d_47_flash_fwd_hdim192_fp16_split_softcapall_sm80_cu_49158569_32894cute7productE,@object
	.size		_ZN83_INTERNAL_91fcea5d_47_flash_fwd_hdim192_fp16_split_softcapall_sm80_cu_49158569_32894cute7productE,(_ZN83_INTERNAL_91fcea5d_47_flash_fwd_hdim192_fp16_split_softcapall_sm80_cu_49158569_32894cuda3std3__45__cpo3endE - _ZN83_INTERNAL_91fcea5d_47_flash_fwd_hdim192_fp16_split_softcapall_sm80_cu_49158569_32894cute7productE)
_ZN83_INTERNAL_91fcea5d_47_flash_fwd_hdim192_fp16_split_softcapall_sm80_cu_49158569_32894cute7productE:
	.zero		1
	.type		_ZN83_INTERNAL_91fcea5d_47_flash_fwd_hdim192_fp16_split_softcapall_sm80_cu_49158569_32894cuda3std3__45__cpo3endE,@object
	.size		_ZN83_INTERNAL_91fcea5d_47_flash_fwd_hdim192_fp16_split_softcapall_sm80_cu_49158569_32894cuda3std3__45__cpo3endE,(_ZN83_INTERNAL_91fcea5d_47_flash_fwd_hdim192_fp16_split_softcapall_sm80_cu_49158569_32894cuda3std3__419piecewise_constructE - _ZN83_INTERNAL_91fcea5d_47_flash_fwd_hdim192_fp16_split_softcapall_sm80_cu_49158569_32894cuda3std3__45__cpo3endE)
_ZN83_INTERNAL_91fcea5d_47_flash_fwd_hdim192_fp16_split_softcapall_sm80_cu_49158569_32894cuda3std3__45__cpo3endE:
	.zero		1
	.type		_ZN83_INTERNAL_91fcea5d_47_flash_fwd_hdim192_fp16_split_softcapall_sm80_cu_49158569_32894cuda3std3__419piecewise_constructE,@object
	.size		_ZN83_INTERNAL_91fcea5d_47_flash_fwd_hdim192_fp16_split_softcapall_sm80_cu_49158569_32894cuda3std3__419piecewise_constructE,(_ZN83_INTERNAL_91fcea5d_47_flash_fwd_hdim192_fp16_split_softcapall_sm80_cu_49158569_32894cuda3std3__45__cpo4cendE - _ZN83_INTERNAL_91fcea5d_47_flash_fwd_hdim192_fp16_split_softcapall_sm80_cu_49158569_32894cuda3std3__419piecewise_constructE)
_ZN83_INTERNAL_91fcea5d_47_flash_fwd_hdim192_fp16_split_softcapall_sm80_cu_49158569_32894cuda3std3__419piecewise_constructE:
	.zero		1
	.type		_ZN83_INTERNAL_91fcea5d_47_flash_fwd_hdim192_fp16_split_softcapall_sm80_cu_49158569_32894cuda3std3__45__cpo4cendE,@object
	.size		_ZN83_INTERNAL_91fcea5d_47_flash_fwd_hdim192_fp16_split_softcapall_sm80_cu_49158569_32894cuda3std3__45__cpo4cendE,(_ZN83_INTERNAL_91fcea5d_47_flash_fwd_hdim192_fp16_split_softcapall_sm80_cu_49158569_32894cuda3std6ranges3__45__cpo4swapE - _ZN83_INTERNAL_91fcea5d_47_flash_fwd_hdim192_fp16_split_softcapall_sm80_cu_49158569_32894cuda3std3__45__cpo4cendE)
_ZN83_INTERNAL_91fcea5d_47_flash_fwd_hdim192_fp16_split_softcapall_sm80_cu_49158569_32894cuda3std3__45__cpo4cendE:
	.zero		1
	.type		_ZN83_INTERNAL_91fcea5d_47_flash_fwd_hdim192_fp16_split_softcapall_sm80_cu_49158569_32894cuda3std6ranges3__45__cpo4swapE,@object
	.size		_ZN83_INTERNAL_91fcea5d_47_flash_fwd_hdim192_fp16_split_softcapall_sm80_cu_49158569_32894cuda3std6ranges3__45__cpo4swapE,(.L_7 - _ZN83_INTERNAL_91fcea5d_47_flash_fwd_hdim192_fp16_split_softcapall_sm80_cu_49158569_32894cuda3std6ranges3__45__cpo4swapE)
_ZN83_INTERNAL_91fcea5d_47_flash_fwd_hdim192_fp16_split_softcapall_sm80_cu_49158569_32894cuda3std6ranges3__45__cpo4swapE:
	.zero		1
.L_7:


//--------------------- .nv.constant0._ZN7cutlass13device_kernelIN5flash19enable_sm80_to_sm89INS1_16FlashAttnFwdSm80INS1_25CollectiveMainloopFwdSm80ILi8ELi1ELb1EN4cute5tupleIJNS5_1CILi128EEENS7_ILi96EEENS7_ILi192EEEEEELi192ENS_6half_tEfNS_4arch4Sm80ELb0ELb0ELb1ELb0ELb0ELb0ELb1ELb1EEENS1_21CollectiveEpilogueFwdINS6_IJS8_SA_S9_EEENS6_IJNS7_ILi1EEESI_SI_EEESC_SE_Li256ELb0ELb1ELb1ELb0EEENS1_19SingleTileSchedulerILb0ELb1ELb1ELi128EEEEEEEEEvNT_6ParamsE --------------------------
	.section	.nv.constant0._ZN7cutlass13device_kernelIN5flash19enable_sm80_to_sm89INS1_16FlashAttnFwdSm80INS1_25CollectiveMainloopFwdSm80ILi8ELi1ELb1EN4cute5tupleIJNS5_1CILi128EEENS7_ILi96EEENS7_ILi192EEEEEELi192ENS_6half_tEfNS_4arch4Sm80ELb0ELb0ELb1ELb0ELb0ELb0ELb1ELb1EEENS1_21CollectiveEpilogueFwdINS6_IJS8_SA_S9_EEENS6_IJNS7_ILi1EEESI_SI_EEESC_SE_Li256ELb0ELb1ELb1ELb0EEENS1_19SingleTileSchedulerILb0ELb1ELb1ELi128EEEEEEEEEvNT_6ParamsE,"a",@progbits
	.sectionflags	@""
	.align	4
.nv.constant0._ZN7cutlass13device_kernelIN5flash19enable_sm80_to_sm89INS1_16FlashAttnFwdSm80INS1_25CollectiveMainloopFwdSm80ILi8ELi1ELb1EN4cute5tupleIJNS5_1CILi128EEENS7_ILi96EEENS7_ILi192EEEEEELi192ENS_6half_tEfNS_4arch4Sm80ELb0ELb0ELb1ELb0ELb0ELb0ELb1ELb1EEENS1_21CollectiveEpilogueFwdINS6_IJS8_SA_S9_EEENS6_IJNS7_ILi1EEESI_SI_EEESC_SE_Li256ELb0ELb1ELb1ELb0EEENS1_19SingleTileSchedulerILb0ELb1ELb1ELi128EEEEEEEEEvNT_6ParamsE:
	.zero		1944


//--------------------- .nv.constant0._ZN7cutlass13device_kernelIN5flash19enable_sm80_to_sm89INS1_16FlashAttnFwdSm80INS1_25CollectiveMainloopFwdSm80ILi8ELi1ELb0EN4cute5tupleIJNS5_1CILi128EEENS7_ILi64EEENS7_ILi192EEEEEELi192ENS_6half_tEfNS_4arch4Sm80ELb0ELb0ELb1ELb1ELb0ELb0ELb1ELb1EEENS1_21CollectiveEpilogueFwdINS6_IJS8_SA_S9_EEENS6_IJNS7_ILi1EEESI_SI_EEESC_SE_Li256ELb1ELb1ELb1ELb0EEENS1_36VarlenDynamicPersistentTileSchedulerILi128ELi64ELi256ELi256ELb1ELb1ELb0ELb0ELb1ELb1EEEEEEEEEvNT_6ParamsE --------------------------
	.section	.nv.constant0._ZN7cutlass13device_kernelIN5flash19enable_sm80_to_sm89INS1_16FlashAttnFwdSm80INS1_25CollectiveMainloopFwdSm80ILi8ELi1ELb0EN4cute5tupleIJNS5_1CILi128EEENS7_ILi64EEENS7_ILi192EEEEEELi192ENS_6half_tEfNS_4arch4Sm80ELb0ELb0ELb1ELb1ELb0ELb0ELb1ELb1EEENS1_21CollectiveEpilogueFwdINS6_IJS8_SA_S9_EEENS6_IJNS7_ILi1EEESI_SI_EEESC_SE_Li256ELb1ELb1ELb1ELb0EEENS1_36VarlenDynamicPersistentTileSchedulerILi128ELi64ELi256ELi256ELb1ELb1ELb0ELb0ELb1ELb1EEEEEEEEEvNT_6ParamsE,"a",@progbits
	.sectionflags	@""
	.align	4
.nv.constant0._ZN7cutlass13device_kernelIN5flash19enable_sm80_to_sm89INS1_16FlashAttnFwdSm80INS1_25CollectiveMainloopFwdSm80ILi8ELi1ELb0EN4cute5tupleIJNS5_1CILi128EEENS7_ILi64EEENS7_ILi192EEEEEELi192ENS_6half_tEfNS_4arch4Sm80ELb0ELb0ELb1ELb1ELb0ELb0ELb1ELb1EEENS1_21CollectiveEpilogueFwdINS6_IJS8_SA_S9_EEENS6_IJNS7_ILi1EEESI_SI_EEESC_SE_Li256ELb1ELb1ELb1ELb0EEENS1_36VarlenDynamicPersistentTileSchedulerILi128ELi64ELi256ELi256ELb1ELb1ELb0ELb0ELb1ELb1EEEEEEEEEvNT_6ParamsE:
	.zero		1976


//--------------------- .nv.constant0._ZN7cutlass13device_kernelIN5flash19enable_sm80_to_sm89INS1_16FlashAttnFwdSm80INS1_25CollectiveMainloopFwdSm80ILi8ELi1ELb0EN4cute5tupleIJNS5_1CILi128EEENS7_ILi64EEENS7_ILi192EEEEEELi192ENS_6half_tEfNS_4arch4Sm80ELb0ELb0ELb1ELb1ELb0ELb1ELb1ELb1EEENS1_21CollectiveEpilogueFwdINS6_IJS8_SA_S9_EEENS6_IJNS7_ILi1EEESI_SI_EEESC_SE_Li256ELb1ELb1ELb1ELb0EEENS1_36VarlenDynamicPersistentTileSchedulerILi128ELi64ELi256ELi256ELb1ELb1ELb0ELb0ELb1ELb1EEEEEEEEEvNT_6ParamsE --------------------------
	.section	.nv.constant0._ZN7cutlass13device_kernelIN5flash19enable_sm80_to_sm89INS1_16FlashAttnFwdSm80INS1_25CollectiveMainloopFwdSm80ILi8ELi1ELb0EN4cute5tupleIJNS5_1CILi128EEENS7_ILi64EEENS7_ILi192EEEEEELi192ENS_6half_tEfNS_4arch4Sm80ELb0ELb0ELb1ELb1ELb0ELb1ELb1ELb1EEENS1_21CollectiveEpilogueFwdINS6_IJS8_SA_S9_EEENS6_IJNS7_ILi1EEESI_SI_EEESC_SE_Li256ELb1ELb1ELb1ELb0EEENS1_36VarlenDynamicPersistentTileSchedulerILi128ELi64ELi256ELi256ELb1ELb1ELb0ELb0ELb1ELb1EEEEEEEEEvNT_6ParamsE,"a",@progbits
	.sectionflags	@""
	.align	4
.nv.constant0._ZN7cutlass13device_kernelIN5flash19enable_sm80_to_sm89INS1_16FlashAttnFwdSm80INS1_25CollectiveMainloopFwdSm80ILi8ELi1ELb0EN4cute5tupleIJNS5_1CILi128EEENS7_ILi64EEENS7_ILi192EEEEEELi192ENS_6half_tEfNS_4arch4Sm80ELb0ELb0ELb1ELb1ELb0ELb1ELb1ELb1EEENS1_21CollectiveEpilogueFwdINS6_IJS8_SA_S9_EEENS6_IJNS7_ILi1EEESI_SI_EEESC_SE_Li256ELb1ELb1ELb1ELb0EEENS1_36VarlenDynamicPersistentTileSchedulerILi128ELi64ELi256ELi256ELb1ELb1ELb0ELb0ELb1ELb1EEEEEEEEEvNT_6ParamsE:
	.zero		1976


//--------------------- .nv.constant0._ZN7cutlass13device_kernelIN5flash19enable_sm80_to_sm89INS1_16FlashAttnFwdSm80INS1_25CollectiveMainloopFwdSm80ILi8ELi1ELb0EN4cute5tupleIJNS5_1CILi128EEENS7_ILi64EEENS7_ILi192EEEEEELi192ENS_6half_tEfNS_4arch4Sm80ELb0ELb1ELb1ELb0ELb0ELb0ELb1ELb1EEENS1_21CollectiveEpilogueFwdINS6_IJS8_SA_S9_EEENS6_IJNS7_ILi1EEESI_SI_EEESC_SE_Li256ELb0ELb1ELb1ELb0EEENS1_19SingleTileSchedulerILb0ELb1ELb1ELi128EEEEEEEEEvNT_6ParamsE --------------------------
	.section	.nv.constant0._ZN7cutlass13device_kernelIN5flash19enable_sm80_to_sm89INS1_16FlashAttnFwdSm80INS1_25CollectiveMainloopFwdSm80ILi8ELi1ELb0EN4cute5tupleIJNS5_1CILi128EEENS7_ILi64EEENS7_ILi192EEEEEELi192ENS_6half_tEfNS_4arch4Sm80ELb0ELb1ELb1ELb0ELb0ELb0ELb1ELb1EEENS1_21CollectiveEpilogueFwdINS6_IJS8_SA_S9_EEENS6_IJNS7_ILi1EEESI_SI_EEESC_SE_Li256ELb0ELb1ELb1ELb0EEENS1_19SingleTileSchedulerILb0ELb1ELb1ELi128EEEEEEEEEvNT_6ParamsE,"a",@progbits
	.sectionflags	@""
	.align	4
.nv.constant0._ZN7cutlass13device_kernelIN5flash19enable_sm80_to_sm89INS1_16FlashAttnFwdSm80INS1_25CollectiveMainloopFwdSm80ILi8ELi1ELb0EN4cute5tupleIJNS5_1CILi128EEENS7_ILi64EEENS7_ILi192EEEEEELi192ENS_6half_tEfNS_4arch4Sm80ELb0ELb1ELb1ELb0ELb0ELb0ELb1ELb1EEENS1_21CollectiveEpilogueFwdINS6_IJS8_SA_S9_EEENS6_IJNS7_ILi1EEESI_SI_EEESC_SE_Li256ELb0ELb1ELb1ELb0EEENS1_19SingleTileSchedulerILb0ELb1ELb1ELi128EEEEEEEEEvNT_6ParamsE:
	.zero		1944


//--------------------- .nv.constant0._ZN7cutlass13device_kernelIN5flash19enable_sm80_to_sm89INS1_16FlashAttnFwdSm80INS1_25CollectiveMainloopFwdSm80ILi8ELi1ELb0EN4cute5tupleIJNS5_1CILi128EEENS7_ILi64EEENS7_ILi192EEEEEELi192ENS_6half_tEfNS_4arch4Sm80ELb0ELb1ELb1ELb1ELb0ELb0ELb1ELb1EEENS1_21CollectiveEpilogueFwdINS6_IJS8_SA_S9_EEENS6_IJNS7_ILi1EEESI_SI_EEESC_SE_Li256ELb1ELb1ELb1ELb0EEENS1_36VarlenDynamicPersistentTileSchedulerILi128ELi64ELi256ELi256ELb1ELb1ELb0ELb1ELb0ELb1EEEEEEEEEvNT_6ParamsE --------------------------
	.section	.nv.constant0._ZN7cutlass13device_kernelIN5flash19enable_sm80_to_sm89INS1_16FlashAttnFwdSm80INS1_25CollectiveMainloopFwdSm80ILi8ELi1ELb0EN4cute5tupleIJNS5_1CILi128EEENS7_ILi64EEENS7_ILi192EEEEEELi192ENS_6half_tEfNS_4arch4Sm80ELb0ELb1ELb1ELb1ELb0ELb0ELb1ELb1EEENS1_21CollectiveEpilogueFwdINS6_IJS8_SA_S9_EEENS6_IJNS7_ILi1EEESI_SI_EEESC_SE_Li256ELb1ELb1ELb1ELb0EEENS1_36VarlenDynamicPersistentTileSchedulerILi128ELi64ELi256ELi256ELb1ELb1ELb0ELb1ELb0ELb1EEEEEEEEEvNT_6ParamsE,"a",@progbits
	.sectionflags	@""
	.align	4
.nv.constant0._ZN7cutlass13device_kernelIN5flash19enable_sm80_to_sm89INS1_16FlashAttnFwdSm80INS1_25CollectiveMainloopFwdSm80ILi8ELi1ELb0EN4cute5tupleIJNS5_1CILi128EEENS7_ILi64EEENS7_ILi192EEEEEELi192ENS_6half_tEfNS_4arch4Sm80ELb0ELb1ELb1ELb1ELb0ELb0ELb1ELb1EEENS1_21CollectiveEpilogueFwdINS6_IJS8_SA_S9_EEENS6_IJNS7_ILi1EEESI_SI_EEESC_SE_Li256ELb1ELb1ELb1ELb0EEENS1_36VarlenDynamicPersistentTileSchedulerILi128ELi64ELi256ELi256ELb1ELb1ELb0ELb1ELb0ELb1EEEEEEEEEvNT_6ParamsE:
	.zero		1976


//--------------------- .nv.constant0._ZN7cutlass13device_kernelIN5flash19enable_sm80_to_sm89INS1_16FlashAttnFwdSm80INS1_25CollectiveMainloopFwdSm80ILi8ELi1ELb0EN4cute5tupleIJNS5_1CILi128EEENS7_ILi64EEENS7_ILi192EEEEEELi192ENS_6half_tEfNS_4arch4Sm80ELb0ELb1ELb1ELb1ELb0ELb1ELb1ELb1EEENS1_21CollectiveEpilogueFwdINS6_IJS8_SA_S9_EEENS6_IJNS7_ILi1EEESI_SI_EEESC_SE_Li256ELb1ELb1ELb1ELb0EEENS1_36VarlenDynamicPersistentTileSchedulerILi128ELi64ELi256ELi256ELb1ELb1ELb0ELb1ELb0ELb1EEEEEEEEEvNT_6ParamsE --------------------------
	.section	.nv.constant0._ZN7cutlass13device_kernelIN5flash19enable_sm80_to_sm89INS1_16FlashAttnFwdSm80INS1_25CollectiveMainloopFwdSm80ILi8ELi1ELb0EN4cute5tupleIJNS5_1CILi128EEENS7_ILi64EEENS7_ILi192EEEEEELi192ENS_6half_tEfNS_4arch4Sm80ELb0ELb1ELb1ELb1ELb0ELb1ELb1ELb1EEENS1_21CollectiveEpilogueFwdINS6_IJS8_SA_S9_EEENS6_IJNS7_ILi1EEESI_SI_EEESC_SE_Li256ELb1ELb1ELb1ELb0EEENS1_36VarlenDynamicPersistentTileSchedulerILi128ELi64ELi256ELi256ELb1ELb1ELb0ELb1ELb0ELb1EEEEEEEEEvNT_6ParamsE,"a",@progbits
	.sectionflags	@""
	.align	4
.nv.constant0._ZN7cutlass13device_kernelIN5flash19enable_sm80_to_sm89INS1_16FlashAttnFwdSm80INS1_25CollectiveMainloopFwdSm80ILi8ELi1ELb0EN4cute5tupleIJNS5_1CILi128EEENS7_ILi64EEENS7_ILi192EEEEEELi192ENS_6half_tEfNS_4arch4Sm80ELb0ELb1ELb1ELb1ELb0ELb1ELb1ELb1EEENS1_21CollectiveEpilogueFwdINS6_IJS8_SA_S9_EEENS6_IJNS7_ILi1EEESI_SI_EEESC_SE_Li256ELb1ELb1ELb1ELb0EEENS1_36VarlenDynamicPersistentTileSchedulerILi128ELi64ELi256ELi256ELb1ELb1ELb0ELb1ELb0ELb1EEEEEEEEEvNT_6ParamsE:
	.zero		1976


//--------------------- .nv.constant0._ZN7cutlass13device_kernelIN5flash19enable_sm80_to_sm89INS1_16FlashAttnFwdSm80INS1_25CollectiveMainloopFwdSm80ILi8ELi1ELb1EN4cute5tupleIJNS5_1CILi128EEENS7_ILi96EEENS7_ILi192EEEEEELi192ENS_6half_tEfNS_4arch4Sm80ELb1ELb0ELb1ELb0ELb0ELb0ELb1ELb1EEENS1_21CollectiveEpilogueFwdINS6_IJS8_SA_S9_EEENS6_IJNS7_ILi1EEESI_SI_EEESC_SE_Li256ELb0ELb1ELb1ELb0EEENS1_30DynamicPersistentTileSchedulerILi256ELi256ELb1ELb1ELb0EEEEEEEEEvNT_6ParamsE --------------------------
	.section	.nv.constant0._ZN7cutlass13device_kernelIN5flash19enable_sm80_to_sm89INS1_16FlashAttnFwdSm80INS1_25CollectiveMainloopFwdSm80ILi8ELi1ELb1EN4cute5tupleIJNS5_1CILi128EEENS7_ILi96EEENS7_ILi192EEEEEELi192ENS_6half_tEfNS_4arch4Sm80ELb1ELb0ELb1ELb0ELb0ELb0ELb1ELb1EEENS1_21CollectiveEpilogueFwdINS6_IJS8_SA_S9_EEENS6_IJNS7_ILi1EEESI_SI_EEESC_SE_Li256ELb0ELb1ELb1ELb0EEENS1_30DynamicPersistentTileSchedulerILi256ELi256ELb1ELb1ELb0EEEEEEEEEvNT_6ParamsE,"a",@progbits
	.sectionflags	@""
	.align	4
.nv.constant0._ZN7cutlass13device_kernelIN5flash19enable_sm80_to_sm89INS1_16FlashAttnFwdSm80INS1_25CollectiveMainloopFwdSm80ILi8ELi1ELb1EN4cute5tupleIJNS5_1CILi128EEENS7_ILi96EEENS7_ILi192EEEEEELi192ENS_6half_tEfNS_4arch4Sm80ELb1ELb0ELb1ELb0ELb0ELb0ELb1ELb1EEENS1_21CollectiveEpilogueFwdINS6_IJS8_SA_S9_EEENS6_IJNS7_ILi1EEESI_SI_EEESC_SE_Li256ELb0ELb1ELb1ELb0EEENS1_30DynamicPersistentTileSchedulerILi256ELi256ELb1ELb1ELb0EEEEEEEEEvNT_6ParamsE:
	.zero		1960


//--------------------- .nv.constant0._ZN7cutlass13device_kernelIN5flash19enable_sm80_to_sm89INS1_16FlashAttnFwdSm80INS1_25CollectiveMainloopFwdSm80ILi8ELi1ELb0EN4cute5tupleIJNS5_1CILi128EEENS7_ILi64EEENS7_ILi192EEEEEELi192ENS_6half_tEfNS_4arch4Sm80ELb1ELb0ELb1ELb1ELb0ELb0ELb1ELb1EEENS1_21CollectiveEpilogueFwdINS6_IJS8_SA_S9_EEENS6_IJNS7_ILi1EEESI_SI_EEESC_SE_Li256ELb1ELb1ELb1ELb0EEENS1_36VarlenDynamicPersistentTileSchedulerILi128ELi64ELi256ELi256ELb1ELb1ELb0ELb1ELb1ELb1EEEEEEEEEvNT_6ParamsE --------------------------
	.section	.nv.constant0._ZN7cutlass13device_kernelIN5flash19enable_sm80_to_sm89INS1_16FlashAttnFwdSm80INS1_25CollectiveMainloopFwdSm80ILi8ELi1ELb0EN4cute5tupleIJNS5_1CILi128EEENS7_ILi64EEENS7_ILi192EEEEEELi192ENS_6half_tEfNS_4arch4Sm80ELb1ELb0ELb1ELb1ELb0ELb0ELb1ELb1EEENS1_21CollectiveEpilogueFwdINS6_IJS8_SA_S9_EEENS6_IJNS7_ILi1EEESI_SI_EEESC_SE_Li256ELb1ELb1ELb1ELb0EEENS1_36VarlenDynamicPersistentTileSchedulerILi128ELi64ELi256ELi256ELb1ELb1ELb0ELb1ELb1ELb1EEEEEEEEEvNT_6ParamsE,"a",@progbits
	.sectionflags	@""
	.align	4
.nv.constant0._ZN7cutlass13device_kernelIN5flash19enable_sm80_to_sm89INS1_16FlashAttnFwdSm80INS1_25CollectiveMainloopFwdSm80ILi8ELi1ELb0EN4cute5tupleIJNS5_1CILi128EEENS7_ILi64EEENS7_ILi192EEEEEELi192ENS_6half_tEfNS_4arch4Sm80ELb1ELb0ELb1ELb1ELb0ELb0ELb1ELb1EEENS1_21CollectiveEpilogueFwdINS6_IJS8_SA_S9_EEENS6_IJNS7_ILi1EEESI_SI_EEESC_SE_Li256ELb1ELb1ELb1ELb0EEENS1_36VarlenDynamicPersistentTileSchedulerILi128ELi64ELi256ELi256ELb1ELb1ELb0ELb1ELb1ELb1EEEEEEEEEvNT_6ParamsE:
	.zero		1976


//--------------------- .nv.constant0._ZN7cutlass13device_kernelIN5flash19enable_sm80_to_sm89INS1_16FlashAttnFwdSm80INS1_25CollectiveMainloopFwdSm80ILi8ELi1ELb0EN4cute5tupleIJNS5_1CILi128EEENS7_ILi64EEENS7_ILi192EEEEEELi192ENS_6half_tEfNS_4arch4Sm80ELb1ELb0ELb1ELb1ELb0ELb1ELb1ELb1EEENS1_21CollectiveEpilogueFwdINS6_IJS8_SA_S9_EEENS6_IJNS7_ILi1EEESI_SI_EEESC_SE_Li256ELb1ELb1ELb1ELb0EEENS1_36VarlenDynamicPersistentTileSchedulerILi128ELi64ELi256ELi256ELb1ELb1ELb0ELb1ELb1ELb1EEEEEEEEEvNT_6ParamsE --------------------------
	.section	.nv.constant0._ZN7cutlass13device_kernelIN5flash19enable_sm80_to_sm89INS1_16FlashAttnFwdSm80INS1_25CollectiveMainloopFwdSm80ILi8ELi1ELb0EN4cute5tupleIJNS5_1CILi128EEENS7_ILi64EEENS7_ILi192EEEEEELi192ENS_6half_tEfNS_4arch4Sm80ELb1ELb0ELb1ELb1ELb0ELb1ELb1ELb1EEENS1_21CollectiveEpilogueFwdINS6_IJS8_SA_S9_EEENS6_IJNS7_ILi1EEESI_SI_EEESC_SE_Li256ELb1ELb1ELb1ELb0EEENS1_36VarlenDynamicPersistentTileSchedulerILi128ELi64ELi256ELi256ELb1ELb1ELb0ELb1ELb1ELb1EEEEEEEEEvNT_6ParamsE,"a",@progbits
	.sectionflags	@""
	.align	4
.nv.constant0._ZN7cutlass13device_kernelIN5flash19enable_sm80_to_sm89INS1_16FlashAttnFwdSm80INS1_25CollectiveMainloopFwdSm80ILi8ELi1ELb0EN4cute5tupleIJNS5_1CILi128EEENS7_ILi64EEENS7_ILi192EEEEEELi192ENS_6half_tEfNS_4arch4Sm80ELb1ELb0ELb1ELb1ELb0ELb1ELb1ELb1EEENS1_21CollectiveEpilogueFwdINS6_IJS8_SA_S9_EEENS6_IJNS7_ILi1EEESI_SI_EEESC_SE_Li256ELb1ELb1ELb1ELb0EEENS1_36VarlenDynamicPersistentTileSchedulerILi128ELi64ELi256ELi256ELb1ELb1ELb0ELb1ELb1ELb1EEEEEEEEEvNT_6ParamsE:
	.zero		1976


//--------------------- .nv.constant0._ZN7cutlass13device_kernelIN5flash19enable_sm80_to_sm89INS1_16FlashAttnFwdSm80INS1_25CollectiveMainloopFwdSm80ILi8ELi2ELb1EN4cute5tupleIJNS5_1CILi128EEENS7_ILi96EEENS7_ILi192EEEEEELi192ENS_6half_tEfNS_4arch4Sm80ELb0ELb0ELb1ELb0ELb0ELb0ELb1ELb1EEENS1_21CollectiveEpilogueFwdINS6_IJS8_SA_S9_EEENS6_IJNS7_ILi1EEESI_SI_EEESC_SE_Li256ELb0ELb1ELb1ELb0EEENS1_19SingleTileSchedulerILb0ELb1ELb1ELi128EEEEEEEEEvNT_6ParamsE --------------------------
	.section	.nv.constant0._ZN7cutlass13device_kernelIN5flash19enable_sm80_to_sm89INS1_16FlashAttnFwdSm80INS1_25CollectiveMainloopFwdSm80ILi8ELi2ELb1EN4cute5tupleIJNS5_1CILi128EEENS7_ILi96EEENS7_ILi192EEEEEELi192ENS_6half_tEfNS_4arch4Sm80ELb0ELb0ELb1ELb0ELb0ELb0ELb1ELb1EEENS1_21CollectiveEpilogueFwdINS6_IJS8_SA_S9_EEENS6_IJNS7_ILi1EEESI_SI_EEESC_SE_Li256ELb0ELb1ELb1ELb0EEENS1_19SingleTileSchedulerILb0ELb1ELb1ELi128EEEEEEEEEvNT_6ParamsE,"a",@progbits
	.sectionflags	@""
	.align	4
.nv.constant0._ZN7cutlass13device_kernelIN5flash19enable_sm80_to_sm89INS1_16FlashAttnFwdSm80INS1_25CollectiveMainloopFwdSm80ILi8ELi2ELb1EN4cute5tupleIJNS5_1CILi128EEENS7_ILi96EEENS7_ILi192EEEEEELi192ENS_6half_tEfNS_4arch4Sm80ELb0ELb0ELb1ELb0ELb0ELb0ELb1ELb1EEENS1_21CollectiveEpilogueFwdINS6_IJS8_SA_S9_EEENS6_IJNS7_ILi1EEESI_SI_EEESC_SE_Li256ELb0ELb1ELb1ELb0EEENS1_19SingleTileSchedulerILb0ELb1ELb1ELi128EEEEEEEEEvNT_6ParamsE:
	.zero		1944


//--------------------- .nv.constant0._ZN7cutlass13device_kernelIN5flash19enable_sm80_to_sm89INS1_16FlashAttnFwdSm80INS1_25CollectiveMainloopFwdSm80ILi8ELi2ELb0EN4cute5tupleIJNS5_1CILi128EEENS7_ILi64EEENS7_ILi192EEEEEELi192ENS_6half_tEfNS_4arch4Sm80ELb0ELb0ELb1ELb1ELb0ELb0ELb1ELb1EEENS1_21CollectiveEpilogueFwdINS6_IJS8_SA_S9_EEENS6_IJNS7_ILi1EEESI_SI_EEESC_SE_Li256ELb1ELb1ELb1ELb0EEENS1_36VarlenDynamicPersistentTileSchedulerILi128ELi64ELi256ELi256ELb1ELb1ELb0ELb0ELb1ELb1EEEEEEEEEvNT_6ParamsE --------------------------
	.section	.nv.constant0._ZN7cutlass13device_kernelIN5flash19enable_sm80_to_sm89INS1_16FlashAttnFwdSm80INS1_25CollectiveMainloopFwdSm80ILi8ELi2ELb0EN4cute5tupleIJNS5_1CILi128EEENS7_ILi64EEENS7_ILi192EEEEEELi192ENS_6half_tEfNS_4arch4Sm80ELb0ELb0ELb1ELb1ELb0ELb0ELb1ELb1EEENS1_21CollectiveEpilogueFwdINS6_IJS8_SA_S9_EEENS6_IJNS7_ILi1EEESI_SI_EEESC_SE_Li256ELb1ELb1ELb1ELb0EEENS1_36VarlenDynamicPersistentTileSchedulerILi128ELi64ELi256ELi256ELb1ELb1ELb0ELb0ELb1ELb1EEEEEEEEEvNT_6ParamsE,"a",@progbits
	.sectionflags	@""
	.align	4
.nv.constant0._ZN7cutlass13device_kernelIN5flash19enable_sm80_to_sm89INS1_16FlashAttnFwdSm80INS1_25CollectiveMainloopFwdSm80ILi8ELi2ELb0EN4cute5tupleIJNS5_1CILi128EEENS7_ILi64EEENS7_ILi192EEEEEELi192ENS_6half_tEfNS_4arch4Sm80ELb0ELb0ELb1ELb1ELb0ELb0ELb1ELb1EEENS1_21CollectiveEpilogueFwdINS6_IJS8_SA_S9_EEENS6_IJNS7_ILi1EEESI_SI_EEESC_SE_Li256ELb1ELb1ELb1ELb0EEENS1_36VarlenDynamicPersistentTileSchedulerILi128ELi64ELi256ELi256ELb1ELb1ELb0ELb0ELb1ELb1EEEEEEEEEvNT_6ParamsE:
	.zero		1976


//--------------------- .nv.constant0._ZN7cutlass13device_kernelIN5flash19enable_sm80_to_sm89INS1_16FlashAttnFwdSm80INS1_25CollectiveMainloopFwdSm80ILi8ELi2ELb0EN4cute5tupleIJNS5_1CILi128EEENS7_ILi64EEENS7_ILi192EEEEEELi192ENS_6half_tEfNS_4arch4Sm80ELb0ELb0ELb1ELb1ELb0ELb1ELb1ELb1EEENS1_21CollectiveEpilogueFwdINS6_IJS8_SA_S9_EEENS6_IJNS7_ILi1EEESI_SI_EEESC_SE_Li256ELb1ELb1ELb1ELb0EEENS1_36VarlenDynamicPersistentTileSchedulerILi128ELi64ELi256ELi256ELb1ELb1ELb0ELb0ELb1ELb1EEEEEEEEEvNT_6ParamsE --------------------------
	.section	.nv.constant0._ZN7cutlass13device_kernelIN5flash19enable_sm80_to_sm89INS1_16FlashAttnFwdSm80INS1_25CollectiveMainloopFwdSm80ILi8ELi2ELb0EN4cute5tupleIJNS5_1CILi128EEENS7_ILi64EEENS7_ILi192EEEEEELi192ENS_6half_tEfNS_4arch4Sm80ELb0ELb0ELb1ELb1ELb0ELb1ELb1ELb1EEENS1_21CollectiveEpilogueFwdINS6_IJS8_SA_S9_EEENS6_IJNS7_ILi1EEESI_SI_EEESC_SE_Li256ELb1ELb1ELb1ELb0EEENS1_36VarlenDynamicPersistentTileSchedulerILi128ELi64ELi256ELi256ELb1ELb1ELb0ELb0ELb1ELb1EEEEEEEEEvNT_6ParamsE,"a",@progbits
	.sectionflags	@""
	.align	4
.nv.constant0._ZN7cutlass13device_kernelIN5flash19enable_sm80_to_sm89INS1_16FlashAttnFwdSm80INS1_25CollectiveMainloopFwdSm80ILi8ELi2ELb0EN4cute5tupleIJNS5_1CILi128EEENS7_ILi64EEENS7_ILi192EEEEEELi192ENS_6half_tEfNS_4arch4Sm80ELb0ELb0ELb1ELb1ELb0ELb1ELb1ELb1EEENS1_21CollectiveEpilogueFwdINS6_IJS8_SA_S9_EEENS6_IJNS7_ILi1EEESI_SI_EEESC_SE_Li256ELb1ELb1ELb1ELb0EEENS1_36VarlenDynamicPersistentTileSchedulerILi128ELi64ELi256ELi256ELb1ELb1ELb0ELb0ELb1ELb1EEEEEEEEEvNT_6ParamsE:
	.zero		1976


//--------------------- .nv.constant0._ZN7cutlass13device_kernelIN5flash19enable_sm80_to_sm89INS1_16FlashAttnFwdSm80INS1_25CollectiveMainloopFwdSm80ILi8ELi2ELb0EN4cute5tupleIJNS5_1CILi128EEENS7_ILi64EEENS7_ILi192EEEEEELi192ENS_6half_tEfNS_4arch4Sm80ELb0ELb1ELb1ELb0ELb0ELb0ELb1ELb1EEENS1_21CollectiveEpilogueFwdINS6_IJS8_SA_S9_EEENS6_IJNS7_ILi1EEESI_SI_EEESC_SE_Li256ELb0ELb1ELb1ELb0EEENS1_19SingleTileSchedulerILb0ELb1ELb1ELi128EEEEEEEEEvNT_6ParamsE --------------------------
	.section	.nv.constant0._ZN7cutlass13device_kernelIN5flash19enable_sm80_to_sm89INS1_16FlashAttnFwdSm80INS1_25CollectiveMainloopFwdSm80ILi8ELi2ELb0EN4cute5tupleIJNS5_1CILi128EEENS7_ILi64EEENS7_ILi192EEEEEELi192ENS_6half_tEfNS_4arch4Sm80ELb0ELb1ELb1ELb0ELb0ELb0ELb1ELb1EEENS1_21CollectiveEpilogueFwdINS6_IJS8_SA_S9_EEENS6_IJNS7_ILi1EEESI_SI_EEESC_SE_Li256ELb0ELb1ELb1ELb0EEENS1_19SingleTileSchedulerILb0ELb1ELb1ELi128EEEEEEEEEvNT_6ParamsE,"a",@progbits
	.sectionflags	@""
	.align	4
.nv.constant0._ZN7cutlass13device_kernelIN5flash19enable_sm80_to_sm89INS1_16FlashAttnFwdSm80INS1_25CollectiveMainloopFwdSm80ILi8ELi2ELb0EN4cute5tupleIJNS5_1CILi128EEENS7_ILi64EEENS7_ILi192EEEEEELi192ENS_6half_tEfNS_4arch4Sm80ELb0ELb1ELb1ELb0ELb0ELb0ELb1ELb1EEENS1_21CollectiveEpilogueFwdINS6_IJS8_SA_S9_EEENS6_IJNS7_ILi1EEESI_SI_EEESC_SE_Li256ELb0ELb1ELb1ELb0EEENS1_19SingleTileSchedulerILb0ELb1ELb1ELi128EEEEEEEEEvNT_6ParamsE:
	.zero		1944


//--------------------- .nv.constant0._ZN7cutlass13device_kernelIN5flash19enable_sm80_to_sm89INS1_16FlashAttnFwdSm80INS1_25CollectiveMainloopFwdSm80ILi8ELi2ELb0EN4cute5tupleIJNS5_1CILi128EEENS7_ILi64EEENS7_ILi192EEEEEELi192ENS_6half_tEfNS_4arch4Sm80ELb0ELb1ELb1ELb1ELb0ELb0ELb1ELb1EEENS1_21CollectiveEpilogueFwdINS6_IJS8_SA_S9_EEENS6_IJNS7_ILi1EEESI_SI_EEESC_SE_Li256ELb1ELb1ELb1ELb0EEENS1_36VarlenDynamicPersistentTileSchedulerILi128ELi64ELi256ELi256ELb1ELb1ELb0ELb1ELb0ELb1EEEEEEEEEvNT_6ParamsE --------------------------
	.section	.nv.constant0._ZN7cutlass13device_kernelIN5flash19enable_sm80_to_sm89INS1_16FlashAttnFwdSm80INS1_25CollectiveMainloopFwdSm80ILi8ELi2ELb0EN4cute5tupleIJNS5_1CILi128EEENS7_ILi64EEENS7_ILi192EEEEEELi192ENS_6half_tEfNS_4arch4Sm80ELb0ELb1ELb1ELb1ELb0ELb0ELb1ELb1EEENS1_21CollectiveEpilogueFwdINS6_IJS8_SA_S9_EEENS6_IJNS7_ILi1EEESI_SI_EEESC_SE_Li256ELb1ELb1ELb1ELb0EEENS1_36VarlenDynamicPersistentTileSchedulerILi128ELi64ELi256ELi256ELb1ELb1ELb0ELb1ELb0ELb1EEEEEEEEEvNT_6ParamsE,"a",@progbits
	.sectionflags	@""
	.align	4
.nv.constant0._ZN7cutlass13device_kernelIN5flash19enable_sm80_to_sm89INS1_16FlashAttnFwdSm80INS1_25CollectiveMainloopFwdSm80ILi8ELi2ELb0EN4cute5tupleIJNS5_1CILi128EEENS7_ILi64EEENS7_ILi192EEEEEELi192ENS_6half_tEfNS_4arch4Sm80ELb0ELb1ELb1ELb1ELb0ELb0ELb1ELb1EEENS1_21CollectiveEpilogueFwdINS6_IJS8_SA_S9_EEENS6_IJNS7_ILi1EEESI_SI_EEESC_SE_Li256ELb1ELb1ELb1ELb0EEENS1_36VarlenDynamicPersistentTileSchedulerILi128ELi64ELi256ELi256ELb1ELb1ELb0ELb1ELb0ELb1EEEEEEEEEvNT_6ParamsE:
	.zero		1976


//--------------------- .nv.constant0._ZN7cutlass13device_kernelIN5flash19enable_sm80_to_sm89INS1_16FlashAttnFwdSm80INS1_25CollectiveMainloopFwdSm80ILi8ELi2ELb0EN4cute5tupleIJNS5_1CILi128EEENS7_ILi64EEENS7_ILi192EEEEEELi192ENS_6half_tEfNS_4arch4Sm80ELb0ELb1ELb1ELb1ELb0ELb1ELb1ELb1EEENS1_21CollectiveEpilogueFwdINS6_IJS8_SA_S9_EEENS6_IJNS7_ILi1EEESI_SI_EEESC_SE_Li256ELb1ELb1ELb1ELb0EEENS1_36VarlenDynamicPersistentTileSchedulerILi128ELi64ELi256ELi256ELb1ELb1ELb0ELb1ELb0ELb1EEEEEEEEEvNT_6ParamsE --------------------------
	.section	.nv.constant0._ZN7cutlass13device_kernelIN5flash19enable_sm80_to_sm89INS1_16FlashAttnFwdSm80INS1_25CollectiveMainloopFwdSm80ILi8ELi2ELb0EN4cute5tupleIJNS5_1CILi128EEENS7_ILi64EEENS7_ILi192EEEEEELi192ENS_6half_tEfNS_4arch4Sm80ELb0ELb1ELb1ELb1ELb0ELb1ELb1ELb1EEENS1_21CollectiveEpilogueFwdINS6_IJS8_SA_S9_EEENS6_IJNS7_ILi1EEESI_SI_EEESC_SE_Li256ELb1ELb1ELb1ELb0EEENS1_36VarlenDynamicPersistentTileSchedulerILi128ELi64ELi256ELi256ELb1ELb1ELb0ELb1ELb0ELb1EEEEEEEEEvNT_6ParamsE,"a",@progbits
	.sectionflags	@""
	.align	4
.nv.constant0._ZN7cutlass13device_kernelIN5flash19enable_sm80_to_sm89INS1_16FlashAttnFwdSm80INS1_25CollectiveMainloopFwdSm80ILi8ELi2ELb0EN4cute5tupleIJNS5_1CILi128EEENS7_ILi64EEENS7_ILi192EEEEEELi192ENS_6half_tEfNS_4arch4Sm80ELb0ELb1ELb1ELb1ELb0ELb1ELb1ELb1EEENS1_21CollectiveEpilogueFwdINS6_IJS8_SA_S9_EEENS6_IJNS7_ILi1EEESI_SI_EEESC_SE_Li256ELb1ELb1ELb1ELb0EEENS1_36VarlenDynamicPersistentTileSchedulerILi128ELi64ELi256ELi256ELb1ELb1ELb0ELb1ELb0ELb1EEEEEEEEEvNT_6ParamsE:
	.zero		1976


//--------------------- .nv.constant0._ZN7cutlass13device_kernelIN5flash19enable_sm80_to_sm89INS1_16FlashAttnFwdSm80INS1_25CollectiveMainloopFwdSm80ILi8ELi2ELb1EN4cute5tupleIJNS5_1CILi128EEENS7_ILi96EEENS7_ILi192EEEEEELi192ENS_6half_tEfNS_4arch4Sm80ELb1ELb0ELb1ELb0ELb0ELb0ELb1ELb1EEENS1_21CollectiveEpilogueFwdINS6_IJS8_SA_S9_EEENS6_IJNS7_ILi1EEESI_SI_EEESC_SE_Li256ELb0ELb1ELb1ELb0EEENS1_30DynamicPersistentTileSchedulerILi256ELi256ELb1ELb1ELb0EEEEEEEEEvNT_6ParamsE --------------------------
	.section	.nv.constant0._ZN7cutlass13device_kernelIN5flash19enable_sm80_to_sm89INS1_16FlashAttnFwdSm80INS1_25CollectiveMainloopFwdSm80ILi8ELi2ELb1EN4cute5tupleIJNS5_1CILi128EEENS7_ILi96EEENS7_ILi192EEEEEELi192ENS_6half_tEfNS_4arch4Sm80ELb1ELb0ELb1ELb0ELb0ELb0ELb1ELb1EEENS1_21CollectiveEpilogueFwdINS6_IJS8_SA_S9_EEENS6_IJNS7_ILi1EEESI_SI_EEESC_SE_Li256ELb0ELb1ELb1ELb0EEENS1_30DynamicPersistentTileSchedulerILi256ELi256ELb1ELb1ELb0EEEEEEEEEvNT_6ParamsE,"a",@progbits
	.sectionflags	@""
	.align	4
.nv.constant0._ZN7cutlass13device_kernelIN5flash19enable_sm80_to_sm89INS1_16FlashAttnFwdSm80INS1_25CollectiveMainloopFwdSm80ILi8ELi2ELb1EN4cute5tupleIJNS5_1CILi128EEENS7_ILi96EEENS7_ILi192EEEEEELi192ENS_6half_tEfNS_4arch4Sm80ELb1ELb0ELb1ELb0ELb0ELb0ELb1ELb1EEENS1_21CollectiveEpilogueFwdINS6_IJS8_SA_S9_EEENS6_IJNS7_ILi1EEESI_SI_EEESC_SE_Li256ELb0ELb1ELb1ELb0EEENS1_30DynamicPersistentTileSchedulerILi256ELi256ELb1ELb1ELb0EEEEEEEEEvNT_6ParamsE:
	.zero		1960


//--------------------- .nv.constant0._ZN7cutlass13device_kernelIN5flash19enable_sm80_to_sm89INS1_16FlashAttnFwdSm80INS1_25CollectiveMainloopFwdSm80ILi8ELi2ELb0EN4cute5tupleIJNS5_1CILi128EEENS7_ILi64EEENS7_ILi192EEEEEELi192ENS_6half_tEfNS_4arch4Sm80ELb1ELb0ELb1ELb1ELb0ELb0ELb1ELb1EEENS1_21CollectiveEpilogueFwdINS6_IJS8_SA_S9_EEENS6_IJNS7_ILi1EEESI_SI_EEESC_SE_Li256ELb1ELb1ELb1ELb0EEENS1_36VarlenDynamicPersistentTileSchedulerILi128ELi64ELi256ELi256ELb1ELb1ELb0ELb1ELb1ELb1EEEEEEEEEvNT_6ParamsE --------------------------
	.section	.nv.constant0._ZN7cutlass13device_kernelIN5flash19enable_sm80_to_sm89INS1_16FlashAttnFwdSm80INS1_25CollectiveMainloopFwdSm80ILi8ELi2ELb0EN4cute5tupleIJNS5_1CILi128EEENS7_ILi64EEENS7_ILi192EEEEEELi192ENS_6half_tEfNS_4arch4Sm80ELb1ELb0ELb1ELb1ELb0ELb0ELb1ELb1EEENS1_21CollectiveEpilogueFwdINS6_IJS8_SA_S9_EEENS6_IJNS7_ILi1EEESI_SI_EEESC_SE_Li256ELb1ELb1ELb1ELb0EEENS1_36VarlenDynamicPersistentTileSchedulerILi128ELi64ELi256ELi256ELb1ELb1ELb0ELb1ELb1ELb1EEEEEEEEEvNT_6ParamsE,"a",@progbits
	.sectionflags	@""
	.align	4
.nv.constant0._ZN7cutlass13device_kernelIN5flash19enable_sm80_to_sm89INS1_16FlashAttnFwdSm80INS1_25CollectiveMainloopFwdSm80ILi8ELi2ELb0EN4cute5tupleIJNS5_1CILi128EEENS7_ILi64EEENS7_ILi192EEEEEELi192ENS_6half_tEfNS_4arch4Sm80ELb1ELb0ELb1ELb1ELb0ELb0ELb1ELb1EEENS1_21CollectiveEpilogueFwdINS6_IJS8_SA_S9_EEENS6_IJNS7_ILi1EEESI_SI_EEESC_SE_Li256ELb1ELb1ELb1ELb0EEENS1_36VarlenDynamicPersistentTileSchedulerILi128ELi64ELi256ELi256ELb1ELb1ELb0ELb1ELb1ELb1EEEEEEEEEvNT_6ParamsE:
	.zero		1976


//--------------------- .nv.constant0._ZN7cutlass13device_kernelIN5flash19enable_sm80_to_sm89INS1_16FlashAttnFwdSm80INS1_25CollectiveMainloopFwdSm80ILi8ELi2ELb0EN4cute5tupleIJNS5_1CILi128EEENS7_ILi64EEENS7_ILi192EEEEEELi192ENS_6half_tEfNS_4arch4Sm80ELb1ELb0ELb1ELb1ELb0ELb1ELb1ELb1EEENS1_21CollectiveEpilogueFwdINS6_IJS8_SA_S9_EEENS6_IJNS7_ILi1EEESI_SI_EEESC_SE_Li256ELb1ELb1ELb1ELb0EEENS1_36VarlenDynamicPersistentTileSchedulerILi128ELi64ELi256ELi256ELb1ELb1ELb0ELb1ELb1ELb1EEEEEEEEEvNT_6ParamsE --------------------------
	.section	.nv.constant0._ZN7cutlass13device_kernelIN5flash19enable_sm80_to_sm89INS1_16FlashAttnFwdSm80INS1_25CollectiveMainloopFwdSm80ILi8ELi2ELb0EN4cute5tupleIJNS5_1CILi128EEENS7_ILi64EEENS7_ILi192EEEEEELi192ENS_6half_tEfNS_4arch4Sm80ELb1ELb0ELb1ELb1ELb0ELb1ELb1ELb1EEENS1_21CollectiveEpilogueFwdINS6_IJS8_SA_S9_EEENS6_IJNS7_ILi1EEESI_SI_EEESC_SE_Li256ELb1ELb1ELb1ELb0EEENS1_36VarlenDynamicPersistentTileSchedulerILi128ELi64ELi256ELi256ELb1ELb1ELb0ELb1ELb1ELb1EEEEEEEEEvNT_6ParamsE,"a",@progbits
	.sectionflags	@""
	.align	4
.nv.constant0._ZN7cutlass13device_kernelIN5flash19enable_sm80_to_sm89INS1_16FlashAttnFwdSm80INS1_25CollectiveMainloopFwdSm80ILi8ELi2ELb0EN4cute5tupleIJNS5_1CILi128EEENS7_ILi64EEENS7_ILi192EEEEEELi192ENS_6half_tEfNS_4arch4Sm80ELb1ELb0ELb1ELb1ELb0ELb1ELb1ELb1EEENS1_21CollectiveEpilogueFwdINS6_IJS8_SA_S9_EEENS6_IJNS7_ILi1EEESI_SI_EEESC_SE_Li256ELb1ELb1ELb1ELb0EEENS1_36VarlenDynamicPersistentTileSchedulerILi128ELi64ELi256ELi256ELb1ELb1ELb0ELb1ELb1ELb1EEEEEEEEEvNT_6ParamsE:
	.zero		1976


//--------------------- .nv.constant0._ZN7cutlass13device_kernelIN5flash19enable_sm80_to_sm89INS1_16FlashAttnFwdSm80INS1_25CollectiveMainloopFwdSm80ILi8ELi1ELb1EN4cute5tupleIJNS5_1CILi128EEENS7_ILi96EEENS7_ILi192EEEEEELi192ENS_6half_tEfNS_4arch4Sm80ELb0ELb0ELb0ELb0ELb0ELb0ELb1ELb1EEENS1_21CollectiveEpilogueFwdINS6_IJS8_SA_S9_EEENS6_IJNS7_ILi1EEESI_SI_EEESC_SE_Li256ELb0ELb1ELb1ELb0EEENS1_19SingleTileSchedulerILb0ELb1ELb1ELi128EEEEEEEEEvNT_6ParamsE --------------------------
	.section	.nv.constant0._ZN7cutlass13device_kernelIN5flash19enable_sm80_to_sm89INS1_16FlashAttnFwdSm80INS1_25CollectiveMainloopFwdSm80ILi8ELi1ELb1EN4cute5tupleIJNS5_1CILi128EEENS7_ILi96EEENS7_ILi192EEEEEELi192ENS_6half_tEfNS_4arch4Sm80ELb0ELb0ELb0ELb0ELb0ELb0ELb1ELb1EEENS1_21CollectiveEpilogueFwdINS6_IJS8_SA_S9_EEENS6_IJNS7_ILi1EEESI_SI_EEESC_SE_Li256ELb0ELb1ELb1ELb0EEENS1_19SingleTileSchedulerILb0ELb1ELb1ELi128EEEEEEEEEvNT_6ParamsE,"a",@progbits
	.sectionflags	@""
	.align	4
.nv.constant0._ZN7cutlass13device_kernelIN5flash19enable_sm80_to_sm89INS1_16FlashAttnFwdSm80INS1_25CollectiveMainloopFwdSm80ILi8ELi1ELb1EN4cute5tupleIJNS5_1CILi128EEENS7_ILi96EEENS7_ILi192EEEEEELi192ENS_6half_tEfNS_4arch4Sm80ELb0ELb0ELb0ELb0ELb0ELb0ELb1ELb1EEENS1_21CollectiveEpilogueFwdINS6_IJS8_SA_S9_EEENS6_IJNS7_ILi1EEESI_SI_EEESC_SE_Li256ELb0ELb1ELb1ELb0EEENS1_19SingleTileSchedulerILb0ELb1ELb1ELi128EEEEEEEEEvNT_6ParamsE:
	.zero		1944


//--------------------- .nv.constant0._ZN7cutlass13device_kernelIN5flash19enable_sm80_to_sm89INS1_16FlashAttnFwdSm80INS1_25CollectiveMainloopFwdSm80ILi8ELi1ELb0EN4cute5tupleIJNS5_1CILi128EEENS7_ILi64EEENS7_ILi192EEEEEELi192ENS_6half_tEfNS_4arch4Sm80ELb0ELb0ELb0ELb1ELb0ELb0ELb1ELb1EEENS1_21CollectiveEpilogueFwdINS6_IJS8_SA_S9_EEENS6_IJNS7_ILi1EEESI_SI_EEESC_SE_Li256ELb1ELb1ELb1ELb0EEENS1_36VarlenDynamicPersistentTileSchedulerILi128ELi64ELi256ELi256ELb1ELb1ELb0ELb0ELb1ELb1EEEEEEEEEvNT_6ParamsE --------------------------
	.section	.nv.constant0._ZN7cutlass13device_kernelIN5flash19enable_sm80_to_sm89INS1_16FlashAttnFwdSm80INS1_25CollectiveMainloopFwdSm80ILi8ELi1ELb0EN4cute5tupleIJNS5_1CILi128EEENS7_ILi64EEENS7_ILi192EEEEEELi192ENS_6half_tEfNS_4arch4Sm80ELb0ELb0ELb0ELb1ELb0ELb0ELb1ELb1EEENS1_21CollectiveEpilogueFwdINS6_IJS8_SA_S9_EEENS6_IJNS7_ILi1EEESI_SI_EEESC_SE_Li256ELb1ELb1ELb1ELb0EEENS1_36VarlenDynamicPersistentTileSchedulerILi128ELi64ELi256ELi256ELb1ELb1ELb0ELb0ELb1ELb1EEEEEEEEEvNT_6ParamsE,"a",@progbits
	.sectionflags	@""
	.align	4
.nv.constant0._ZN7cutlass13device_kernelIN5flash19enable_sm80_to_sm89INS1_16FlashAttnFwdSm80INS1_25CollectiveMainloopFwdSm80ILi8ELi1ELb0EN4cute5tupleIJNS5_1CILi128EEENS7_ILi64EEENS7_ILi192EEEEEELi192ENS_6half_tEfNS_4arch4Sm80ELb0ELb0ELb0ELb1ELb0ELb0ELb1ELb1EEENS1_21CollectiveEpilogueFwdINS6_IJS8_SA_S9_EEENS6_IJNS7_ILi1EEESI_SI_EEESC_SE_Li256ELb1ELb1ELb1ELb0EEENS1_36VarlenDynamicPersistentTileSchedulerILi128ELi64ELi256ELi256ELb1ELb1ELb0ELb0ELb1ELb1EEEEEEEEEvNT_6ParamsE:
	.zero		1976


//--------------------- .nv.constant0._ZN7cutlass13device_kernelIN5flash19enable_sm80_to_sm89INS1_16FlashAttnFwdSm80INS1_25CollectiveMainloopFwdSm80ILi8ELi1ELb0EN4cute5tupleIJNS5_1CILi128EEENS7_ILi64EEENS7_ILi192EEEEEELi192ENS_6half_tEfNS_4arch4Sm80ELb0ELb0ELb0ELb1ELb0ELb1ELb1ELb1EEENS1_21CollectiveEpilogueFwdINS6_IJS8_SA_S9_EEENS6_IJNS7_ILi1EEESI_SI_EEESC_SE_Li256ELb1ELb1ELb1ELb0EEENS1_36VarlenDynamicPersistentTileSchedulerILi128ELi64ELi256ELi256ELb1ELb1ELb0ELb0ELb1ELb1EEEEEEEEEvNT_6ParamsE --------------------------
	.section	.nv.constant0._ZN7cutlass13device_kernelIN5flash19enable_sm80_to_sm89INS1_16FlashAttnFwdSm80INS1_25CollectiveMainloopFwdSm80ILi8ELi1ELb0EN4cute5tupleIJNS5_1CILi128EEENS7_ILi64EEENS7_ILi192EEEEEELi192ENS_6half_tEfNS_4arch4Sm80ELb0ELb0ELb0ELb1ELb0ELb1ELb1ELb1EEENS1_21CollectiveEpilogueFwdINS6_IJS8_SA_S9_EEENS6_IJNS7_ILi1EEESI_SI_EEESC_SE_Li256ELb1ELb1ELb1ELb0EEENS1_36VarlenDynamicPersistentTileSchedulerILi128ELi64ELi256ELi256ELb1ELb1ELb0ELb0ELb1ELb1EEEEEEEEEvNT_6ParamsE,"a",@progbits
	.sectionflags	@""
	.align	4
.nv.constant0._ZN7cutlass13device_kernelIN5flash19enable_sm80_to_sm89INS1_16FlashAttnFwdSm80INS1_25CollectiveMainloopFwdSm80ILi8ELi1ELb0EN4cute5tupleIJNS5_1CILi128EEENS7_ILi64EEENS7_ILi192EEEEEELi192ENS_6half_tEfNS_4arch4Sm80ELb0ELb0ELb0ELb1ELb0ELb1ELb1ELb1EEENS1_21CollectiveEpilogueFwdINS6_IJS8_SA_S9_EEENS6_IJNS7_ILi1EEESI_SI_EEESC_SE_Li256ELb1ELb1ELb1ELb0EEENS1_36VarlenDynamicPersistentTileSchedulerILi128ELi64ELi256ELi256ELb1ELb1ELb0ELb0ELb1ELb1EEEEEEEEEvNT_6ParamsE:
	.zero		1976


//--------------------- .nv.constant0._ZN7cutlass13device_kernelIN5flash19enable_sm80_to_sm89INS1_16FlashAttnFwdSm80INS1_25CollectiveMainloopFwdSm80ILi8ELi1ELb0EN4cute5tupleIJNS5_1CILi128EEENS7_ILi64EEENS7_ILi192EEEEEELi192ENS_6half_tEfNS_4arch4Sm80ELb0ELb1ELb0ELb0ELb0ELb0ELb1ELb1EEENS1_21CollectiveEpilogueFwdINS6_IJS8_SA_S9_EEENS6_IJNS7_ILi1EEESI_SI_EEESC_SE_Li256ELb0ELb1ELb1ELb0EEENS1_19SingleTileSchedulerILb0ELb1ELb1ELi128EEEEEEEEEvNT_6ParamsE --------------------------
	.section	.nv.constant0._ZN7cutlass13device_kernelIN5flash19enable_sm80_to_sm89INS1_16FlashAttnFwdSm80INS1_25CollectiveMainloopFwdSm80ILi8ELi1ELb0EN4cute5tupleIJNS5_1CILi128EEENS7_ILi64EEENS7_ILi192EEEEEELi192ENS_6half_tEfNS_4arch4Sm80ELb0ELb1ELb0ELb0ELb0ELb0ELb1ELb1EEENS1_21CollectiveEpilogueFwdINS6_IJS8_SA_S9_EEENS6_IJNS7_ILi1EEESI_SI_EEESC_SE_Li256ELb0ELb1ELb1ELb0EEENS1_19SingleTileSchedulerILb0ELb1ELb1ELi128EEEEEEEEEvNT_6ParamsE,"a",@progbits
	.sectionflags	@""
	.align	4
.nv.constant0._ZN7cutlass13device_kernelIN5flash19enable_sm80_to_sm89INS1_16FlashAttnFwdSm80INS1_25CollectiveMainloopFwdSm80ILi8ELi1ELb0EN4cute5tupleIJNS5_1CILi128EEENS7_ILi64EEENS7_ILi192EEEEEELi192ENS_6half_tEfNS_4arch4Sm80ELb0ELb1ELb0ELb0ELb0ELb0ELb1ELb1EEENS1_21CollectiveEpilogueFwdINS6_IJS8_SA_S9_EEENS6_IJNS7_ILi1EEESI_SI_EEESC_SE_Li256ELb0ELb1ELb1ELb0EEENS1_19SingleTileSchedulerILb0ELb1ELb1ELi128EEEEEEEEEvNT_6ParamsE:
	.zero		1944


//--------------------- .nv.constant0._ZN7cutlass13device_kernelIN5flash19enable_sm80_to_sm89INS1_16FlashAttnFwdSm80INS1_25CollectiveMainloopFwdSm80ILi8ELi1ELb0EN4cute5tupleIJNS5_1CILi128EEENS7_ILi64EEENS7_ILi192EEEEEELi192ENS_6half_tEfNS_4arch4Sm80ELb0ELb1ELb0ELb1ELb0ELb0ELb1ELb1EEENS1_21CollectiveEpilogueFwdINS6_IJS8_SA_S9_EEENS6_IJNS7_ILi1EEESI_SI_EEESC_SE_Li256ELb1ELb1ELb1ELb0EEENS1_36VarlenDynamicPersistentTileSchedulerILi128ELi64ELi256ELi256ELb1ELb1ELb0ELb1ELb0ELb1EEEEEEEEEvNT_6ParamsE --------------------------
	.section	.nv.constant0._ZN7cutlass13device_kernelIN5flash19enable_sm80_to_sm89INS1_16FlashAttnFwdSm80INS1_25CollectiveMainloopFwdSm80ILi8ELi1ELb0EN4cute5tupleIJNS5_1CILi128EEENS7_ILi64EEENS7_ILi192EEEEEELi192ENS_6half_tEfNS_4arch4Sm80ELb0ELb1ELb0ELb1ELb0ELb0ELb1ELb1EEENS1_21CollectiveEpilogueFwdINS6_IJS8_SA_S9_EEENS6_IJNS7_ILi1EEESI_SI_EEESC_SE_Li256ELb1ELb1ELb1ELb0EEENS1_36VarlenDynamicPersistentTileSchedulerILi128ELi64ELi256ELi256ELb1ELb1ELb0ELb1ELb0ELb1EEEEEEEEEvNT_6ParamsE,"a",@progbits
	.sectionflags	@""
	.align	4
.nv.constant0._ZN7cutlass13device_kernelIN5flash19enable_sm80_to_sm89INS1_16FlashAttnFwdSm80INS1_25CollectiveMainloopFwdSm80ILi8ELi1ELb0EN4cute5tupleIJNS5_1CILi128EEENS7_ILi64EEENS7_ILi192EEEEEELi192ENS_6half_tEfNS_4arch4Sm80ELb0ELb1ELb0ELb1ELb0ELb0ELb1ELb1EEENS1_21CollectiveEpilogueFwdINS6_IJS8_SA_S9_EEENS6_IJNS7_ILi1EEESI_SI_EEESC_SE_Li256ELb1ELb1ELb1ELb0EEENS1_36VarlenDynamicPersistentTileSchedulerILi128ELi64ELi256ELi256ELb1ELb1ELb0ELb1ELb0ELb1EEEEEEEEEvNT_6ParamsE:
	.zero		1976


//--------------------- .nv.constant0._ZN7cutlass13device_kernelIN5flash19enable_sm80_to_sm89INS1_16FlashAttnFwdSm80INS1_25CollectiveMainloopFwdSm80ILi8ELi1ELb0EN4cute5tupleIJNS5_1CILi128EEENS7_ILi64EEENS7_ILi192EEEEEELi192ENS_6half_tEfNS_4arch4Sm80ELb0ELb1ELb0ELb1ELb0ELb1ELb1ELb1EEENS1_21CollectiveEpilogueFwdINS6_IJS8_SA_S9_EEENS6_IJNS7_ILi1EEESI_SI_EEESC_SE_Li256ELb1ELb1ELb1ELb0EEENS1_36VarlenDynamicPersistentTileSchedulerILi128ELi64ELi256ELi256ELb1ELb1ELb0ELb1ELb0ELb1EEEEEEEEEvNT_6ParamsE --------------------------
	.section	.nv.constant0._ZN7cutlass13device_kernelIN5flash19enable_sm80_to_sm89INS1_16FlashAttnFwdSm80INS1_25CollectiveMainloopFwdSm80ILi8ELi1ELb0EN4cute5tupleIJNS5_1CILi128EEENS7_ILi64EEENS7_ILi192EEEEEELi192ENS_6half_tEfNS_4arch4Sm80ELb0ELb1ELb0ELb1ELb0ELb1ELb1ELb1EEENS1_21CollectiveEpilogueFwdINS6_IJS8_SA_S9_EEENS6_IJNS7_ILi1EEESI_SI_EEESC_SE_Li256ELb1ELb1ELb1ELb0EEENS1_36VarlenDynamicPersistentTileSchedulerILi128ELi64ELi256ELi256ELb1ELb1ELb0ELb1ELb0ELb1EEEEEEEEEvNT_6ParamsE,"a",@progbits
	.sectionflags	@""
	.align	4
.nv.constant0._ZN7cutlass13device_kernelIN5flash19enable_sm80_to_sm89INS1_16FlashAttnFwdSm80INS1_25CollectiveMainloopFwdSm80ILi8ELi1ELb0EN4cute5tupleIJNS5_1CILi128EEENS7_ILi64EEENS7_ILi192EEEEEELi192ENS_6half_tEfNS_4arch4Sm80ELb0ELb1ELb0ELb1ELb0ELb1ELb1ELb1EEENS1_21CollectiveEpilogueFwdINS6_IJS8_SA_S9_EEENS6_IJNS7_ILi1EEESI_SI_EEESC_SE_Li256ELb1ELb1ELb1ELb0EEENS1_36VarlenDynamicPersistentTileSchedulerILi128ELi64ELi256ELi256ELb1ELb1ELb0ELb1ELb0ELb1EEEEEEEEEvNT_6ParamsE:
	.zero		1976


//--------------------- .nv.constant0._ZN7cutlass13device_kernelIN5flash19enable_sm80_to_sm89INS1_16FlashAttnFwdSm80INS1_25CollectiveMainloopFwdSm80ILi8ELi1ELb1EN4cute5tupleIJNS5_1CILi128EEENS7_ILi96EEENS7_ILi192EEEEEELi192ENS_6half_tEfNS_4arch4Sm80ELb1ELb0ELb0ELb0ELb0ELb0ELb1ELb1EEENS1_21CollectiveEpilogueFwdINS6_IJS8_SA_S9_EEENS6_IJNS7_ILi1EEESI_SI_EEESC_SE_Li256ELb0ELb1ELb1ELb0EEENS1_30DynamicPersistentTileSchedulerILi256ELi256ELb1ELb1ELb0EEEEEEEEEvNT_6ParamsE --------------------------
	.section	.nv.constant0._ZN7cutlass13device_kernelIN5flash19enable_sm80_to_sm89INS1_16FlashAttnFwdSm80INS1_25CollectiveMainloopFwdSm80ILi8ELi1ELb1EN4cute5tupleIJNS5_1CILi128EEENS7_ILi96EEENS7_ILi192EEEEEELi192ENS_6half_tEfNS_4arch4Sm80ELb1ELb0ELb0ELb0ELb0ELb0ELb1ELb1EEENS1_21CollectiveEpilogueFwdINS6_IJS8_SA_S9_EEENS6_IJNS7_ILi1EEESI_SI_EEESC_SE_Li256ELb0ELb1ELb1ELb0EEENS1_30DynamicPersistentTileSchedulerILi256ELi256ELb1ELb1ELb0EEEEEEEEEvNT_6ParamsE,"a",@progbits
	.sectionflags	@""
	.align	4
.nv.constant0._ZN7cutlass13device_kernelIN5flash19enable_sm80_to_sm89INS1_16FlashAttnFwdSm80INS1_25CollectiveMainloopFwdSm80ILi8ELi1ELb1EN4cute5tupleIJNS5_1CILi128EEENS7_ILi96EEENS7_ILi192EEEEEELi192ENS_6half_tEfNS_4arch4Sm80ELb1ELb0ELb0ELb0ELb0ELb0ELb1ELb1EEENS1_21CollectiveEpilogueFwdINS6_IJS8_SA_S9_EEENS6_IJNS7_ILi1EEESI_SI_EEESC_SE_Li256ELb0ELb1ELb1ELb0EEENS1_30DynamicPersistentTileSchedulerILi256ELi256ELb1ELb1ELb0EEEEEEEEEvNT_6ParamsE:
	.zero		1960


//--------------------- .nv.constant0._ZN7cutlass13device_kernelIN5flash19enable_sm80_to_sm89INS1_16FlashAttnFwdSm80INS1_25CollectiveMainloopFwdSm80ILi8ELi1ELb0EN4cute5tupleIJNS5_1CILi128EEENS7_ILi64EEENS7_ILi192EEEEEELi192ENS_6half_tEfNS_4arch4Sm80ELb1ELb0ELb0ELb1ELb0ELb0ELb1ELb1EEENS1_21CollectiveEpilogueFwdINS6_IJS8_SA_S9_EEENS6_IJNS7_ILi1EEESI_SI_EEESC_SE_Li256ELb1ELb1ELb1ELb0EEENS1_36VarlenDynamicPersistentTileSchedulerILi128ELi64ELi256ELi256ELb1ELb1ELb0ELb1ELb1ELb1EEEEEEEEEvNT_6ParamsE --------------------------
	.section	.nv.constant0._ZN7cutlass13device_kernelIN5flash19enable_sm80_to_sm89INS1_16FlashAttnFwdSm80INS1_25CollectiveMainloopFwdSm80ILi8ELi1ELb0EN4cute5tupleIJNS5_1CILi128EEENS7_ILi64EEENS7_ILi192EEEEEELi192ENS_6half_tEfNS_4arch4Sm80ELb1ELb0ELb0ELb1ELb0ELb0ELb1ELb1EEENS1_21CollectiveEpilogueFwdINS6_IJS8_SA_S9_EEENS6_IJNS7_ILi1EEESI_SI_EEESC_SE_Li256ELb1ELb1ELb1ELb0EEENS1_36VarlenDynamicPersistentTileSchedulerILi128ELi64ELi256ELi256ELb1ELb1ELb0ELb1ELb1ELb1EEEEEEEEEvNT_6ParamsE,"a",@progbits
	.sectionflags	@""
	.align	4
.nv.constant0._ZN7cutlass13device_kernelIN5flash19enable_sm80_to_sm89INS1_16FlashAttnFwdSm80INS1_25CollectiveMainloopFwdSm80ILi8ELi1ELb0EN4cute5tupleIJNS5_1CILi128EEENS7_ILi64EEENS7_ILi192EEEEEELi192ENS_6half_tEfNS_4arch4Sm80ELb1ELb0ELb0ELb1ELb0ELb0ELb1ELb1EEENS1_21CollectiveEpilogueFwdINS6_IJS8_SA_S9_EEENS6_IJNS7_ILi1EEESI_SI_EEESC_SE_Li256ELb1ELb1ELb1ELb0EEENS1_36VarlenDynamicPersistentTileSchedulerILi128ELi64ELi256ELi256ELb1ELb1ELb0ELb1ELb1ELb1EEEEEEEEEvNT_6ParamsE:
	.zero		1976


//--------------------- .nv.constant0._ZN7cutlass13device_kernelIN5flash19enable_sm80_to_sm89INS1_16FlashAttnFwdSm80INS1_25CollectiveMainloopFwdSm80ILi8ELi1ELb0EN4cute5tupleIJNS5_1CILi128EEENS7_ILi64EEENS7_ILi192EEEEEELi192ENS_6half_tEfNS_4arch4Sm80ELb1ELb0ELb0ELb1ELb0ELb1ELb1ELb1EEENS1_21CollectiveEpilogueFwdINS6_IJS8_SA_S9_EEENS6_IJNS7_ILi1EEESI_SI_EEESC_SE_Li256ELb1ELb1ELb1ELb0EEENS1_36VarlenDynamicPersistentTileSchedulerILi128ELi64ELi256ELi256ELb1ELb1ELb0ELb1ELb1ELb1EEEEEEEEEvNT_6ParamsE --------------------------
	.section	.nv.constant0._ZN7cutlass13device_kernelIN5flash19enable_sm80_to_sm89INS1_16FlashAttnFwdSm80INS1_25CollectiveMainloopFwdSm80ILi8ELi1ELb0EN4cute5tupleIJNS5_1CILi128EEENS7_ILi64EEENS7_ILi192EEEEEELi192ENS_6half_tEfNS_4arch4Sm80ELb1ELb0ELb0ELb1ELb0ELb1ELb1ELb1EEENS1_21CollectiveEpilogueFwdINS6_IJS8_SA_S9_EEENS6_IJNS7_ILi1EEESI_SI_EEESC_SE_Li256ELb1ELb1ELb1ELb0EEENS1_36VarlenDynamicPersistentTileSchedulerILi128ELi64ELi256ELi256ELb1ELb1ELb0ELb1ELb1ELb1EEEEEEEEEvNT_6ParamsE,"a",@progbits
	.sectionflags	@""
	.align	4
.nv.constant0._ZN7cutlass13device_kernelIN5flash19enable_sm80_to_sm89INS1_16FlashAttnFwdSm80INS1_25CollectiveMainloopFwdSm80ILi8ELi1ELb0EN4cute5tupleIJNS5_1CILi128EEENS7_ILi64EEENS7_ILi192EEEEEELi192ENS_6half_tEfNS_4arch4Sm80ELb1ELb0ELb0ELb1ELb0ELb1ELb1ELb1EEENS1_21CollectiveEpilogueFwdINS6_IJS8_SA_S9_EEENS6_IJNS7_ILi1EEESI_SI_EEESC_SE_Li256ELb1ELb1ELb1ELb0EEENS1_36VarlenDynamicPersistentTileSchedulerILi128ELi64ELi256ELi256ELb1ELb1ELb0ELb1ELb1ELb1EEEEEEEEEvNT_6ParamsE:
	.zero		1976


//--------------------- .nv.constant0._ZN7cutlass13device_kernelIN5flash19enable_sm80_to_sm89INS1_16FlashAttnFwdSm80INS1_25CollectiveMainloopFwdSm80ILi8ELi2ELb1EN4cute5tupleIJNS5_1CILi128EEENS7_ILi96EEENS7_ILi192EEEEEELi192ENS_6half_tEfNS_4arch4Sm80ELb0ELb0ELb0ELb0ELb0ELb0ELb1ELb1EEENS1_21CollectiveEpilogueFwdINS6_IJS8_SA_S9_EEENS6_IJNS7_ILi1EEESI_SI_EEESC_SE_Li256ELb0ELb1ELb1ELb0EEENS1_19SingleTileSchedulerILb0ELb1ELb1ELi128EEEEEEEEEvNT_6ParamsE --------------------------
	.section	.nv.constant0._ZN7cutlass13device_kernelIN5flash19enable_sm80_to_sm89INS1_16FlashAttnFwdSm80INS1_25CollectiveMainloopFwdSm80ILi8ELi2ELb1EN4cute5tupleIJNS5_1CILi128EEENS7_ILi96EEENS7_ILi192EEEEEELi192ENS_6half_tEfNS_4arch4Sm80ELb0ELb0ELb0ELb0ELb0ELb0ELb1ELb1EEENS1_21CollectiveEpilogueFwdINS6_IJS8_SA_S9_EEENS6_IJNS7_ILi1EEESI_SI_EEESC_SE_Li256ELb0ELb1ELb1ELb0EEENS1_19SingleTileSchedulerILb0ELb1ELb1ELi128EEEEEEEEEvNT_6ParamsE,"a",@progbits
	.sectionflags	@""
	.align	4
.nv.constant0._ZN7cutlass13device_kernelIN5flash19enable_sm80_to_sm89INS1_16FlashAttnFwdSm80INS1_25CollectiveMainloopFwdSm80ILi8ELi2ELb1EN4cute5tupleIJNS5_1CILi128EEENS7_ILi96EEENS7_ILi192EEEEEELi192ENS_6half_tEfNS_4arch4Sm80ELb0ELb0ELb0ELb0ELb0ELb0ELb1ELb1EEENS1_21CollectiveEpilogueFwdINS6_IJS8_SA_S9_EEENS6_IJNS7_ILi1EEESI_SI_EEESC_SE_Li256ELb0ELb1ELb1ELb0EEENS1_19SingleTileSchedulerILb0ELb1ELb1ELi128EEEEEEEEEvNT_6ParamsE:
	.zero		1944


//--------------------- .nv.constant0._ZN7cutlass13device_kernelIN5flash19enable_sm80_to_sm89INS1_16FlashAttnFwdSm80INS1_25CollectiveMainloopFwdSm80ILi8ELi2ELb0EN4cute5tupleIJNS5_1CILi128EEENS7_ILi64EEENS7_ILi192EEEEEELi192ENS_6half_tEfNS_4arch4Sm80ELb0ELb0ELb0ELb1ELb0ELb0ELb1ELb1EEENS1_21CollectiveEpilogueFwdINS6_IJS8_SA_S9_EEENS6_IJNS7_ILi1EEESI_SI_EEESC_SE_Li256ELb1ELb1ELb1ELb0EEENS1_36VarlenDynamicPersistentTileSchedulerILi128ELi64ELi256ELi256ELb1ELb1ELb0ELb0ELb1ELb1EEEEEEEEEvNT_6ParamsE --------------------------
	.section	.nv.constant0._ZN7cutlass13device_kernelIN5flash19enable_sm80_to_sm89INS1_16FlashAttnFwdSm80INS1_25CollectiveMainloopFwdSm80ILi8ELi2ELb0EN4cute5tupleIJNS5_1CILi128EEENS7_ILi64EEENS7_ILi192EEEEEELi192ENS_6half_tEfNS_4arch4Sm80ELb0ELb0ELb0ELb1ELb0ELb0ELb1ELb1EEENS1_21CollectiveEpilogueFwdINS6_IJS8_SA_S9_EEENS6_IJNS7_ILi1EEESI_SI_EEESC_SE_Li256ELb1ELb1ELb1ELb0EEENS1_36VarlenDynamicPersistentTileSchedulerILi128ELi64ELi256ELi256ELb1ELb1ELb0ELb0ELb1ELb1EEEEEEEEEvNT_6ParamsE,"a",@progbits
	.sectionflags	@""
	.align	4
.nv.constant0._ZN7cutlass13device_kernelIN5flash19enable_sm80_to_sm89INS1_16FlashAttnFwdSm80INS1_25CollectiveMainloopFwdSm80ILi8ELi2ELb0EN4cute5tupleIJNS5_1CILi128EEENS7_ILi64EEENS7_ILi192EEEEEELi192ENS_6half_tEfNS_4arch4Sm80ELb0ELb0ELb0ELb1ELb0ELb0ELb1ELb1EEENS1_21CollectiveEpilogueFwdINS6_IJS8_SA_S9_EEENS6_IJNS7_ILi1EEESI_SI_EEESC_SE_Li256ELb1ELb1ELb1ELb0EEENS1_36VarlenDynamicPersistentTileSchedulerILi128ELi64ELi256ELi256ELb1ELb1ELb0ELb0ELb1ELb1EEEEEEEEEvNT_6ParamsE:
	.zero		1976


//--------------------- .nv.constant0._ZN7cutlass13device_kernelIN5flash19enable_sm80_to_sm89INS1_16FlashAttnFwdSm80INS1_25CollectiveMainloopFwdSm80ILi8ELi2ELb0EN4cute5tupleIJNS5_1CILi128EEENS7_ILi64EEENS7_ILi192EEEEEELi192ENS_6half_tEfNS_4arch4Sm80ELb0ELb0ELb0ELb1ELb0ELb1ELb1ELb1EEENS1_21CollectiveEpilogueFwdINS6_IJS8_SA_S9_EEENS6_IJNS7_ILi1EEESI_SI_EEESC_SE_Li256ELb1ELb1ELb1ELb0EEENS1_36VarlenDynamicPersistentTileSchedulerILi128ELi64ELi256ELi256ELb1ELb1ELb0ELb0ELb1ELb1EEEEEEEEEvNT_6ParamsE --------------------------
	.section	.nv.constant0._ZN7cutlass13device_kernelIN5flash19enable_sm80_to_sm89INS1_16FlashAttnFwdSm80INS1_25CollectiveMainloopFwdSm80ILi8ELi2ELb0EN4cute5tupleIJNS5_1CILi128EEENS7_ILi64EEENS7_ILi192EEEEEELi192ENS_6half_tEfNS_4arch4Sm80ELb0ELb0ELb0ELb1ELb0ELb1ELb1ELb1EEENS1_21CollectiveEpilogueFwdINS6_IJS8_SA_S9_EEENS6_IJNS7_ILi1EEESI_SI_EEESC_SE_Li256ELb1ELb1ELb1ELb0EEENS1_36VarlenDynamicPersistentTileSchedulerILi128ELi64ELi256ELi256ELb1ELb1ELb0ELb0ELb1ELb1EEEEEEEEEvNT_6ParamsE,"a",@progbits
	.sectionflags	@""
	.align	4
.nv.constant0._ZN7cutlass13device_kernelIN5flash19enable_sm80_to_sm89INS1_16FlashAttnFwdSm80INS1_25CollectiveMainloopFwdSm80ILi8ELi2ELb0EN4cute5tupleIJNS5_1CILi128EEENS7_ILi64EEENS7_ILi192EEEEEELi192ENS_6half_tEfNS_4arch4Sm80ELb0ELb0ELb0ELb1ELb0ELb1ELb1ELb1EEENS1_21CollectiveEpilogueFwdINS6_IJS8_SA_S9_EEENS6_IJNS7_ILi1EEESI_SI_EEESC_SE_Li256ELb1ELb1ELb1ELb0EEENS1_36VarlenDynamicPersistentTileSchedulerILi128ELi64ELi256ELi256ELb1ELb1ELb0ELb0ELb1ELb1EEEEEEEEEvNT_6ParamsE:
	.zero		1976


//--------------------- .nv.constant0._ZN7cutlass13device_kernelIN5flash19enable_sm80_to_sm89INS1_16FlashAttnFwdSm80INS1_25CollectiveMainloopFwdSm80ILi8ELi2ELb0EN4cute5tupleIJNS5_1CILi128EEENS7_ILi64EEENS7_ILi192EEEEEELi192ENS_6half_tEfNS_4arch4Sm80ELb0ELb1ELb0ELb0ELb0ELb0ELb1ELb1EEENS1_21CollectiveEpilogueFwdINS6_IJS8_SA_S9_EEENS6_IJNS7_ILi1EEESI_SI_EEESC_SE_Li256ELb0ELb1ELb1ELb0EEENS1_19SingleTileSchedulerILb0ELb1ELb1ELi128EEEEEEEEEvNT_6ParamsE --------------------------
	.section	.nv.constant0._ZN7cutlass13device_kernelIN5flash19enable_sm80_to_sm89INS1_16FlashAttnFwdSm80INS1_25CollectiveMainloopFwdSm80ILi8ELi2ELb0EN4cute5tupleIJNS5_1CILi128EEENS7_ILi64EEENS7_ILi192EEEEEELi192ENS_6half_tEfNS_4arch4Sm80ELb0ELb1ELb0ELb0ELb0ELb0ELb1ELb1EEENS1_21CollectiveEpilogueFwdINS6_IJS8_SA_S9_EEENS6_IJNS7_ILi1EEESI_SI_EEESC_SE_Li256ELb0ELb1ELb1ELb0EEENS1_19SingleTileSchedulerILb0ELb1ELb1ELi128EEEEEEEEEvNT_6ParamsE,"a",@progbits
	.sectionflags	@""
	.align	4
.nv.constant0._ZN7cutlass13device_kernelIN5flash19enable_sm80_to_sm89INS1_16FlashAttnFwdSm80INS1_25CollectiveMainloopFwdSm80ILi8ELi2ELb0EN4cute5tupleIJNS5_1CILi128EEENS7_ILi64EEENS7_ILi192EEEEEELi192ENS_6half_tEfNS_4arch4Sm80ELb0ELb1ELb0ELb0ELb0ELb0ELb1ELb1EEENS1_21CollectiveEpilogueFwdINS6_IJS8_SA_S9_EEENS6_IJNS7_ILi1EEESI_SI_EEESC_SE_Li256ELb0ELb1ELb1ELb0EEENS1_19SingleTileSchedulerILb0ELb1ELb1ELi128EEEEEEEEEvNT_6ParamsE:
	.zero		1944


//--------------------- .nv.constant0._ZN7cutlass13device_kernelIN5flash19enable_sm80_to_sm89INS1_16FlashAttnFwdSm80INS1_25CollectiveMainloopFwdSm80ILi8ELi2ELb0EN4cute5tupleIJNS5_1CILi128EEENS7_ILi64EEENS7_ILi192EEEEEELi192ENS_6half_tEfNS_4arch4Sm80ELb0ELb1ELb0ELb1ELb0ELb0ELb1ELb1EEENS1_21CollectiveEpilogueFwdINS6_IJS8_SA_S9_EEENS6_IJNS7_ILi1EEESI_SI_EEESC_SE_Li256ELb1ELb1ELb1ELb0EEENS1_36VarlenDynamicPersistentTileSchedulerILi128ELi64ELi256ELi256ELb1ELb1ELb0ELb1ELb0ELb1EEEEEEEEEvNT_6ParamsE --------------------------
	.section	.nv.constant0._ZN7cutlass13device_kernelIN5flash19enable_sm80_to_sm89INS1_16FlashAttnFwdSm80INS1_25CollectiveMainloopFwdSm80ILi8ELi2ELb0EN4cute5tupleIJNS5_1CILi128EEENS7_ILi64EEENS7_ILi192EEEEEELi192ENS_6half_tEfNS_4arch4Sm80ELb0ELb1ELb0ELb1ELb0ELb0ELb1ELb1EEENS1_21CollectiveEpilogueFwdINS6_IJS8_SA_S9_EEENS6_IJNS7_ILi1EEESI_SI_EEESC_SE_Li256ELb1ELb1ELb1ELb0EEENS1_36VarlenDynamicPersistentTileSchedulerILi128ELi64ELi256ELi256ELb1ELb1ELb0ELb1ELb0ELb1EEEEEEEEEvNT_6ParamsE,"a",@progbits
	.sectionflags	@""
	.align	4
.nv.constant0._ZN7cutlass13device_kernelIN5flash19enable_sm80_to_sm89INS1_16FlashAttnFwdSm80INS1_25CollectiveMainloopFwdSm80ILi8ELi2ELb0EN4cute5tupleIJNS5_1CILi128EEENS7_ILi64EEENS7_ILi192EEEEEELi192ENS_6half_tEfNS_4arch4Sm80ELb0ELb1ELb0ELb1ELb0ELb0ELb1ELb1EEENS1_21CollectiveEpilogueFwdINS6_IJS8_SA_S9_EEENS6_IJNS7_ILi1EEESI_SI_EEESC_SE_Li256ELb1ELb1ELb1ELb0EEENS1_36VarlenDynamicPersistentTileSchedulerILi128ELi64ELi256ELi256ELb1ELb1ELb0ELb1ELb0ELb1EEEEEEEEEvNT_6ParamsE:
	.zero		1976


//--------------------- .nv.constant0._ZN7cutlass13device_kernelIN5flash19enable_sm80_to_sm89INS1_16FlashAttnFwdSm80INS1_25CollectiveMainloopFwdSm80ILi8ELi2ELb0EN4cute5tupleIJNS5_1CILi128EEENS7_ILi64EEENS7_ILi192EEEEEELi192ENS_6half_tEfNS_4arch4Sm80ELb0ELb1ELb0ELb1ELb0ELb1ELb1ELb1EEENS1_21CollectiveEpilogueFwdINS6_IJS8_SA_S9_EEENS6_IJNS7_ILi1EEESI_SI_EEESC_SE_Li256ELb1ELb1ELb1ELb0EEENS1_36VarlenDynamicPersistentTileSchedulerILi128ELi64ELi256ELi256ELb1ELb1ELb0ELb1ELb0ELb1EEEEEEEEEvNT_6ParamsE --------------------------
	.section	.nv.constant0._ZN7cutlass13device_kernelIN5flash19enable_sm80_to_sm89INS1_16FlashAttnFwdSm80INS1_25CollectiveMainloopFwdSm80ILi8ELi2ELb0EN4cute5tupleIJNS5_1CILi128EEENS7_ILi64EEENS7_ILi192EEEEEELi192ENS_6half_tEfNS_4arch4Sm80ELb0ELb1ELb0ELb1ELb0ELb1ELb1ELb1EEENS1_21CollectiveEpilogueFwdINS6_IJS8_SA_S9_EEENS6_IJNS7_ILi1EEESI_SI_EEESC_SE_Li256ELb1ELb1ELb1ELb0EEENS1_36VarlenDynamicPersistentTileSchedulerILi128ELi64ELi256ELi256ELb1ELb1ELb0ELb1ELb0ELb1EEEEEEEEEvNT_6ParamsE,"a",@progbits
	.sectionflags	@""
	.align	4
.nv.constant0._ZN7cutlass13device_kernelIN5flash19enable_sm80_to_sm89INS1_16FlashAttnFwdSm80INS1_25CollectiveMainloopFwdSm80ILi8ELi2ELb0EN4cute5tupleIJNS5_1CILi128EEENS7_ILi64EEENS7_ILi192EEEEEELi192ENS_6half_tEfNS_4arch4Sm80ELb0ELb1ELb0ELb1ELb0ELb1ELb1ELb1EEENS1_21CollectiveEpilogueFwdINS6_IJS8_SA_S9_EEENS6_IJNS7_ILi1EEESI_SI_EEESC_SE_Li256ELb1ELb1ELb1ELb0EEENS1_36VarlenDynamicPersistentTileSchedulerILi128ELi64ELi256ELi256ELb1ELb1ELb0ELb1ELb0ELb1EEEEEEEEEvNT_6ParamsE:
	.zero		1976


//--------------------- .nv.constant0._ZN7cutlass13device_kernelIN5flash19enable_sm80_to_sm89INS1_16FlashAttnFwdSm80INS1_25CollectiveMainloopFwdSm80ILi8ELi2ELb1EN4cute5tupleIJNS5_1CILi128EEENS7_ILi96EEENS7_ILi192EEEEEELi192ENS_6half_tEfNS_4arch4Sm80ELb1ELb0ELb0ELb0ELb0ELb0ELb1ELb1EEENS1_21CollectiveEpilogueFwdINS6_IJS8_SA_S9_EEENS6_IJNS7_ILi1EEESI_SI_EEESC_SE_Li256ELb0ELb1ELb1ELb0EEENS1_30DynamicPersistentTileSchedulerILi256ELi256ELb1ELb1ELb0EEEEEEEEEvNT_6ParamsE --------------------------
	.section	.nv.constant0._ZN7cutlass13device_kernelIN5flash19enable_sm80_to_sm89INS1_16FlashAttnFwdSm80INS1_25CollectiveMainloopFwdSm80ILi8ELi2ELb1EN4cute5tupleIJNS5_1CILi128EEENS7_ILi96EEENS7_ILi192EEEEEELi192ENS_6half_tEfNS_4arch4Sm80ELb1ELb0ELb0ELb0ELb0ELb0ELb1ELb1EEENS1_21CollectiveEpilogueFwdINS6_IJS8_SA_S9_EEENS6_IJNS7_ILi1EEESI_SI_EEESC_SE_Li256ELb0ELb1ELb1ELb0EEENS1_30DynamicPersistentTileSchedulerILi256ELi256ELb1ELb1ELb0EEEEEEEEEvNT_6ParamsE,"a",@progbits
	.sectionflags	@""
	.align	4
.nv.constant0._ZN7cutlass13device_kernelIN5flash19enable_sm80_to_sm89INS1_16FlashAttnFwdSm80INS1_25CollectiveMainloopFwdSm80ILi8ELi2ELb1EN4cute5tupleIJNS5_1CILi128EEENS7_ILi96EEENS7_ILi192EEEEEELi192ENS_6half_tEfNS_4arch4Sm80ELb1ELb0ELb0ELb0ELb0ELb0ELb1ELb1EEENS1_21CollectiveEpilogueFwdINS6_IJS8_SA_S9_EEENS6_IJNS7_ILi1EEESI_SI_EEESC_SE_Li256ELb0ELb1ELb1ELb0EEENS1_30DynamicPersistentTileSchedulerILi256ELi256ELb1ELb1ELb0EEEEEEEEEvNT_6ParamsE:
	.zero		1960


//--------------------- .nv.constant0._ZN7cutlass13device_kernelIN5flash19enable_sm80_to_sm89INS1_16FlashAttnFwdSm80INS1_25CollectiveMainloopFwdSm80ILi8ELi2ELb0EN4cute5tupleIJNS5_1CILi128EEENS7_ILi64EEENS7_ILi192EEEEEELi192ENS_6half_tEfNS_4arch4Sm80ELb1ELb0ELb0ELb1ELb0ELb0ELb1ELb1EEENS1_21CollectiveEpilogueFwdINS6_IJS8_SA_S9_EEENS6_IJNS7_ILi1EEESI_SI_EEESC_SE_Li256ELb1ELb1ELb1ELb0EEENS1_36VarlenDynamicPersistentTileSchedulerILi128ELi64ELi256ELi256ELb1ELb1ELb0ELb1ELb1ELb1EEEEEEEEEvNT_6ParamsE --------------------------
	.section	.nv.constant0._ZN7cutlass13device_kernelIN5flash19enable_sm80_to_sm89INS1_16FlashAttnFwdSm80INS1_25CollectiveMainloopFwdSm80ILi8ELi2ELb0EN4cute5tupleIJNS5_1CILi128EEENS7_ILi64EEENS7_ILi192EEEEEELi192ENS_6half_tEfNS_4arch4Sm80ELb1ELb0ELb0ELb1ELb0ELb0ELb1ELb1EEENS1_21CollectiveEpilogueFwdINS6_IJS8_SA_S9_EEENS6_IJNS7_ILi1EEESI_SI_EEESC_SE_Li256ELb1ELb1ELb1ELb0EEENS1_36VarlenDynamicPersistentTileSchedulerILi128ELi64ELi256ELi256ELb1ELb1ELb0ELb1ELb1ELb1EEEEEEEEEvNT_6ParamsE,"a",@progbits
	.sectionflags	@""
	.align	4
.nv.constant0._ZN7cutlass13device_kernelIN5flash19enable_sm80_to_sm89INS1_16FlashAttnFwdSm80INS1_25CollectiveMainloopFwdSm80ILi8ELi2ELb0EN4cute5tupleIJNS5_1CILi128EEENS7_ILi64EEENS7_ILi192EEEEEELi192ENS_6half_tEfNS_4arch4Sm80ELb1ELb0ELb0ELb1ELb0ELb0ELb1ELb1EEENS1_21CollectiveEpilogueFwdINS6_IJS8_SA_S9_EEENS6_IJNS7_ILi1EEESI_SI_EEESC_SE_Li256ELb1ELb1ELb1ELb0EEENS1_36VarlenDynamicPersistentTileSchedulerILi128ELi64ELi256ELi256ELb1ELb1ELb0ELb1ELb1ELb1EEEEEEEEEvNT_6ParamsE:
	.zero		1976


//--------------------- .nv.constant0._ZN7cutlass13device_kernelIN5flash19enable_sm80_to_sm89INS1_16FlashAttnFwdSm80INS1_25CollectiveMainloopFwdSm80ILi8ELi2ELb0EN4cute5tupleIJNS5_1CILi128EEENS7_ILi64EEENS7_ILi192EEEEEELi192ENS_6half_tEfNS_4arch4Sm80ELb1ELb0ELb0ELb1ELb0ELb1ELb1ELb1EEENS1_21CollectiveEpilogueFwdINS6_IJS8_SA_S9_EEENS6_IJNS7_ILi1EEESI_SI_EEESC_SE_Li256ELb1ELb1ELb1ELb0EEENS1_36VarlenDynamicPersistentTileSchedulerILi128ELi64ELi256ELi256ELb1ELb1ELb0ELb1ELb1ELb1EEEEEEEEEvNT_6ParamsE --------------------------
	.section	.nv.constant0._ZN7cutlass13device_kernelIN5flash19enable_sm80_to_sm89INS1_16FlashAttnFwdSm80INS1_25CollectiveMainloopFwdSm80ILi8ELi2ELb0EN4cute5tupleIJNS5_1CILi128EEENS7_ILi64EEENS7_ILi192EEEEEELi192ENS_6half_tEfNS_4arch4Sm80ELb1ELb0ELb0ELb1ELb0ELb1ELb1ELb1EEENS1_21CollectiveEpilogueFwdINS6_IJS8_SA_S9_EEENS6_IJNS7_ILi1EEESI_SI_EEESC_SE_Li256ELb1ELb1ELb1ELb0EEENS1_36VarlenDynamicPersistentTileSchedulerILi128ELi64ELi256ELi256ELb1ELb1ELb0ELb1ELb1ELb1EEEEEEEEEvNT_6ParamsE,"a",@progbits
	.sectionflags	@""
	.align	4
.nv.constant0._ZN7cutlass13device_kernelIN5flash19enable_sm80_to_sm89INS1_16FlashAttnFwdSm80INS1_25CollectiveMainloopFwdSm80ILi8ELi2ELb0EN4cute5tupleIJNS5_1CILi128EEENS7_ILi64EEENS7_ILi192EEEEEELi192ENS_6half_tEfNS_4arch4Sm80ELb1ELb0ELb0ELb1ELb0ELb1ELb1ELb1EEENS1_21CollectiveEpilogueFwdINS6_IJS8_SA_S9_EEENS6_IJNS7_ILi1EEESI_SI_EEESC_SE_Li256ELb1ELb1ELb1ELb0EEENS1_36VarlenDynamicPersistentTileSchedulerILi128ELi64ELi256ELi256ELb1ELb1ELb0ELb1ELb1ELb1EEEEEEEEEvNT_6ParamsE:
	.zero		1976


//--------------------- SYMBOLS --------------------------

	.type		.nv.reservedSmem.offset0,@object
	.size		.nv.reservedSmem.offset0,0x4
